def matmul_kernel(
    a_ptr,
    b_ptr,
    c_ptr,
    M,
    N,
    K,
    stride_am,
    stride_ak,
    stride_bk,
    stride_bn,
    stride_cm,
    stride_cn,
    BLOCK_M: tl.constexpr,
    BLOCK_N: tl.constexpr,
    BLOCK_K: tl.constexpr,
    GROUP_M: tl.constexpr,
):
    pid = tl.program_id(axis=0)
    num_pid_m = tl.cdiv(M, BLOCK_M)
    num_pid_n = tl.cdiv(N, BLOCK_N)
    num_pid_in_group = GROUP_M * num_pid_n
    group_id = pid // num_pid_in_group
    first_pid_m = group_id * GROUP_M
    group_size_m = min(num_pid_m - first_pid_m, GROUP_M)
    pid_m = first_pid_m + ((pid % num_pid_in_group) % group_size_m)
    pid_n = (pid % num_pid_in_group) // group_size_m

    offs_am = (pid_m * BLOCK_M + tl.arange(0, BLOCK_M)) % M
    offs_bn = (pid_n * BLOCK_N + tl.arange(0, BLOCK_N)) % N
    offs_k = tl.arange(0, BLOCK_K)
    a_ptrs = a_ptr + offs_am[:, None] * stride_am + offs_k[None, :] * stride_ak
    b_ptrs = b_ptr + offs_k[:, None] * stride_bk + offs_bn[None, :] * stride_bn

    acc = tl.zeros((BLOCK_M, BLOCK_N), dtype=tl.float32)
    for kk in range(0, tl.cdiv(K, BLOCK_K)):
        a = tl.load(a_ptrs, mask=offs_k[None, :] < K - kk * BLOCK_K, other=0.0)
        b = tl.load(b_ptrs, mask=offs_k[:, None] < K - kk * BLOCK_K, other=0.0)
        acc = tl.dot(a, b, acc)
        a_ptrs += BLOCK_K * stride_ak
        b_ptrs += BLOCK_K * stride_bk

    c = acc.to(c_ptr.dtype.element_ty)
    offs_cm = pid_m * BLOCK_M + tl.arange(0, BLOCK_M)
    offs_cn = pid_n * BLOCK_N + tl.arange(0, BLOCK_N)
    c_ptrs = c_ptr + offs_cm[:, None] * stride_cm + offs_cn[None, :] * stride_cn
    mask = (offs_cm[:, None] < M) & (offs_cn[None, :] < N)
    tl.store(c_ptrs, c, mask=mask)

# config = {"BLOCK_K": 64, "BLOCK_M": 128, "BLOCK_N": 64, "GROUP_M": 8, "arch": "sm_90", "dtype": "fp16", "num_ctas": 1, "num_stages": 3, "num_warps": 1}
# arch = sm_90


// ===== COMPILED SASS (sm_90a) =====

	.target	sm_90a

	.elftype	@"ET_EXEC"


//--------------------- .note.nv.tkinfo           --------------------------
	.section	.note.nv.tkinfo,"",@"SHT_NOTE"
	.sectionflags	@"SHF_NOTE_NV_TKINFO"
	.tkinfo
        /*0018*/ 	.word	0x00000002
        /*0030*/ 	.string	""
        /*0030*/ 	.string	"ptxas"
        /*0030*/ 	.string	"Cuda compilation tools, release 13.0, V13.0.88"
        /*0030*/ 	.string	"Build cuda_13.0.r13.0/compiler.36424714_0"
        /*0030*/ 	.string	"-v  -suppress-debug-info  -lineinfo  -arch sm_90a "



//--------------------- .note.nv.cuinfo           --------------------------
	.section	.note.nv.cuinfo,"",@"SHT_NOTE"
	.sectionflags	@"SHF_NOTE_NV_CUINFO"
        /*0018*/ 	.short	0x0002
        /*001a*/ 	.short	0x005a
        /*001c*/ 	.short	0x0082
	.zero		2


//--------------------- .nv.info                  --------------------------
	.section	.nv.info,"",@"SHT_CUDA_INFO"
	.align	4


	//----- nvinfo : EIATTR_REGCOUNT
	.align		4
        /*0000*/ 	.byte	0x04, 0x2f
        /*0002*/ 	.short	(.L_1 - .L_0)
	.align		4
.L_0:
        /*0004*/ 	.word	index@(matmul_kernel)
        /*0008*/ 	.word	0x00000040


	//----- nvinfo : EIATTR_FRAME_SIZE
	.align		4
.L_1:
        /*000c*/ 	.byte	0x04, 0x11
        /*000e*/ 	.short	(.L_3 - .L_2)
	.align		4
.L_2:
        /*0010*/ 	.word	index@(matmul_kernel)
        /*0014*/ 	.word	0x000020d8


	//----- nvinfo : EIATTR_MIN_STACK_SIZE
	.align		4
.L_3:
        /*0018*/ 	.byte	0x04, 0x12
        /*001a*/ 	.short	(.L_5 - .L_4)
	.align		4
.L_4:
        /*001c*/ 	.word	index@(matmul_kernel)
        /*0020*/ 	.word	0x000020d8
.L_5:


//--------------------- .nv.compat                --------------------------
	.section	.nv.compat,"",@"SHT_CUDA_COMPAT_INFO"
	.align	4
        /*0000*/ 	.byte	0x02, 0x09, 0x01, 0x00, 0x02, 0x02, 0x01, 0x00, 0x02, 0x05, 0x05, 0x00, 0x03, 0x07, 0x01, 0x01
        /*0010*/ 	.byte	0x02, 0x03, 0x00, 0x00, 0x02, 0x06, 0x01, 0x00, 0x04, 0x0b, 0x08, 0x00, 0x00, 0x00, 0x00, 0x00
        /*0020*/ 	.byte	0x00, 0x00, 0x00, 0x00


//--------------------- .nv.info.matmul_kernel    --------------------------
	.section	.nv.info.matmul_kernel,"",@"SHT_CUDA_INFO"
	.sectionflags	@""
	.align	4


	//----- nvinfo : EIATTR_CUDA_API_VERSION
	.align		4
        /*0000*/ 	.byte	0x04, 0x37
        /*0002*/ 	.short	(.L_7 - .L_6)
.L_6:
        /*0004*/ 	.word	0x00000082


	//----- nvinfo : EIATTR_KPARAM_INFO
	.align		4
.L_7:
        /*0008*/ 	.byte	0x04, 0x17
        /*000a*/ 	.short	(.L_9 - .L_8)
.L_8:
        /*000c*/ 	.word	0x00000000
        /*0010*/ 	.short	0x000d
        /*0012*/ 	.short	0x0048
        /*0014*/ 	.byte	0x00, 0xf4, 0x21, 0x00


	//----- nvinfo : EIATTR_KPARAM_INFO
	.align		4
.L_9:
        /*0018*/ 	.byte	0x04, 0x17
        /*001a*/ 	.short	(.L_11 - .L_10)
.L_10:
        /*001c*/ 	.word	0x00000000
        /*0020*/ 	.short	0x000c
        /*0022*/ 	.short	0x0040
        /*0024*/ 	.byte	0x00, 0xf4, 0x21, 0x00


	//----- nvinfo : EIATTR_KPARAM_INFO
	.align		4
.L_11:
        /*0028*/ 	.byte	0x04, 0x17
        /*002a*/ 	.short	(.L_13 - .L_12)
.L_12:
        /*002c*/ 	.word	0x00000000
        /*0030*/ 	.short	0x000b
        /*0032*/ 	.short	0x0038
        /*0034*/ 	.byte	0x00, 0xf0, 0x11, 0x00


	//----- nvinfo : EIATTR_KPARAM_INFO
	.align		4
.L_13:
        /*0038*/ 	.byte	0x04, 0x17
        /*003a*/ 	.short	(.L_15 - .L_14)
.L_14:
        /*003c*/ 	.word	0x00000000
        /*0040*/ 	.short	0x000a
        /*0042*/ 	.short	0x0034
        /*0044*/ 	.byte	0x00, 0xf0, 0x11, 0x00


	//----- nvinfo : EIATTR_KPARAM_INFO
	.align		4
.L_15:
        /*0048*/ 	.byte	0x04, 0x17
        /*004a*/ 	.short	(.L_17 - .L_16)
.L_16:
        /*004c*/ 	.word	0x00000000
        /*0050*/ 	.short	0x0009
        /*0052*/ 	.short	0x0030
        /*0054*/ 	.byte	0x00, 0xf0, 0x11, 0x00


	//----- nvinfo : EIATTR_KPARAM_INFO
	.align		4
.L_17:
        /*0058*/ 	.byte	0x04, 0x17
        /*005a*/ 	.short	(.L_19 - .L_18)
.L_18:
        /*005c*/ 	.word	0x00000000
        /*0060*/ 	.short	0x0008
        /*0062*/ 	.short	0x002c
        /*0064*/ 	.byte	0x00, 0xf0, 0x11, 0x00


	//----- nvinfo : EIATTR_KPARAM_INFO
	.align		4
.L_19:
        /*0068*/ 	.byte	0x04, 0x17
        /*006a*/ 	.short	(.L_21 - .L_20)
.L_20:
        /*006c*/ 	.word	0x00000000
        /*0070*/ 	.short	0x0007
        /*0072*/ 	.short	0x0028
        /*0074*/ 	.byte	0x00, 0xf0, 0x11, 0x00


	//----- nvinfo : EIATTR_KPARAM_INFO
	.align		4
.L_21:
        /*0078*/ 	.byte	0x04, 0x17
        /*007a*/ 	.short	(.L_23 - .L_22)
.L_22:
        /*007c*/ 	.word	0x00000000
        /*0080*/ 	.short	0x0006
        /*0082*/ 	.short	0x0024
        /*0084*/ 	.byte	0x00, 0xf0, 0x11, 0x00


	//----- nvinfo : EIATTR_KPARAM_INFO
	.align		4
.L_23:
        /*0088*/ 	.byte	0x04, 0x17
        /*008a*/ 	.short	(.L_25 - .L_24)
.L_24:
        /*008c*/ 	.word	0x00000000
        /*0090*/ 	.short	0x0005
        /*0092*/ 	.short	0x0020
        /*0094*/ 	.byte	0x00, 0xf0, 0x11, 0x00


	//----- nvinfo : EIATTR_KPARAM_INFO
	.align		4
.L_25:
        /*0098*/ 	.byte	0x04, 0x17
        /*009a*/ 	.short	(.L_27 - .L_26)
.L_26:
        /*009c*/ 	.word	0x00000000
        /*00a0*/ 	.short	0x0004
        /*00a2*/ 	.short	0x001c
        /*00a4*/ 	.byte	0x00, 0xf0, 0x11, 0x00


	//----- nvinfo : EIATTR_KPARAM_INFO
	.align		4
.L_27:
        /*00a8*/ 	.byte	0x04, 0x17
        /*00aa*/ 	.short	(.L_29 - .L_28)
.L_28:
        /*00ac*/ 	.word	0x00000000
        /*00b0*/ 	.short	0x0003
        /*00b2*/ 	.short	0x0018
        /*00b4*/ 	.byte	0x00, 0xf0, 0x11, 0x00


	//----- nvinfo : EIATTR_KPARAM_INFO
	.align		4
.L_29:
        /*00b8*/ 	.byte	0x04, 0x17
        /*00ba*/ 	.short	(.L_31 - .L_30)
.L_30:
        /*00bc*/ 	.word	0x00000000
        /*00c0*/ 	.short	0x0002
        /*00c2*/ 	.short	0x0010
        /*00c4*/ 	.byte	0x00, 0xf4, 0x21, 0x00


	//----- nvinfo : EIATTR_KPARAM_INFO
	.align		4
.L_31:
        /*00c8*/ 	.byte	0x04, 0x17
        /*00ca*/ 	.short	(.L_33 - .L_32)
.L_32:
        /*00cc*/ 	.word	0x00000000
        /*00d0*/ 	.short	0x0001
        /*00d2*/ 	.short	0x0008
        /*00d4*/ 	.byte	0x00, 0xf4, 0x21, 0x00


	//----- nvinfo : EIATTR_KPARAM_INFO
	.align		4
.L_33:
        /*00d8*/ 	.byte	0x04, 0x17
        /*00da*/ 	.short	(.L_35 - .L_34)
.L_34:
        /*00dc*/ 	.word	0x00000000
        /*00e0*/ 	.short	0x0000
        /*00e2*/ 	.short	0x0000
        /*00e4*/ 	.byte	0x00, 0xf4, 0x21, 0x00


	//----- nvinfo : EIATTR_SPARSE_MMA_MASK
	.align		4
.L_35:
        /*00e8*/ 	.byte	0x03, 0x50
        /*00ea*/ 	.short	0x0000


	//----- nvinfo : EIATTR_MAXREG_COUNT
	.align		4
        /*00ec*/ 	.byte	0x03, 0x1b
        /*00ee*/ 	.short	0x00ff


	//----- nvinfo : EIATTR_NUM_BARRIERS
	.align		4
        /*00f0*/ 	.byte	0x02, 0x4c
        /*00f2*/ 	.byte	0x01
	.zero		1


	//----- nvinfo : EIATTR_ANNOTATIONS
	.align		4
        /*00f4*/ 	.byte	0x04, 0x55
        /*00f6*/ 	.short	(.L_37 - .L_36)


	//   ....[0]....
.L_36:
        /*00f8*/ 	.word	0x00000001
        /*00fc*/ 	.byte	0xa0, 0x01, 0x00, 0x00, 0x01, 0x00, 0x00, 0x00, 0xf0, 0x01, 0x00, 0x00, 0x01, 0x00, 0x00, 0x00
        /* <DEDUP_REMOVED lines=3829> */
        /*f05c*/ 	.byte	0x20, 0x9c, 0x03, 0x00, 0x01, 0x00, 0x00, 0x00, 0x40, 0x9c, 0x03, 0x00


	//----- nvinfo : EIATTR_MERCURY_ISA_VERSION
	.align		4
.L_37:
        /*f068*/ 	.byte	0x03, 0x5f
        /*f06a*/ 	.short	0x0101


	//----- nvinfo : EIATTR_COOP_GROUP_MASK_REGIDS
	.align		4
        /*f06c*/ 	.byte	0x04, 0x29
        /*f06e*/ 	.short	(.L_39 - .L_38)


	//   ....[0]....
.L_38:
        /*f070*/ 	.word	0xffffffff


	//   ....[1]....
        /*f074*/ 	.word	0xffffffff


	//   ....[2]....
        /*f078*/ 	.word	0xffffffff


	//   ....[3]....
        /*f07c*/ 	.word	0xffffffff


	//   ....[4]....
        /*f080*/ 	.word	0xffffffff


	//   ....[5]....
        /*f084*/ 	.word	0xffffffff


	//   ....[6]....
        /*f088*/ 	.word	0xffffffff


	//   ....[7]....
        /*f08c*/ 	.word	0xffffffff


	//   ....[8]....
        /*f090*/ 	.word	0xffffffff


	//   ....[9]....
        /*f094*/ 	.word	0xffffffff


	//   ....[10]....
        /*f098*/ 	.word	0xffffffff


	//   ....[11]....
        /*f09c*/ 	.word	0xffffffff


	//   ....[12]....
        /*f0a0*/ 	.word	0xffffffff


	//   ....[13]....
        /*f0a4*/ 	.word	0xffffffff


	//   ....[14]....
        /*f0a8*/ 	.word	0xffffffff


	//   ....[15]....
        /*f0ac*/ 	.word	0xffffffff


	//   ....[16]....
        /*f0b0*/ 	.word	0xffffffff


	//   ....[17]....
        /*f0b4*/ 	.word	0xffffffff


	//   ....[18]....
        /*f0b8*/ 	.word	0xffffffff


	//   ....[19]....
        /*f0bc*/ 	.word	0xffffffff


	//   ....[20]....
        /*f0c0*/ 	.word	0xffffffff


	//   ....[21]....
        /*f0c4*/ 	.word	0xffffffff


	//   ....[22]....
        /*f0c8*/ 	.word	0xffffffff


	//   ....[23]....
        /*f0cc*/ 	.word	0xffffffff


	//   ....[24]....
        /*f0d0*/ 	.word	0xffffffff


	//   ....[25]....
        /*f0d4*/ 	.word	0xffffffff


	//   ....[26]....
        /*f0d8*/ 	.word	0xffffffff


	//   ....[27]....
        /*f0dc*/ 	.word	0xffffffff


	//   ....[28]....
        /*f0e0*/ 	.word	0xffffffff


	//   ....[29]....
        /*f0e4*/ 	.word	0xffffffff


	//   ....[30]....
        /*f0e8*/ 	.word	0xffffffff


	//   ....[31]....
        /*f0ec*/ 	.word	0xffffffff


	//   ....[32]....
        /*f0f0*/ 	.word	0xffffffff


	//   ....[33]....
        /*f0f4*/ 	.word	0xffffffff


	//   ....[34]....
        /*f0f8*/ 	.word	0xffffffff


	//   ....[35]....
        /*f0fc*/ 	.word	0xffffffff


	//   ....[36]....
        /*f100*/ 	.word	0xffffffff


	//   ....[37]....
        /*f104*/ 	.word	0xffffffff


	//   ....[38]....
        /*f108*/ 	.word	0xffffffff


	//   ....[39]....
        /*f10c*/ 	.word	0xffffffff


	//   ....[40]....
        /*f110*/ 	.word	0xffffffff


	//   ....[41]....
        /*f114*/ 	.word	0xffffffff


	//   ....[42]....
        /*f118*/ 	.word	0xffffffff


	//   ....[43]....
        /*f11c*/ 	.word	0xffffffff


	//   ....[44]....
        /*f120*/ 	.word	0xffffffff


	//   ....[45]....
        /*f124*/ 	.word	0xffffffff


	//   ....[46]....
        /*f128*/ 	.word	0xffffffff


	//   ....[47]....
        /*f12c*/ 	.word	0xffffffff


	//   ....[48]....
        /*f130*/ 	.word	0xffffffff


	//   ....[49]....
        /*f134*/ 	.word	0xffffffff


	//   ....[50]....
        /*f138*/ 	.word	0xffffffff


	//   ....[51]....
        /*f13c*/ 	.word	0xffffffff


	//   ....[52]....
        /*f140*/ 	.word	0xffffffff


	//   ....[53]....
        /*f144*/ 	.word	0xffffffff


	//   ....[54]....
        /*f148*/ 	.word	0xffffffff


	//   ....[55]....
        /*f14c*/ 	.word	0xffffffff


	//   ....[56]....
        /*f150*/ 	.word	0xffffffff


	//   ....[57]....
        /*f154*/ 	.word	0xffffffff


	//   ....[58]....
        /*f158*/ 	.word	0xffffffff


	//   ....[59]....
        /*f15c*/ 	.word	0xffffffff


	//   ....[60]....
        /*f160*/ 	.word	0xffffffff


	//   ....[61]....
        /*f164*/ 	.word	0xffffffff


	//   ....[62]....
        /*f168*/ 	.word	0xffffffff


	//----- nvinfo : EIATTR_COOP_GROUP_INSTR_OFFSETS
	.align		4
.L_39:
        /*f16c*/ 	.byte	0x04, 0x28
        /*f16e*/ 	.short	(.L_41 - .L_40)


	//   ....[0]....
.L_40:
        /*f170*/ 	.word	0x00032f60


	//   ....[1]....
        /*f174*/ 	.word	0x00032f80


	//   ....[2]....
        /*f178*/ 	.word	0x00033020


	//   ....[3]....
        /*f17c*/ 	.word	0x00033040


	//   ....[4]....
        /*f180*/ 	.word	0x00033060


	//   ....[5]....
        /*f184*/ 	.word	0x00033080


	//   ....[6]....
        /*f188*/ 	.word	0x000330a0


	//   ....[7]....
        /*f18c*/ 	.word	0x000330c0


	//   ....[8]....
        /*f190*/ 	.word	0x000330e0


	//   ....[9]....
        /*f194*/ 	.word	0x00033100


	//   ....[10]....
        /*f198*/ 	.word	0x00033120


	//   ....[11]....
        /*f19c*/ 	.word	0x00033140


	//   ....[12]....
        /*f1a0*/ 	.word	0x00033230


	//   ....[13]....
        /*f1a4*/ 	.word	0x00033270


	//   ....[14]....
        /*f1a8*/ 	.word	0x000333c0


	//   ....[15]....
        /*f1ac*/ 	.word	0x000333e0


	//   ....[16]....
        /*f1b0*/ 	.word	0x00033490


	//   ....[17]....
        /*f1b4*/ 	.word	0x000334b0


	//   ....[18]....
        /*f1b8*/ 	.word	0x000334d0


	//   ....[19]....
        /*f1bc*/ 	.word	0x000334f0


	//   ....[20]....
        /*f1c0*/ 	.word	0x00033510


	//   ....[21]....
        /*f1c4*/ 	.word	0x00033530


	//   ....[22]....
        /*f1c8*/ 	.word	0x00033550


	//   ....[23]....
        /*f1cc*/ 	.word	0x00033580


	//   ....[24]....
        /*f1d0*/ 	.word	0x000335d0


	//   ....[25]....
        /*f1d4*/ 	.word	0x000335f0


	//   ....[26]....
        /*f1d8*/ 	.word	0x00033670


	//   ....[27]....
        /*f1dc*/ 	.word	0x00033710


	//   ....[28]....
        /*f1e0*/ 	.word	0x00033750


	//   ....[29]....
        /*f1e4*/ 	.word	0x00033770


	//   ....[30]....
        /*f1e8*/ 	.word	0x000337b0


	//   ....[31]....
        /*f1ec*/ 	.word	0x000337d0


	//   ....[32]....
        /*f1f0*/ 	.word	0x00033810


	//   ....[33]....
        /*f1f4*/ 	.word	0x00033830


	//   ....[34]....
        /*f1f8*/ 	.word	0x00033870


	//   ....[35]....
        /*f1fc*/ 	.word	0x00033890


	//   ....[36]....
        /*f200*/ 	.word	0x000338d0


	//   ....[37]....
        /*f204*/ 	.word	0x000338f0


	//   ....[38]....
        /*f208*/ 	.word	0x00033930


	//   ....[39]....
        /*f20c*/ 	.word	0x00033950


	//   ....[40]....
        /*f210*/ 	.word	0x00033970


	//   ....[41]....
        /*f214*/ 	.word	0x00033990


	//   ....[42]....
        /*f218*/ 	.word	0x000339b0


	//   ....[43]....
        /*f21c*/ 	.word	0x00033a60


	//   ....[44]....
        /*f220*/ 	.word	0x00033ae0


	//   ....[45]....
        /*f224*/ 	.word	0x00033b00


	//   ....[46]....
        /*f228*/ 	.word	0x00033b20


	//   ....[47]....
        /*f22c*/ 	.word	0x00033b40


	//   ....[48]....
        /*f230*/ 	.word	0x00033ce0


	//   ....[49]....
        /*f234*/ 	.word	0x00033d00


	//   ....[50]....
        /*f238*/ 	.word	0x00033da0


	//   ....[51]....
        /*f23c*/ 	.word	0x00033dc0


	//   ....[52]....
        /*f240*/ 	.word	0x00033de0


	//   ....[53]....
        /*f244*/ 	.word	0x00033e00


	//   ....[54]....
        /*f248*/ 	.word	0x00033e20


	//   ....[55]....
        /*f24c*/ 	.word	0x00033e40


	//   ....[56]....
        /*f250*/ 	.word	0x00033e60


	//   ....[57]....
        /*f254*/ 	.word	0x00033e80


	//   ....[58]....
        /*f258*/ 	.word	0x00033ea0


	//   ....[59]....
        /*f25c*/ 	.word	0x00033ec0


	//   ....[60]....
        /*f260*/ 	.word	0x00033f30


	//   ....[61]....
        /*f264*/ 	.word	0x00033f50


	//   ....[62]....
        /*f268*/ 	.word	0x000340d0


	//----- nvinfo : EIATTR_EXIT_INSTR_OFFSETS
	.align		4
.L_41:
        /*f26c*/ 	.byte	0x04, 0x1c
        /*f26e*/ 	.short	(.L_43 - .L_42)


	//   ....[0]....
.L_42:
        /*f270*/ 	.word	0x00039d60


	//   ....[1]....
        /*f274*/ 	.word	0x00039d90


	//----- nvinfo : EIATTR_REQNTID
	.align		4
.L_43:
        /*f278*/ 	.byte	0x04, 0x10
        /*f27a*/ 	.short	(.L_45 - .L_44)
.L_44:
        /*f27c*/ 	.word	0x00000020
        /*f280*/ 	.word	0x00000001
        /*f284*/ 	.word	0x00000001


	//----- nvinfo : EIATTR_CBANK_PARAM_SIZE
	.align		4
.L_45:
        /*f288*/ 	.byte	0x03, 0x19
        /*f28a*/ 	.short	0x0050


	//----- nvinfo : EIATTR_PARAM_CBANK
	.align		4
        /*f28c*/ 	.byte	0x04, 0x0a
        /*f28e*/ 	.short	(.L_47 - .L_46)
	.align		4
.L_46:
        /*f290*/ 	.word	index@(.nv.constant0.matmul_kernel)
        /*f294*/ 	.short	0x0210
        /*f296*/ 	.short	0x0050


	//----- nvinfo : EIATTR_SW_WAR
	.align		4
.L_47:
        /*f298*/ 	.byte	0x04, 0x36
        /*f29a*/ 	.short	(.L_49 - .L_48)
.L_48:
        /*f29c*/ 	.word	0x00000008
.L_49:


//--------------------- .nv.callgraph             --------------------------
	.section	.nv.callgraph,"",@"SHT_CUDA_CALLGRAPH"
	.align	4
	.sectionentsize	8
	.align		4
        /*0000*/ 	.word	0x00000000
	.align		4
        /*0004*/ 	.word	0xffffffff
	.align		4
        /*0008*/ 	.word	0x00000000
	.align		4
        /*000c*/ 	.word	0xfffffffe
	.align		4
        /*0010*/ 	.word	0x00000000
	.align		4
        /*0014*/ 	.word	0xfffffffd
	.align		4
        /*0018*/ 	.word	0x00000000
	.align		4
        /*001c*/ 	.word	0xfffffffc


//--------------------- .text.matmul_kernel       --------------------------
	.section	.text.matmul_kernel,"ax",@progbits
	.align	128
        .global         matmul_kernel
        .type           matmul_kernel,@function
        .size           matmul_kernel,(.L_x_3 - matmul_kernel)
        .other          matmul_kernel,@"STO_CUDA_ENTRY STV_DEFAULT"
matmul_kernel:
.text.matmul_kernel:
[----:B------:R-:W0:Y:S08]  /*0000*/  LDC R1, c[0x0][0x28] ;  /* 0x00000a00ff017b82 */ /* 0x000e300000000800 */
[----:B------:R-:W1:Y:S01]  /*0010*/  LDC.64 R2, c[0x0][0x228] ;  /* 0x00008a00ff027b82 */ /* 0x000e620000000a00 */
[----:B------:R-:W2:Y:S01]  /*0020*/  S2R R7, SR_CTAID.X ;  /* 0x0000000000077919 */ /* 0x000ea20000002500 */
[----:B0-----:R-:W-:Y:S01]  /*0030*/  VIADD R1, R1, 0xffffdf28 ;  /* 0xffffdf2801017836 */ /* 0x001fe20000000000 */
[----:B------:R-:W-:Y:S01]  /*0040*/  UMOV UR4, 0x400 ;  /* 0x0000040000047882 */ /* 0x000fe20000000000 */
[----:B------:R-:W-:-:S02]  /*0050*/  CS2R R14, SRZ ;  /* 0x00000000000e7805 */ /* 0x000fc4000001ff00 */
[----:B------:R-:W-:Y:S02]  /*0060*/  CS2R R16, SRZ ;  /* 0x0000000000107805 */ /* 0x000fe4000001ff00 */
[----:B------:R-:W-:Y:S02]  /*0070*/  CS2R R18, SRZ ;  /* 0x0000000000127805 */ /* 0x000fe4000001ff00 */
[----:B------:R-:W-:Y:S01]  /*0080*/  CS2R R20, SRZ ;  /* 0x0000000000147805 */ /* 0x000fe2000001ff00 */
[----:B------:R-:W0:Y:S01]  /*0090*/  S2UR UR5, SR_CgaCtaId ;  /* 0x00000000000579c3 */ /* 0x000e220000008800 */
[----:B------:R-:W-:Y:S02]  /*00a0*/  CS2R R22, SRZ ;  /* 0x0000000000167805 */ /* 0x000fe4000001ff00 */
[----:B------:R-:W-:Y:S02]  /*00b0*/  CS2R R24, SRZ ;  /* 0x0000000000187805 */ /* 0x000fe4000001ff00 */
[----:B------:R-:W-:-:S02]  /*00c0*/  CS2R R26, SRZ ;  /* 0x00000000001a7805 */ /* 0x000fc4000001ff00 */
[----:B------:R-:W-:Y:S02]  /*00d0*/  CS2R R28, SRZ ;  /* 0x00000000001c7805 */ /* 0x000fe4000001ff00 */
[----:B------:R-:W-:Y:S02]  /*00e0*/  CS2R R30, SRZ ;  /* 0x00000000001e7805 */ /* 0x000fe4000001ff00 */
[----:B------:R-:W-:Y:S02]  /*00f0*/  CS2R R32, SRZ ;  /* 0x0000000000207805 */ /* 0x000fe4000001ff00 */
        /* <DEDUP_REMOVED lines=8> */
[----:B------:R-:W-:Y:S01]  /*0180*/  CS2R R50, SRZ ;  /* 0x0000000000327805 */ /* 0x000fe2000001ff00 */
[----:B-1----:R-:W-:Y:S01]  /*0190*/  VIADD R0, R3, 0x3f ;  /* 0x0000003f03007836 */ /* 0x002fe20000000000 */
[----:B------:R1:W-:Y:S01]  /*01a0*/  STL [R1+0x136c], R3 ;  /* 0x00136c0301007387 */ /* 0x0003e20000100800 */
[----:B------:R-:W-:-:S02]  /*01b0*/  CS2R R52, SRZ ;  /* 0x0000000000347805 */ /* 0x000fc4000001ff00 */
[----:B------:R-:W-:Y:S02]  /*01c0*/  CS2R R54, SRZ ;  /* 0x0000000000367805 */ /* 0x000fe4000001ff00 */
[----:B------:R-:W-:Y:S02]  /*01d0*/  CS2R R56, SRZ ;  /* 0x0000000000387805 */ /* 0x000fe4000001ff00 */
[----:B------:R-:W-:Y:S01]  /*01e0*/  SHF.R.S32.HI R5, RZ, 0x1f, R0 ;  /* 0x0000001fff057819 */ /* 0x000fe20000011400 */
[----:B------:R-:W-:Y:S01]  /*01f0*/  STL [R1+0x1370], R2 ;  /* 0x0013700201007387 */ /* 0x000fe20000100800 */
[----:B------:R-:W-:Y:S01]  /*0200*/  ULDC.64 UR6, c[0x0][0x208] ;  /* 0x0000820000067ab9 */ /* 0x000fe20000000a00 */
[----:B0-----:R-:W-:Y:S01]  /*0210*/  ULEA UR4, UR5, UR4, 0x18 ;  /* 0x0000000405047291 */ /* 0x001fe2000f8ec03f */
[----:B------:R-:W-:Y:S01]  /*0220*/  LEA.HI R5, R5, R0, RZ, 0x6 ;  /* 0x0000000005057211 */ /* 0x000fe200078f30ff */
[----:B------:R-:W-:Y:S01]  /*0230*/  STL [R1+0x40], RZ ;  /* 0x000040ff01007387 */ /* 0x000fe20000100800 */
[----:B--2---:R-:W-:-:S02]  /*0240*/  IABS R10, R7 ;  /* 0x00000007000a7213 */ /* 0x004fc40000000000 */
[----:B------:R-:W-:Y:S02]  /*0250*/  CS2R R58, SRZ ;  /* 0x00000000003a7805 */ /* 0x000fe4000001ff00 */
[----:B------:R-:W-:Y:S01]  /*0260*/  SHF.R.S32.HI R5, RZ, 0x6, R5 ;  /* 0x00000006ff057819 */ /* 0x000fe20000011405 */
[----:B------:R-:W-:Y:S04]  /*0270*/  STL [R1+0x44], RZ ;  /* 0x000044ff01007387 */ /* 0x000fe80000100800 */
[----:B------:R-:W-:Y:S01]  /*0280*/  IMAD.SHL.U32 R6, R5, 0x8, RZ ;  /* 0x0000000805067824 */ /* 0x000fe200078e00ff */
[----:B------:R-:W-:Y:S04]  /*0290*/  STL [R1+0x48], RZ ;  /* 0x000048ff01007387 */ /* 0x000fe80000100800 */
[-C--:B------:R-:W-:Y:S01]  /*02a0*/  IABS R9, R6.reuse ;  /* 0x0000000600097213 */ /* 0x080fe20000000000 */
[----:B------:R-:W-:Y:S01]  /*02b0*/  STL [R1+0x4c], RZ ;  /* 0x00004cff01007387 */ /* 0x000fe20000100800 */
[----:B------:R-:W-:-:S02]  /*02c0*/  IABS R12, R6 ;  /* 0x00000006000c7213 */ /* 0x000fc40000000000 */
[----:B------:R-:W0:Y:S01]  /*02d0*/  I2F.RP R0, R9 ;  /* 0x0000000900007306 */ /* 0x000e220000209400 */
[----:B------:R-:W-:Y:S04]  /*02e0*/  STL [R1+0x30], RZ ;  /* 0x000030ff01007387 */ /* 0x000fe80000100800 */
[----:B------:R-:W-:Y:S04]  /*02f0*/  STL [R1+0x34], RZ ;  /* 0x000034ff01007387 */ /* 0x000fe80000100800 */
[----:B------:R-:W-:Y:S04]  /*0300*/  STL [R1+0x38], RZ ;  /* 0x000038ff01007387 */ /* 0x000fe80000100800 */
[----:B------:R-:W-:Y:S01]  /*0310*/  STL [R1+0x3c], RZ ;  /* 0x00003cff01007387 */ /* 0x000fe20000100800 */
[----:B0-----:R-:W0:Y:S03]  /*0320*/  MUFU.RCP R0, R0 ;  /* 0x0000000000007308 */ /* 0x001e260000001000 */
[----:B------:R-:W-:Y:S04]  /*0330*/  STL [R1+0x20], RZ ;  /* 0x000020ff01007387 */ /* 0x000fe80000100800 */
[----:B------:R-:W-:Y:S04]  /*0340*/  STL [R1+0x24], RZ ;  /* 0x000024ff01007387 */ /* 0x000fe80000100800 */
[----:B------:R-:W-:Y:S04]  /*0350*/  STL [R1+0x28], RZ ;  /* 0x000028ff01007387 */ /* 0x000fe80000100800 */
[----:B------:R-:W-:Y:S01]  /*0360*/  STL [R1+0x2c], RZ ;  /* 0x00002cff01007387 */ /* 0x000fe20000100800 */
[----:B0-----:R-:W-:-:S03]  /*0370*/  VIADD R4, R0, 0xffffffe ;  /* 0x0ffffffe00047836 */ /* 0x001fc60000000000 */
[----:B------:R-:W-:Y:S01]  /*0380*/  STL [R1+0x10], RZ ;  /* 0x000010ff01007387 */ /* 0x000fe20000100800 */
[----:B------:R-:W-:Y:S01]  /*0390*/  IMAD.MOV R0, RZ, RZ, -R12 ;  /* 0x000000ffff007224 */ /* 0x000fe200078e0a0c */
[----:B------:R0:W2:Y:S02]  /*03a0*/  F2I.FTZ.U32.TRUNC.NTZ R5, R4 ;  /* 0x0000000400057305 */ /* 0x0000a4000021f000 */
[----:B------:R-:W-:Y:S04]  /*03b0*/  STL [R1+0x14], RZ ;  /* 0x000014ff01007387 */ /* 0x000fe80000100800 */
[----:B------:R-:W-:Y:S01]  /*03c0*/  STL [R1+0x18], RZ ;  /* 0x000018ff01007387 */ /* 0x000fe20000100800 */
[----:B0-----:R-:W-:-:S03]  /*03d0*/  IMAD.MOV.U32 R4, RZ, RZ, RZ ;  /* 0x000000ffff047224 */ /* 0x001fc600078e00ff */
[----:B------:R-:W-:Y:S04]  /*03e0*/  STL [R1+0x1c], RZ ;  /* 0x00001cff01007387 */ /* 0x000fe80000100800 */
[----:B------:R-:W-:Y:S01]  /*03f0*/  STL [R1], RZ ;  /* 0x000000ff01007387 */ /* 0x000fe20000100800 */
[----:B--2---:R-:W-:-:S03]  /*0400*/  IMAD.MOV R8, RZ, RZ, -R5 ;  /* 0x000000ffff087224 */ /* 0x004fc600078e0a05 */
[----:B------:R-:W-:Y:S01]  /*0410*/  STL [R1+0x4], RZ ;  /* 0x000004ff01007387 */ /* 0x000fe20000100800 */
[----:B------:R-:W-:Y:S02]  /*0420*/  IMAD R11, R8, R9, RZ ;  /* 0x00000009080b7224 */ /* 0x000fe400078e02ff */
[----:B------:R-:W-:Y:S01]  /*0430*/  IMAD.MOV.U32 R8, RZ, RZ, R10 ;  /* 0x000000ffff087224 */ /* 0x000fe200078e000a */
[----:B------:R-:W-:Y:S01]  /*0440*/  STL [R1+0x8], RZ ;  /* 0x000008ff01007387 */ /* 0x000fe20000100800 */
[----:B------:R-:W-:-:S03]  /*0450*/  IMAD.HI.U32 R5, R5, R11, R4 ;  /* 0x0000000b05057227 */ /* 0x000fc600078e0004 */
[----:B------:R-:W-:Y:S03]  /*0460*/  STL [R1+0xc], RZ ;  /* 0x00000cff01007387 */ /* 0x000fe60000100800 */
[----:B------:R-:W-:Y:S01]  /*0470*/  IMAD.HI.U32 R5, R5, R8, RZ ;  /* 0x0000000805057227 */ /* 0x000fe200078e00ff */
[----:B------:R-:W-:Y:S03]  /*0480*/  STL [R1+0x90], RZ ;  /* 0x000090ff01007387 */ /* 0x000fe60000100800 */
[----:B------:R-:W-:Y:S01]  /*0490*/  IMAD R0, R5, R0, R8 ;  /* 0x0000000005007224 */ /* 0x000fe200078e0208 */
[----:B------:R-:W-:Y:S04]  /*04a0*/  STL [R1+0x94], RZ ;  /* 0x000094ff01007387 */ /* 0x000fe80000100800 */
[----:B------:R-:W-:Y:S01]  /*04b0*/  ISETP.GT.U32.AND P1, PT, R9, R0, PT ;  /* 0x000000000900720c */ /* 0x000fe20003f24070 */
[----:B------:R-:W-:Y:S04]  /*04c0*/  STL [R1+0x98], RZ ;  /* 0x000098ff01007387 */ /* 0x000fe80000100800 */
[----:B------:R-:W-:Y:S04]  /*04d0*/  STL [R1+0x9c], RZ ;  /* 0x00009cff01007387 */ /* 0x000fe80000100800 */
[----:B------:R-:W-:Y:S04]  /*04e0*/  STL [R1+0x80], RZ ;  /* 0x000080ff01007387 */ /* 0x000fe80000100800 */
[----:B------:R-:W-:Y:S01]  /*04f0*/  @!P1 IMAD.IADD R0, R0, 0x1, -R9 ;  /* 0x0000000100009824 */ /* 0x000fe200078e0a09 */
[----:B------:R-:W-:Y:S01]  /*0500*/  STL [R1+0x84], RZ ;  /* 0x000084ff01007387 */ /* 0x000fe20000100800 */
[----:B------:R-:W-:Y:S01]  /*0510*/  @!P1 VIADD R5, R5, 0x1 ;  /* 0x0000000105059836 */ /* 0x000fe20000000000 */
[----:B------:R-:W-:-:S02]  /*0520*/  ISETP.NE.AND P1, PT, R6, RZ, PT ;  /* 0x000000ff0600720c */ /* 0x000fc40003f25270 */
[----:B------:R-:W-:Y:S01]  /*0530*/  ISETP.GE.U32.AND P0, PT, R0, R9, PT ;  /* 0x000000090000720c */ /* 0x000fe20003f06070 */
[----:B------:R-:W-:Y:S01]  /*0540*/  STL [R1+0x88], RZ ;  /* 0x000088ff01007387 */ /* 0x000fe20000100800 */
[----:B------:R-:W-:-:S03]  /*0550*/  LOP3.LUT R0, R7, R6, RZ, 0x3c, !PT ;  /* 0x0000000607007212 */ /* 0x000fc600078e3cff */
[----:B------:R-:W-:Y:S01]  /*0560*/  STL [R1+0x8c], RZ ;  /* 0x00008cff01007387 */ /* 0x000fe20000100800 */
[----:B------:R-:W-:Y:S01]  /*0570*/  ISETP.GE.AND P2, PT, R0, RZ, PT ;  /* 0x000000ff0000720c */ /* 0x000fe20003f46270 */
[----:B------:R-:W-:Y:S02]  /*0580*/  VIADD R0, R2, 0x7f ;  /* 0x0000007f02007836 */ /* 0x000fe40000000000 */
[----:B------:R-:W-:Y:S04]  /*0590*/  STL [R1+0x70], RZ ;  /* 0x000070ff01007387 */ /* 0x000fe80000100800 */
[----:B------:R-:W-:Y:S01]  /*05a0*/  @P0 VIADD R5, R5, 0x1 ;  /* 0x0000000105050836 */ /* 0x000fe20000000000 */
[----:B------:R-:W-:Y:S03]  /*05b0*/  STL [R1+0x74], RZ ;  /* 0x000074ff01007387 */ /* 0x000fe60000100800 */
[----:B------:R-:W-:Y:S01]  /*05c0*/  IMAD.MOV.U32 R4, RZ, RZ, R5 ;  /* 0x000000ffff047224 */ /* 0x000fe200078e0005 */
[----:B------:R-:W-:Y:S01]  /*05d0*/  SHF.R.S32.HI R5, RZ, 0x1f, R0 ;  /* 0x0000001fff057819 */ /* 0x000fe20000011400 */
[----:B------:R-:W-:Y:S02]  /*05e0*/  STL [R1+0x78], RZ ;  /* 0x000078ff01007387 */ /* 0x000fe40000100800 */
[----:B------:R-:W-:Y:S01]  /*05f0*/  @!P2 IMAD.MOV R4, RZ, RZ, -R4 ;  /* 0x000000ffff04a224 */ /* 0x000fe200078e0a04 */
[----:B------:R-:W-:Y:S01]  /*0600*/  @!P1 LOP3.LUT R4, RZ, R6, RZ, 0x33, !PT ;  /* 0x00000006ff049212 */ /* 0x000fe200078e33ff */
[----:B------:R-:W-:Y:S01]  /*0610*/  STL [R1+0x7c], RZ ;  /* 0x00007cff01007387 */ /* 0x000fe20000100800 */
[----:B------:R-:W-:-:S03]  /*0620*/  LEA.HI R5, R5, R0, RZ, 0x7 ;  /* 0x0000000005057211 */ /* 0x000fc600078f38ff */
[----:B------:R-:W-:Y:S01]  /*0630*/  IMAD.SHL.U32 R8, R4, 0x8, RZ ;  /* 0x0000000804087824 */ /* 0x000fe200078e00ff */
[----:B------:R-:W-:Y:S01]  /*0640*/  STL [R1+0x60], RZ ;  /* 0x000060ff01007387 */ /* 0x000fe20000100800 */
[----:B------:R-:W-:-:S03]  /*0650*/  IMAD.MOV R4, RZ, RZ, -R4 ;  /* 0x000000ffff047224 */ /* 0x000fc600078e0a04 */
[----:B------:R-:W-:Y:S01]  /*0660*/  LEA.HI.SX32 R5, R5, -R8, 0x19 ;  /* 0x8000000805057211 */ /* 0x000fe200078fcaff */
[----:B------:R-:W-:Y:S01]  /*0670*/  IMAD R6, R6, R4, R7 ;  /* 0x0000000406067224 */ /* 0x000fe200078e0207 */
[----:B------:R-:W-:Y:S02]  /*0680*/  STL [R1+0x64], RZ ;  /* 0x000064ff01007387 */ /* 0x000fe40000100800 */
[----:B------:R-:W-:Y:S02]  /*0690*/  VIMNMX R13, R5, 0x8, PT ;  /* 0x00000008050d7848 */ /* 0x000fe40003fe0100 */
[----:B------:R-:W-:Y:S01]  /*06a0*/  IABS R11, R6 ;  /* 0x00000006000b7213 */ /* 0x000fe20000000000 */
[----:B------:R-:W-:Y:S01]  /*06b0*/  STL [R1+0x68], RZ ;  /* 0x000068ff01007387 */ /* 0x000fe20000100800 */
[----:B------:R-:W-:-:S03]  /*06c0*/  IABS R9, R13 ;  /* 0x0000000d00097213 */ /* 0x000fc60000000000 */
[----:B------:R-:W-:Y:S01]  /*06d0*/  STL [R1+0x6c], RZ ;  /* 0x00006cff01007387 */ /* 0x000fe20000100800 */
[----:B------:R-:W0:Y:S03]  /*06e0*/  I2F.RP R0, R9 ;  /* 0x0000000900007306 */ /* 0x000e260000209400 */
        /* <DEDUP_REMOVED lines=9> */
[----:B------:R-:W-:Y:S04]  /*0780*/  STL [R1+0xbc], RZ ;  /* 0x0000bcff01007387 */ /* 0x000fe80000100800 */
[----:B------:R-:W-:Y:S01]  /*0790*/  STL [R1+0xc0], RZ ;  /* 0x0000c0ff01007387 */ /* 0x000fe20000100800 */
[----:B------:R-:W0:Y:S03]  /*07a0*/  F2I.FTZ.U32.TRUNC.NTZ R5, R5 ;  /* 0x0000000500057305 */ /* 0x000e26000021f000 */
[----:B------:R-:W-:Y:S04]  /*07b0*/  STL [R1+0xc4], RZ ;  /* 0x0000c4ff01007387 */ /* 0x000fe80000100800 */
[----:B------:R-:W-:Y:S04]  /*07c0*/  STL [R1+0xc8], RZ ;  /* 0x0000c8ff01007387 */ /* 0x000fe80000100800 */
[----:B------:R-:W-:Y:S01]  /*07d0*/  STL [R1+0xcc], RZ ;  /* 0x0000ccff01007387 */ /* 0x000fe20000100800 */
[----:B0-----:R-:W-:-:S03]  /*07e0*/  IMAD.MOV R10, RZ, RZ, -R5 ;  /* 0x000000ffff0a7224 */ /* 0x001fc600078e0a05 */
[----:B------:R-:W-:Y:S01]  /*07f0*/  STL [R1+0xd0], RZ ;  /* 0x0000d0ff01007387 */ /* 0x000fe20000100800 */
[----:B------:R-:W-:Y:S01]  /*0800*/  IMAD.MOV.U32 R4, RZ, RZ, R10 ;  /* 0x000000ffff047224 */ /* 0x000fe200078e000a */
[----:B------:R-:W-:Y:S02]  /*0810*/  IABS R10, R13 ;  /* 0x0000000d000a7213 */ /* 0x000fe40000000000 */
[----:B------:R-:W-:Y:S01]  /*0820*/  STL [R1+0xd4], RZ ;  /* 0x0000d4ff01007387 */ /* 0x000fe20000100800 */
[----:B------:R-:W-:Y:S02]  /*0830*/  IMAD R7, R4, R9, RZ ;  /* 0x0000000904077224 */ /* 0x000fe400078e02ff */
[----:B------:R-:W-:Y:S01]  /*0840*/  IMAD.MOV.U32 R4, RZ, RZ, RZ ;  /* 0x000000ffff047224 */ /* 0x000fe200078e00ff */
[----:B------:R-:W-:Y:S03]  /*0850*/  STL [R1+0xd8], RZ ;  /* 0x0000d8ff01007387 */ /* 0x000fe60000100800 */
[----:B------:R-:W-:Y:S01]  /*0860*/  IMAD.HI.U32 R4, R5, R7, R4 ;  /* 0x0000000705047227 */ /* 0x000fe200078e0004 */
[----:B------:R-:W-:Y:S03]  /*0870*/  STL [R1+0xdc], RZ ;  /* 0x0000dcff01007387 */ /* 0x000fe60000100800 */
[----:B------:R-:W-:Y:S01]  /*0880*/  IMAD.MOV R5, RZ, RZ, -R10 ;  /* 0x000000ffff057224 */ /* 0x000fe200078e0a0a */
[----:B------:R-:W-:Y:S01]  /*0890*/  STL [R1+0xe0], RZ ;  /* 0x0000e0ff01007387 */ /* 0x000fe20000100800 */
[----:B------:R-:W-:-:S03]  /*08a0*/  IMAD.HI.U32 R0, R4, R11, RZ ;  /* 0x0000000b04007227 */ /* 0x000fc600078e00ff */
[----:B------:R-:W-:Y:S01]  /*08b0*/  STL [R1+0xe4], RZ ;  /* 0x0000e4ff01007387 */ /* 0x000fe20000100800 */
[----:B------:R-:W-:Y:S01]  /*08c0*/  IMAD R4, R0, R5, R11 ;  /* 0x0000000500047224 */ /* 0x000fe200078e020b */
[----:B------:R-:W-:Y:S02]  /*08d0*/  CS2R R10, SRZ ;  /* 0x00000000000a7805 */ /* 0x000fe4000001ff00 */
[----:B------:R-:W-:Y:S02]  /*08e0*/  STL [R1+0xe8], RZ ;  /* 0x0000e8ff01007387 */ /* 0x000fe40000100800 */
[----:B------:R-:W-:Y:S02]  /*08f0*/  ISETP.GT.U32.AND P1, PT, R9, R4, PT ;  /* 0x000000040900720c */ /* 0x000fe40003f24070 */
[----:B------:R-:W-:Y:S04]  /*0900*/  STL [R1+0xec], RZ ;  /* 0x0000ecff01007387 */ /* 0x000fe80000100800 */
[----:B------:R-:W-:Y:S04]  /*0910*/  STL [R1+0xf0], RZ ;  /* 0x0000f0ff01007387 */ /* 0x000fe80000100800 */
[----:B------:R-:W-:Y:S03]  /*0920*/  STL [R1+0xf4], RZ ;  /* 0x0000f4ff01007387 */ /* 0x000fe60000100800 */
        /* <DEDUP_REMOVED lines=8> */
[----:B------:R-:W-:Y:S02]  /*09b0*/  ISETP.GE.AND P2, PT, R4, RZ, PT ;  /* 0x000000ff0400720c */ /* 0x000fe40003f46270 */
[----:B------:R-:W-:Y:S01]  /*09c0*/  CS2R R4, SRZ ;  /* 0x0000000000047805 */ /* 0x000fe2000001ff00 */
[----:B------:R-:W-:Y:S04]  /*09d0*/  STL [R1+0x104], RZ ;  /* 0x000104ff01007387 */ /* 0x000fe80000100800 */
[----:B------:R-:W-:Y:S01]  /*09e0*/  @P0 VIADD R0, R0, 0x1 ;  /* 0x0000000100000836 */ /* 0x000fe20000000000 */
[----:B------:R-:W-:Y:S04]  /*09f0*/  STL [R1+0x108], RZ ;  /* 0x000108ff01007387 */ /* 0x000fe80000100800 */
[----:B------:R-:W-:Y:S01]  /*0a00*/  STL [R1+0x10c], RZ ;  /* 0x00010cff01007387 */ /* 0x000fe20000100800 */
[----:B------:R-:W-:Y:S01]  /*0a10*/  @!P2 IMAD.MOV R0, RZ, RZ, -R0 ;  /* 0x000000ffff00a224 */ /* 0x000fe200078e0a00 */
[----:B------:R-:W-:-:S02]  /*0a20*/  @!P1 LOP3.LUT R0, RZ, R13, RZ, 0x33, !PT ;  /* 0x0000000dff009212 */ /* 0x000fc400078e33ff */
[----:B------:R-:W-:Y:S03]  /*0a30*/  STL [R1+0x110], RZ ;  /* 0x000110ff01007387 */ /* 0x000fe60000100800 */
[----:B------:R-:W-:Y:S01]  /*0a40*/  IMAD.MOV R60, RZ, RZ, -R0 ;  /* 0x000000ffff3c7224 */ /* 0x000fe200078e0a00 */
[----:B------:R-:W-:Y:S01]  /*0a50*/  STL [R1+0x114], RZ ;  /* 0x000114ff01007387 */ /* 0x000fe20000100800 */
[----:B------:R-:W-:Y:S02]  /*0a60*/  IMAD.SHL.U32 R61, R0, 0x40, RZ ;  /* 0x00000040003d7824 */ /* 0x000fe400078e00ff */
[----:B------:R-:W0:Y:S01]  /*0a70*/  LDC R0, c[0x0][0x230] ;  /* 0x00008c00ff007b82 */ /* 0x000e220000000800 */
[----:B------:R-:W-:Y:S01]  /*0a80*/  STL [R1+0x118], RZ ;  /* 0x000118ff01007387 */ /* 0x000fe20000100800 */
[----:B------:R-:W-:Y:S01]  /*0a90*/  IMAD R60, R13, R60, R6 ;  /* 0x0000003c0d3c7224 */ /* 0x000fe200078e0206 */
[----:B------:R-:W-:-:S02]  /*0aa0*/  CS2R R6, SRZ ;  /* 0x0000000000067805 */ /* 0x000fc4000001ff00 */
[----:B------:R-:W-:Y:S01]  /*0ab0*/  CS2R R12, SRZ ;  /* 0x00000000000c7805 */ /* 0x000fe2000001ff00 */
[----:B------:R-:W-:Y:S01]  /*0ac0*/  STL [R1+0x11c], RZ ;  /* 0x00011cff01007387 */ /* 0x000fe20000100800 */
[----:B------:R-:W-:Y:S01]  /*0ad0*/  IMAD.IADD R60, R8, 0x1, R60 ;  /* 0x00000001083c7824 */ /* 0x000fe200078e023c */
[----:B------:R-:W-:Y:S02]  /*0ae0*/  CS2R R8, SRZ ;  /* 0x0000000000087805 */ /* 0x000fe4000001ff00 */
[----:B------:R-:W-:Y:S04]  /*0af0*/  STL [R1+0x150], RZ ;  /* 0x000150ff01007387 */ /* 0x000fe80000100800 */
[----:B------:R-:W-:Y:S04]  /*0b00*/  STL [R1+0x154], RZ ;  /* 0x000154ff01007387 */ /* 0x000fe80000100800 */
[----:B------:R-:W-:Y:S04]  /*0b10*/  STL [R1+0x158], RZ ;  /* 0x000158ff01007387 */ /* 0x000fe80000100800 */
[----:B------:R-:W-:Y:S01]  /*0b20*/  STL [R1+0x15c], RZ ;  /* 0x00015cff01007387 */ /* 0x000fe20000100800 */
[----:B0-----:R-:W-:-:S03]  /*0b30*/  VIADD R0, R0, 0x3f ;  /* 0x0000003f00007836 */ /* 0x001fc60000000000 */
[----:B------:R-:W-:Y:S02]  /*0b40*/  STL [R1+0x644], R61 ;  /* 0x0006443d01007387 */ /* 0x000fe40000100800 */
[----:B------:R-:W-:Y:S01]  /*0b50*/  ISETP.GE.AND P0, PT, R0, 0x40, PT ;  /* 0x000000400000780c */ /* 0x000fe20003f06270 */
[C---:B------:R-:W-:Y:S01]  /*0b60*/  VIADD R0, R61.reuse, 0x1 ;  /* 0x000000013d007836 */ /* 0x040fe20000000000 */
[----:B-1----:R-:W0:Y:S04]  /*0b70*/  S2R R3, SR_TID.X ;  /* 0x0000000000037919 */ /* 0x002e280000002100 */
[----:B------:R1:W-:Y:S02]  /*0b80*/  STL [R1+0x210], R0 ;  /* 0x0002100001007387 */ /* 0x0003e40000100800 */
[----:B-1----:R-:W-:-:S05]  /*0b90*/  VIADD R0, R61, 0x2 ;  /* 0x000000023d007836 */ /* 0x002fca0000000000 */
[----:B------:R1:W-:Y:S02]  /*0ba0*/  STL [R1+0x20c], R0 ;  /* 0x00020c0001007387 */ /* 0x0003e40000100800 */
[----:B-1----:R-:W-:Y:S01]  /*0bb0*/  VIADD R0, R61, 0x3 ;  /* 0x000000033d007836 */ /* 0x002fe20000000000 */
[----:B0-----:R-:W-:-:S04]  /*0bc0*/  LOP3.LUT R2, R3, 0x1f, RZ, 0xc0, !PT ;  /* 0x0000001f03027812 */ /* 0x001fc800078ec0ff */
[----:B------:R0:W-:Y:S02]  /*0bd0*/  STL [R1+0x208], R0 ;  /* 0x0002080001007387 */ /* 0x0001e40000100800 */
[----:B0-----:R-:W-:-:S05]  /*0be0*/  VIADD R0, R61, 0x4 ;  /* 0x000000043d007836 */ /* 0x001fca0000000000 */
        /* <DEDUP_REMOVED lines=109> */
[----:B0-----:R-:W-:Y:S02]  /*12c0*/  IMAD.SHL.U32 R0, R60, 0x80, RZ ;  /* 0x000000803c007824 */ /* 0x001fe400078e00ff */
[----:B------:R-:W-:-:S03]  /*12d0*/  IMAD.MOV.U32 R60, RZ, RZ, R61 ;  /* 0x000000ffff3c7224 */ /* 0x000fc600078e003d */
[----:B------:R-:W-:Y:S01]  /*12e0*/  LOP3.LUT R3, R0, 0x1f, R3, 0xf8, !PT ;  /* 0x0000001f00037812 */ /* 0x000fe200078ef803 */
[----:B------:R-:W-:Y:S01]  /*12f0*/  VIADD R61, R60, 0x3b ;  /* 0x0000003b3c3d7836 */ /* 0x000fe20000000000 */
[----:B------:R-:W-:-:S04]  /*1300*/  LOP3.LUT R0, R0, 0x20, R2, 0xfe, !PT ;  /* 0x0000002000007812 */ /* 0x000fc800078efe02 */
[----:B------:R0:W-:Y:S02]  /*1310*/  STL [R1+0xa8], R61 ;  /* 0x0000a83d01007387 */ /* 0x0001e40000100800 */
[----:B0-----:R-:W-:-:S05]  /*1320*/  VIADD R61, R60, 0x3c ;  /* 0x0000003c3c3d7836 */ /* 0x001fca0000000000 */
[----:B------:R0:W-:Y:S02]  /*1330*/  STL [R1+0xa4], R61 ;  /* 0x0000a43d01007387 */ /* 0x0001e40000100800 */
[----:B0-----:R-:W-:-:S05]  /*1340*/  VIADD R61, R60, 0x3d ;  /* 0x0000003d3c3d7836 */ /* 0x001fca0000000000 */
[----:B------:R0:W-:Y:S04]  /*1350*/  STL [R1+0xa0], R61 ;  /* 0x0000a03d01007387 */ /* 0x0001e80000100800 */
[----:B------:R1:W5:Y:S04]  /*1360*/  LDL.LU R2, [R1+0x1370] ;  /* 0x0013700001027983 */ /* 0x0003680000300800 */
[----:B------:R-:W-:Y:S01]  /*1370*/  STL [R1+0x768], R3 ;  /* 0x0007680301007387 */ /* 0x000fe20000100800 */
[----:B0-----:R-:W-:-:S03]  /*1380*/  VIADD R61, R60, 0x3e ;  /* 0x0000003e3c3d7836 */ /* 0x001fc60000000000 */
[----:B------:R0:W-:Y:S01]  /*1390*/  STL [R1+0x76c], R0 ;  /* 0x00076c0001007387 */ /* 0x0001e20000100800 */
[----:B------:R-:W-:Y:S02]  /*13a0*/  VIADD R60, R60, 0x3f ;  /* 0x0000003f3c3c7836 */ /* 0x000fe40000000000 */
[----:B0-----:R-:W-:-:S05]  /*13b0*/  IMAD.MOV.U32 R0, RZ, RZ, R3 ;  /* 0x000000ffff007224 */ /* 0x001fca00078e0003 */
[----:B------:R-:W-:-:S05]  /*13c0*/  LOP3.LUT R3, R0, 0x40, RZ, 0xfc, !PT ;  /* 0x0000004000037812 */ /* 0x000fca00078efcff */
[----:B------:R0:W-:Y:S02]  /*13d0*/  STL [R1+0xe9c], R3 ;  /* 0x000e9c0301007387 */ /* 0x0001e40000100800 */
[----:B0-----:R-:W-:-:S05]  /*13e0*/  LOP3.LUT R3, R0, 0x60, RZ, 0xfc, !PT ;  /* 0x0000006000037812 */ /* 0x001fca00078efcff */
[----:B------:R0:W-:Y:S04]  /*13f0*/  STL [R1+0xe64], R3 ;  /* 0x000e640301007387 */ /* 0x0001e80000100800 */
[----:B0-----:R1:W5:Y:S01]  /*1400*/  LDL.LU R3, [R1+0x136c] ;  /* 0x00136c0001037983 */ /* 0x0013620000300800 */
[----:B------:R-:W-:Y:S05]  /*1410*/  @!P0 BRA `(.L_x_0) ;  /* 0x0000031400f08947 */ /* 0x000fea0003800000 */
[----:B------:R-:W2:Y:S04]  /*1420*/  LDL R27, [R1+0x76c] ;  /* 0x00076c00011b7983 */ /* 0x000ea80000100800 */
[----:B------:R-:W3:Y:S04]  /*1430*/  LDL R28, [R1+0xe9c] ;  /* 0x000e9c00011c7983 */ /* 0x000ee80000100800 */
[----:B------:R-:W4:Y:S01]  /*1440*/  LDL R29, [R1+0xe64] ;  /* 0x000e6400011d7983 */ /* 0x000f220000100800 */
[----:B-----5:R-:W-:Y:S01]  /*1450*/  IABS R5, R2 ;  /* 0x0000000200057213 */ /* 0x020fe20000000000 */
[----:B------:R-:W-:Y:S01]  /*1460*/  IMAD.MOV.U32 R26, RZ, RZ, R0 ;  /* 0x000000ffff1a7224 */ /* 0x000fe200078e0000 */
[----:B------:R-:W-:Y:S01]  /*1470*/  IABS R4, R3 ;  /* 0x0000000300047213 */ /* 0x000fe20000000000 */
[----:B------:R-:W4:Y:S01]  /*1480*/  LDL.LU R35, [R1+0xac] ;  /* 0x0000ac0001237983 */ /* 0x000f220000300800 */
[----:B------:R-:W-:Y:S01]  /*1490*/  IMAD.MOV.U32 R6, RZ, RZ, RZ ;  /* 0x000000ffff067224 */ /* 0x000fe200078e00ff */
[----:B------:R-:W-:Y:S01]  /*14a0*/  ISETP.GE.AND P4, PT, R60, RZ, PT ;  /* 0x000000ff3c00720c */ /* 0x000fe20003f86270 */
[----:B------:R-:W-:Y:S01]  /*14b0*/  ULDC.64 UR8, c[0x0][0x218] ;  /* 0x0000860000087ab9 */ /* 0x000fe20000000a00 */
[----:B------:R-:W4:Y:S01]  /*14c0*/  LDL.LU R34, [R1+0xa4] ;  /* 0x0000a40001227983 */ /* 0x000f220000300800 */
[----:B------:R-:W-:Y:S01]  /*14d0*/  ISETP.GE.AND P6, PT, R61, RZ, PT ;  /* 0x000000ff3d00720c */ /* 0x000fe20003fc6270 */
[----:B------:R-:W-:-:S02]  /*14e0*/  ULDC UR5, c[0x0][0x240] ;  /* 0x0000900000057ab9 */ /* 0x000fc40000000800 */
[----:B------:R-:W4:Y:S04]  /*14f0*/  LDL.LU R33, [R1+0xa8] ;  /* 0x0000a80001217983 */ /* 0x000f280000300800 */
        /* <DEDUP_REMOVED lines=26> */
[----:B------:R-:W4:Y:S01]  /*16a0*/  LDL.LU R37, [R1+0x12c] ;  /* 0x00012c0001257983 */ /* 0x000f220000300800 */
[----:B------:R-:W0:Y:S01]  /*16b0*/  I2F.RP R0, R5 ;  /* 0x0000000500007306 */ /* 0x000e220000209400 */
[----:B------:R-:W-:-:S02]  /*16c0*/  IABS R13, R26 ;  /* 0x0000001a000d7213 */ /* 0x000fc40000000000 */
[----:B------:R1:W-:Y:S05]  /*16d0*/  STL [R1+0x1458], R3 ;  /* 0x0014580301007387 */ /* 0x0003ea0000100800 */
[----:B------:R-:W1:Y:S08]  /*16e0*/  I2F.RP R8, R4 ;  /* 0x0000000400087306 */ /* 0x000e700000209400 */
[----:B0-----:R-:W0:Y:S08]  /*16f0*/  MUFU.RCP R0, R0 ;  /* 0x0000000000007308 */ /* 0x001e300000001000 */
[----:B-1----:R-:W1:Y:S01]  /*1700*/  MUFU.RCP R8, R8 ;  /* 0x0000000800087308 */ /* 0x002e620000001000 */
[----:B0-----:R-:W-:-:S07]  /*1710*/  VIADD R0, R0, 0xffffffe ;  /* 0x0ffffffe00007836 */ /* 0x001fce0000000000 */
[----:B------:R-:W0:Y:S01]  /*1720*/  F2I.FTZ.U32.TRUNC.NTZ R7, R0 ;  /* 0x0000000000077305 */ /* 0x000e22000021f000 */
[----:B-1----:R-:W-:-:S07]  /*1730*/  VIADD R8, R8, 0xffffffe ;  /* 0x0ffffffe08087836 */ /* 0x002fce0000000000 */
[----:B------:R-:W1:Y:S01]  /*1740*/  F2I.FTZ.U32.TRUNC.NTZ R9, R8 ;  /* 0x0000000800097305 */ /* 0x000e62000021f000 */
[----:B0-----:R-:W-:-:S04]  /*1750*/  IMAD.MOV R14, RZ, RZ, -R7 ;  /* 0x000000ffff0e7224 */ /* 0x001fc800078e0a07 */
[----:B------:R-:W-:-:S04]  /*1760*/  IMAD R14, R14, R5, RZ ;  /* 0x000000050e0e7224 */ /* 0x000fc800078e02ff */
[----:B------:R-:W-:-:S04]  /*1770*/  IMAD.HI.U32 R14, R7, R14, R6 ;  /* 0x0000000e070e7227 */ /* 0x000fc800078e0006 */
[----:B-1----:R-:W-:Y:S02]  /*1780*/  IMAD.MOV R0, RZ, RZ, -R9 ;  /* 0x000000ffff007224 */ /* 0x002fe400078e0a09 */
[----:B------:R-:W-:-:S04]  /*1790*/  IMAD.HI.U32 R12, R14, R13, RZ ;  /* 0x0000000d0e0c7227 */ /* 0x000fc800078e00ff */
[----:B------:R-:W-:Y:S02]  /*17a0*/  IMAD.MOV R12, RZ, RZ, -R12 ;  /* 0x000000ffff0c7224 */ /* 0x000fe400078e0a0c */
[----:B------:R-:W-:Y:S02]  /*17b0*/  IMAD R0, R0, R4, RZ ;  /* 0x0000000400007224 */ /* 0x000fe400078e02ff */
[----:B------:R-:W-:-:S05]  /*17c0*/  IMAD R12, R5, R12, R13 ;  /* 0x0000000c050c7224 */ /* 0x000fca00078e020d */
[----:B------:R-:W-:-:S13]  /*17d0*/  ISETP.GT.U32.AND P0, PT, R5, R12, PT ;  /* 0x0000000c0500720c */ /* 0x000fda0003f04070 */
[----:B------:R-:W-:Y:S01]  /*17e0*/  @!P0 IMAD.IADD R12, R12, 0x1, -R5 ;  /* 0x000000010c0c8824 */ /* 0x000fe200078e0a05 */
[----:B--2---:R-:W-:Y:S02]  /*17f0*/  IABS R6, R27 ;  /* 0x0000001b00067213 */ /* 0x004fe40000000000 */
[----:B---3--:R-:W-:-:S03]  /*1800*/  IABS R8, R28 ;  /* 0x0000001c00087213 */ /* 0x008fc60000000000 */
[----:B------:R-:W-:Y:S01]  /*1810*/  IMAD.HI.U32 R11, R14, R6, RZ ;  /* 0x000000060e0b7227 */ /* 0x000fe200078e00ff */
[----:B----4-:R-:W-:-:S03]  /*1820*/  IABS R7, R29 ;  /* 0x0000001d00077213 */ /* 0x010fc60000000000 */
[----:B------:R-:W-:-:S04]  /*1830*/  IMAD.HI.U32 R10, R14, R8, RZ ;  /* 0x000000080e0a7227 */ /* 0x000fc800078e00ff */
[----:B------:R-:W-:-:S04]  /*1840*/  IMAD.HI.U32 R14, R14, R7, RZ ;  /* 0x000000070e0e7227 */ /* 0x000fc800078e00ff */
[----:B------:R-:W-:Y:S02]  /*1850*/  IMAD.MOV R14, RZ, RZ, -R14 ;  /* 0x000000ffff0e7224 */ /* 0x000fe400078e0a0e */
[----:B------:R-:W-:Y:S02]  /*1860*/  IMAD.MOV R11, RZ, RZ, -R11 ;  /* 0x000000ffff0b7224 */ /* 0x000fe400078e0a0b */
[C---:B------:R-:W-:Y:S02]  /*1870*/  IMAD R7, R5.reuse, R14, R7 ;  /* 0x0000000e05077224 */ /* 0x040fe400078e0207 */
[----:B------:R-:W-:Y:S02]  /*1880*/  IMAD.MOV R10, RZ, RZ, -R10 ;  /* 0x000000ffff0a7224 */ /* 0x000fe400078e0a0a */
[C---:B------:R-:W-:Y:S01]  /*1890*/  IMAD R6, R5.reuse, R11, R6 ;  /* 0x0000000b05067224 */ /* 0x040fe200078e0206 */
[C---:B------:R-:W-:Y:S01]  /*18a0*/  ISETP.GT.U32.AND P3, PT, R5.reuse, R7, PT ;  /* 0x000000070500720c */ /* 0x040fe20003f64070 */
[C---:B------:R-:W-:Y:S01]  /*18b0*/  IMAD R10, R5.reuse, R10, R8 ;  /* 0x0000000a050a7224 */ /* 0x040fe200078e0208 */
[----:B------:R-:W-:Y:S01]  /*18c0*/  IABS R11, R60 ;  /* 0x0000003c000b7213 */ /* 0x000fe20000000000 */
[----:B------:R-:W-:Y:S01]  /*18d0*/  IMAD.MOV.U32 R8, RZ, RZ, RZ ;  /* 0x000000ffff087224 */ /* 0x000fe200078e00ff */
[----:B------:R-:W-:-:S02]  /*18e0*/  ISETP.GT.U32.AND P1, PT, R5, R6, PT ;  /* 0x000000060500720c */ /* 0x000fc40003f24070 */
[----:B------:R-:W-:Y:S01]  /*18f0*/  ISETP.GT.U32.AND P2, PT, R5, R10, PT ;  /* 0x0000000a0500720c */ /* 0x000fe20003f44070 */
[----:B------:R-:W-:Y:S01]  /*1900*/  IMAD.HI.U32 R0, R9, R0, R8 ;  /* 0x0000000009007227 */ /* 0x000fe200078e0008 */
[----:B------:R-:W-:-:S05]  /*1910*/  IABS R9, R61 ;  /* 0x0000003d00097213 */ /* 0x000fca0000000000 */
[----:B------:R-:W-:Y:S01]  /*1920*/  @!P3 IMAD.IADD R7, R7, 0x1, -R5 ;  /* 0x000000010707b824 */ /* 0x000fe200078e0a05 */
[----:B------:R-:W-:Y:S01]  /*1930*/  ISETP.GT.U32.AND P3, PT, R5, R12, PT ;  /* 0x0000000c0500720c */ /* 0x000fe20003f64070 */
[----:B------:R-:W-:-:S03]  /*1940*/  IMAD.HI.U32 R8, R0, R11, RZ ;  /* 0x0000000b00087227 */ /* 0x000fc600078e00ff */
[C---:B------:R-:W-:Y:S01]  /*1950*/  ISETP.GT.U32.AND P5, PT, R5.reuse, R7, PT ;  /* 0x000000070500720c */ /* 0x040fe20003fa4070 */
[--C-:B------:R-:W-:Y:S01]  /*1960*/  @!P1 IMAD.IADD R6, R6, 0x1, -R5.reuse ;  /* 0x0000000106069824 */ /* 0x100fe200078e0a05 */
[----:B------:R-:W-:Y:S01]  /*1970*/  ISETP.GE.AND P1, PT, R26, RZ, PT ;  /* 0x000000ff1a00720c */ /* 0x000fe20003f26270 */
[--C-:B------:R-:W-:Y:S02]  /*1980*/  @!P2 IMAD.IADD R10, R10, 0x1, -R5.reuse ;  /* 0x000000010a0aa824 */ /* 0x100fe400078e0a05 */
[----:B------:R-:W-:Y:S01]  /*1990*/  IMAD.MOV R8, RZ, RZ, -R8 ;  /* 0x000000ffff087224 */ /* 0x000fe200078e0a08 */
[C---:B------:R-:W-:Y:S02]  /*19a0*/  ISETP.GT.U32.AND P0, PT, R5.reuse, R6, PT ;  /* 0x000000060500720c */ /* 0x040fe40003f04070 */
[----:B------:R-:W-:Y:S01]  /*19b0*/  ISETP.GT.U32.AND P2, PT, R5, R10, PT ;  /* 0x0000000a0500720c */ /* 0x000fe20003f44070 */
[----:B------:R-:W-:Y:S01]  /*19c0*/  @!P3 IMAD.IADD R12, R12, 0x1, -R5 ;  /* 0x000000010c0cb824 */ /* 0x000fe200078e0a05 */
[----:B------:R-:W-:Y:S01]  /*19d0*/  ISETP.GE.AND P3, PT, R27, RZ, PT ;  /* 0x000000ff1b00720c */ /* 0x000fe20003f66270 */
[----:B------:R-:W-:-:S02]  /*19e0*/  IMAD R8, R4, R8, R11 ;  /* 0x0000000804087224 */ /* 0x000fc400078e020b */
[----:B------:R-:W-:-:S06]  /*19f0*/  @!P5 IMAD.IADD R7, R7, 0x1, -R5 ;  /* 0x000000010707d824 */ /* 0x000fcc00078e0a05 */
[--C-:B------:R-:W-:Y:S01]  /*1a00*/  @!P0 IMAD.IADD R6, R6, 0x1, -R5.reuse ;  /* 0x0000000106068824 */ /* 0x100fe200078e0a05 */
[----:B------:R-:W-:Y:S01]  /*1a10*/  ISETP.GE.AND P0, PT, R28, RZ, PT ;  /* 0x000000ff1c00720c */ /* 0x000fe20003f06270 */
[----:B------:R-:W-:Y:S01]  /*1a20*/  @!P2 IMAD.IADD R10, R10, 0x1, -R5 ;  /* 0x000000010a0aa824 */ /* 0x000fe200078e0a05 */
[----:B------:R-:W-:Y:S01]  /*1a30*/  ISETP.GE.AND P2, PT, R29, RZ, PT ;  /* 0x000000ff1d00720c */ /* 0x000fe20003f46270 */
[----:B------:R-:W-:Y:S01]  /*1a40*/  @!P3 IMAD.MOV R6, RZ, RZ, -R6 ;  /* 0x000000ffff06b224 */ /* 0x000fe200078e0a06 */
[----:B------:R-:W-:Y:S01]  /*1a50*/  ISETP.NE.AND P3, PT, R2, RZ, PT ;  /* 0x000000ff0200720c */ /* 0x000fe20003f65270 */
[----:B------:R-:W-:Y:S01]  /*1a60*/  @!P1 IMAD.MOV R12, RZ, RZ, -R12 ;  /* 0x000000ffff0c9224 */ /* 0x000fe200078e0a0c */
[----:B------:R-:W-:Y:S01]  /*1a70*/  LOP3.LUT R2, RZ, R2, RZ, 0x33, !PT ;  /* 0x00000002ff027212 */ /* 0x000fe200078e33ff */
[----:B------:R-:W-:Y:S01]  /*1a80*/  IMAD.HI.U32 R5, R0, R9, RZ ;  /* 0x0000000900057227 */ /* 0x000fe200078e00ff */
[----:B------:R-:W-:Y:S02]  /*1a90*/  ISETP.GT.U32.AND P5, PT, R4, R8, PT ;  /* 0x000000080400720c */ /* 0x000fe40003fa4070 */
[----:B------:R-:W-:Y:S01]  /*1aa0*/  SEL R3, R2, R12, !P3 ;  /* 0x0000000c02037207 */ /* 0x000fe20005800000 */
[----:B------:R-:W-:-:S02]  /*1ab0*/  IMAD.MOV.U32 R29, RZ, RZ, R30 ;  /* 0x000000ffff1d7224 */ /* 0x000fc400078e001e */
[----:B------:R-:W-:Y:S02]  /*1ac0*/  IMAD.MOV.U32 R30, RZ, RZ, R32 ;  /* 0x000000ffff1e7224 */ /* 0x000fe400078e0020 */
[----:B------:R-:W-:Y:S02]  /*1ad0*/  IMAD.MOV.U32 R32, RZ, RZ, R33 ;  /* 0x000000ffff207224 */ /* 0x000fe400078e0021 */
[----:B------:R-:W-:Y:S02]  /*1ae0*/  IMAD.MOV.U32 R33, RZ, RZ, R34 ;  /* 0x000000ffff217224 */ /* 0x000fe400078e0022 */
[----:B------:R-:W-:Y:S02]  /*1af0*/  IMAD.MOV.U32 R34, RZ, RZ, R35 ;  /* 0x000000ffff227224 */ /* 0x000fe400078e0023 */
[----:B------:R-:W-:Y:S02]  /*1b00*/  @!P0 IMAD.MOV R10, RZ, RZ, -R10 ;  /* 0x000000ffff0a8224 */ /* 0x000fe400078e0a0a */
[----:B------:R-:W-:Y:S01]  /*1b10*/  @!P2 IMAD.MOV R7, RZ, RZ, -R7 ;  /* 0x000000ffff07a224 */ /* 0x000fe200078e0a07 */
[----:B------:R-:W-:Y:S01]  /*1b20*/  ISETP.GE.AND P1, PT, R29, RZ, PT ;  /* 0x000000ff1d00720c */ /* 0x000fe20003f26270 */
[----:B------:R-:W-:Y:S01]  /*1b30*/  IMAD.MOV.U32 R27, RZ, RZ, R33 ;  /* 0x000000ffff1b7224 */ /* 0x000fe200078e0021 */
[----:B------:R-:W-:Y:S01]  /*1b40*/  IABS R11, R29 ;  /* 0x0000001d000b7213 */ /* 0x000fe20000000000 */
[----:B------:R-:W-:-:S02]  /*1b50*/  IMAD.MOV.U32 R29, RZ, RZ, R34 ;  /* 0x000000ffff1d7224 */ /* 0x000fc400078e0022 */
[----:B------:R-:W-:Y:S02]  /*1b60*/  IMAD.MOV.U32 R34, RZ, RZ, R42 ;  /* 0x000000ffff227224 */ /* 0x000fe400078e002a */
[----:B------:R-:W-:Y:S02]  /*1b70*/  IMAD.MOV.U32 R28, RZ, RZ, R32 ;  /* 0x000000ffff1c7224 */ /* 0x000fe400078e0020 */
[----:B------:R-:W-:Y:S02]  /*1b80*/  IMAD.MOV.U32 R35, RZ, RZ, R37 ;  /* 0x000000ffff237224 */ /* 0x000fe400078e0025 */
[----:B------:R-:W-:Y:S02]  /*1b90*/  IMAD.MOV.U32 R37, RZ, RZ, R44 ;  /* 0x000000ffff257224 */ /* 0x000fe400078e002c */
[----:B------:R-:W-:Y:S02]  /*1ba0*/  IMAD.MOV.U32 R44, RZ, RZ, R49 ;  /* 0x000000ffff2c7224 */ /* 0x000fe400078e0031 */
[----:B------:R-:W2:Y:S01]  /*1bb0*/  LDL.LU R49, [R1+0x17c] ;  /* 0x00017c0001317983 */ /* 0x000ea20000300800 */
[----:B------:R-:W-:-:S02]  /*1bc0*/  IMAD.MOV.U32 R33, RZ, RZ, R35 ;  /* 0x000000ffff217224 */ /* 0x000fc400078e0023 */
[----:B------:R-:W-:Y:S01]  /*1bd0*/  IMAD.MOV.U32 R35, RZ, RZ, R41 ;  /* 0x000000ffff237224 */ /* 0x000fe200078e0029 */
[----:B------:R0:W-:Y:S01]  /*1be0*/  STL [R1+0x324], R3 ;  /* 0x0003240301007387 */ /* 0x0001e20000100800 */
[----:B------:R-:W-:Y:S02]  /*1bf0*/  IMAD.MOV.U32 R32, RZ, RZ, R37 ;  /* 0x000000ffff207224 */ /* 0x000fe400078e0025 */
[----:B------:R-:W-:Y:S02]  /*1c00*/  IMAD.MOV R5, RZ, RZ, -R5 ;  /* 0x000000ffff057224 */ /* 0x000fe400078e0a05 */
[----:B------:R-:W-:Y:S02]  /*1c10*/  @!P5 IMAD.IADD R8, R8, 0x1, -R4 ;  /* 0x000000010808d824 */ /* 0x000fe400078e0a04 */
[----:B------:R-:W-:Y:S02]  /*1c20*/  IMAD R5, R4, R5, R9 ;  /* 0x0000000504057224 */ /* 0x000fe400078e0209 */
[----:B------:R-:W-:Y:S01]  /*1c30*/  IMAD.HI.U32 R9, R0, R11, RZ ;  /* 0x0000000b00097227 */ /* 0x000fe200078e00ff */
[----:B0-----:R-:W-:-:S02]  /*1c40*/  SEL R3, R2, R6, !P3 ;  /* 0x0000000602037207 */ /* 0x001fc40005800000 */
[----:B------:R-:W-:-:S03]  /*1c50*/  ISETP.GT.U32.AND P5, PT, R4, R8, PT ;  /* 0x000000080400720c */ /* 0x000fc60003fa4070 */
[----:B------:R0:W-:Y:S02]  /*1c60*/  STL [R1+0x320], R3 ;  /* 0x0003200301007387 */ /* 0x0001e40000100800 */
[C---:B0-----:R-:W-:Y:S02]  /*1c70*/  SEL R3, R2.reuse, R10, !P3 ;  /* 0x0000000a02037207 */ /* 0x041fe40005800000 */
[----:B------:R-:W-:-:S03]  /*1c80*/  SEL R2, R2, R7, !P3 ;  /* 0x0000000702027207 */ /* 0x000fc60005800000 */
[----:B------:R-:W-:Y:S04]  /*1c90*/  STL [R1+0x31c], R3 ;  /* 0x00031c0301007387 */ /* 0x000fe80000100800 */
[----:B------:R0:W-:Y:S04]  /*1ca0*/  STL [R1+0x318], R2 ;  /* 0x0003180201007387 */ /* 0x0001e80000100800 */
[----:B------:R-:W3:Y:S04]  /*1cb0*/  LDL.LU R42, [R1+0x160] ;  /* 0x00016000012a7983 */ /* 0x000ee80000300800 */
[----:B------:R-:W4:Y:S04]  /*1cc0*/  LDL.LU R41, [R1+0x14c] ;  /* 0x00014c0001297983 */ /* 0x000f280000300800 */
[----:B------:R-:W4:Y:S01]  /*1cd0*/  LDL.LU R37, [R1+0x13c] ;  /* 0x00013c0001257983 */ /* 0x000f220000300800 */
[----:B------:R-:W-:Y:S01]  /*1ce0*/  ISETP.GT.U32.AND P2, PT, R4, R5, PT ;  /* 0x000000050400720c */ /* 0x000fe20003f44070 */
[----:B------:R-:W-:Y:S01]  /*1cf0*/  IMAD.MOV R9, RZ, RZ, -R9 ;  /* 0x000000ffff097224 */ /* 0x000fe200078e0a09 */
[----:B------:R-:W-:Y:S01]  /*1d00*/  IABS R7, R27 ;  /* 0x0000001b00077213 */ /* 0x000fe20000000000 */
[----:B------:R-:W-:Y:S01]  /*1d10*/  @!P5 IMAD.IADD R8, R8, 0x1, -R4 ;  /* 0x000000010808d824 */ /* 0x000fe200078e0a04 */
[----:B------:R-:W-:Y:S01]  /*1d20*/  IABS R6, R28 ;  /* 0x0000001c00067213 */ /* 0x000fe20000000000 */
[----:B------:R-:W-:Y:S01]  /*1d30*/  IMAD R9, R4, R9, R11 ;  /* 0x0000000904097224 */ /* 0x000fe200078e020b */
[----:B0-----:R-:W-:Y:S01]  /*1d40*/  IABS R2, R29 ;  /* 0x0000001d00027213 */ /* 0x001fe20000000000 */
[----:B------:R-:W-:Y:S01]  /*1d50*/  IMAD.MOV.U32 R3, RZ, RZ, R8 ;  /* 0x000000ffff037224 */ /* 0x000fe200078e0008 */
[----:B------:R-:W-:Y:S01]  /*1d60*/  IABS R61, R32 ;  /* 0x00000020003d7213 */ /* 0x000fe20000000000 */
[----:B------:R-:W-:Y:S01]  /*1d70*/  IMAD.HI.U32 R11, R0, R7, RZ ;  /* 0x00000007000b7227 */ /* 0x000fe200078e00ff */
[----:B------:R-:W-:-:S02]  /*1d80*/  ISETP.GT.U32.AND P5, PT, R4, R9, PT ;  /* 0x000000090400720c */ /* 0x000fc40003fa4070 */
[----:B------:R-:W-:Y:S01]  /*1d90*/  IABS R60, R33 ;  /* 0x00000021003c7213 */ /* 0x000fe20000000000 */
[----:B------:R-:W-:Y:S01]  /*1da0*/  @!P2 IMAD.IADD R5, R5, 0x1, -R4 ;  /* 0x000000010505a824 */ /* 0x000fe200078e0a04 */
[----:B------:R-:W-:Y:S01]  /*1db0*/  ISETP.GE.AND P0, PT, R27, RZ, PT ;  /* 0x000000ff1b00720c */ /* 0x000fe20003f06270 */
[----:B------:R-:W-:Y:S01]  /*1dc0*/  IMAD.HI.U32 R12, R0, R6, RZ ;  /* 0x00000006000c7227 */ /* 0x000fe200078e00ff */
[----:B------:R-:W-:Y:S02]  /*1dd0*/  ISETP.GE.AND P3, PT, R28, RZ, PT ;  /* 0x000000ff1c00720c */ /* 0x000fe40003f66270 */
[----:B------:R-:W-:Y:S01]  /*1de0*/  ISETP.GT.U32.AND P2, PT, R4, R5, PT ;  /* 0x000000050400720c */ /* 0x000fe20003f44070 */
[----:B------:R-:W-:Y:S01]  /*1df0*/  @!P4 IMAD.MOV R3, RZ, RZ, -R3 ;  /* 0x000000ffff03c224 */ /* 0x000fe200078e0a03 */
[----:B------:R-:W-:Y:S01]  /*1e00*/  ISETP.GE.AND P4, PT, R29, RZ, PT ;  /* 0x000000ff1d00720c */ /* 0x000fe20003f86270 */
[----:B------:R-:W-:Y:S01]  /*1e10*/  IMAD.HI.U32 R10, R0, R2, RZ ;  /* 0x00000002000a7227 */ /* 0x000fe200078e00ff */
[----:B------:R-:W-:-:S02]  /*1e20*/  IABS R18, R43 ;  /* 0x0000002b00127213 */ /* 0x000fc40000000000 */
[----:B------:R0:W-:Y:S01]  /*1e30*/  STL [R1+0x1c], R3 ;  /* 0x00001c0301007387 */ /* 0x0001e20000100800 */
[----:B------:R-:W-:Y:S01]  /*1e40*/  @!P5 IMAD.IADD R9, R9, 0x1, -R4 ;  /* 0x000000010909d824 */ /* 0x000fe200078e0a04 */
[----:B------:R-:W-:Y:S01]  /*1e50*/  IABS R19, R44 ;  /* 0x0000002c00137213 */ /* 0x000fe20000000000 */
[----:B------:R-:W-:Y:S01]  /*1e60*/  IMAD.MOV R11, RZ, RZ, -R11 ;  /* 0x000000ffff0b7224 */ /* 0x000fe200078e0a0b */
[----:B------:R-:W-:Y:S01]  /*1e70*/  IABS R20, R45 ;  /* 0x0000002d00147213 */ /* 0x000fe20000000000 */
[----:B------:R-:W-:Y:S01]  /*1e80*/  IMAD.MOV R8, RZ, RZ, -R12 ;  /* 0x000000ffff087224 */ /* 0x000fe200078e0a0c */
[C---:B------:R-:W-:Y:S01]  /*1e90*/  ISETP.GT.U32.AND P5, PT, R4.reuse, R9, PT ;  /* 0x000000090400720c */ /* 0x040fe20003fa4070 */
[----:B------:R-:W-:Y:S01]  /*1ea0*/  @!P2 IMAD.IADD R5, R5, 0x1, -R4 ;  /* 0x000000010505a824 */ /* 0x000fe200078e0a04 */
[----:B------:R-:W-:Y:S01]  /*1eb0*/  IABS R21, R46 ;  /* 0x0000002e00157213 */ /* 0x000fe20000000000 */
[----:B------:R-:W-:Y:S01]  /*1ec0*/  IMAD.MOV R10, RZ, RZ, -R10 ;  /* 0x000000ffff0a7224 */ /* 0x000fe200078e0a0a */
[----:B------:R-:W-:Y:S01]  /*1ed0*/  IABS R22, R47 ;  /* 0x0000002f00167213 */ /* 0x000fe20000000000 */
[C---:B------:R-:W-:Y:S01]  /*1ee0*/  IMAD R7, R4.reuse, R11, R7 ;  /* 0x0000000b04077224 */ /* 0x040fe200078e0207 */
[----:B------:R-:W-:Y:S01]  /*1ef0*/  IABS R23, R48 ;  /* 0x0000003000177213 */ /* 0x000fe20000000000 */
[C---:B------:R-:W-:Y:S01]  /*1f00*/  IMAD R8, R4.reuse, R8, R6 ;  /* 0x0000000804087224 */ /* 0x040fe200078e0206 */
[----:B------:R-:W-:Y:S01]  /*1f10*/  IABS R6, R30 ;  /* 0x0000001e00067213 */ /* 0x000fe20000000000 */
[----:B0-----:R-:W-:Y:S01]  /*1f20*/  IMAD.MOV.U32 R3, RZ, RZ, R5 ;  /* 0x000000ffff037224 */ /* 0x001fe200078e0005 */
[C---:B------:R-:W-:Y:S01]  /*1f30*/  ISETP.GT.U32.AND P2, PT, R4.reuse, R7, PT ;  /* 0x000000070400720c */ /* 0x040fe20003f44070 */
[C---:B------:R-:W-:Y:S01]  /*1f40*/  IMAD R2, R4.reuse, R10, R2 ;  /* 0x0000000a04027224 */ /* 0x040fe200078e0202 */
[----:B------:R-:W-:Y:S01]  /*1f50*/  IABS R10, R31 ;  /* 0x0000001f000a7213 */ /* 0x000fe20000000000 */
[----:B------:R-:W-:Y:S01]  /*1f60*/  @!P6 IMAD.MOV R3, RZ, RZ, -R3 ;  /* 0x000000ffff03e224 */ /* 0x000fe200078e0a03 */
[C---:B------:R-:W-:Y:S01]  /*1f70*/  ISETP.GT.U32.AND P6, PT, R4.reuse, R8, PT ;  /* 0x000000080400720c */ /* 0x040fe20003fc4070 */
[----:B------:R-:W-:Y:S01]  /*1f80*/  @!P5 IMAD.IADD R9, R9, 0x1, -R4 ;  /* 0x000000010909d824 */ /* 0x000fe200078e0a04 */
[----:B------:R-:W-:Y:S01]  /*1f90*/  ISETP.GT.U32.AND P5, PT, R4, R2, PT ;  /* 0x000000020400720c */ /* 0x000fe20003fa4070 */
[----:B------:R-:W-:Y:S01]  /*1fa0*/  IMAD.HI.U32 R11, R0, R6, RZ ;  /* 0x00000006000b7227 */ /* 0x000fe200078e00ff */
[----:B------:R0:W-:Y:S01]  /*1fb0*/  STL [R1+0x18], R3 ;  /* 0x0000180301007387 */ /* 0x0001e20000100800 */
[----:B------:R-:W-:-:S02]  /*1fc0*/  IABS R27, R50 ;  /* 0x00000032001b7213 */ /* 0x000fc40000000000 */
[----:B------:R-:W-:Y:S01]  /*1fd0*/  IMAD.HI.U32 R5, R0, R10, RZ ;  /* 0x0000000a00057227 */ /* 0x000fe200078e00ff */
[----:B------:R-:W-:Y:S02]  /*1fe0*/  IABS R29, R52 ;  /* 0x00000034001d7213 */ /* 0x000fe40000000000 */
[----:B------:R-:W-:Y:S01]  /*1ff0*/  IABS R28, R51 ;  /* 0x00000033001c7213 */ /* 0x000fe20000000000 */
[--C-:B------:R-:W-:Y:S01]  /*2000*/  @!P2 IMAD.IADD R7, R7, 0x1, -R4.reuse ;  /* 0x000000010707a824 */ /* 0x100fe200078e0a04 */
[----:B------:R-:W-:Y:S01]  /*2010*/  ISETP.GE.AND P2, PT, R30, RZ, PT ;  /* 0x000000ff1e00720c */ /* 0x000fe20003f46270 */
[--C-:B------:R-:W-:Y:S01]  /*2020*/  @!P6 IMAD.IADD R8, R8, 0x1, -R4.reuse ;  /* 0x000000010808e824 */ /* 0x100fe200078e0a04 */
[----:B------:R-:W-:Y:S01]  /*2030*/  IABS R30, R53 ;  /* 0x00000035001e7213 */ /* 0x000fe20000000000 */
[----:B------:R-:W-:Y:S01]  /*2040*/  @!P5 IMAD.IADD R2, R2, 0x1, -R4 ;  /* 0x000000010202d824 */ /* 0x000fe200078e0a04 */
[C---:B------:R-:W-:Y:S01]  /*2050*/  ISETP.GT.U32.AND P6, PT, R4.reuse, R7, PT ;  /* 0x000000070400720c */ /* 0x040fe20003fc4070 */
[----:B------:R-:W-:Y:S01]  /*2060*/  IMAD.MOV R11, RZ, RZ, -R11 ;  /* 0x000000ffff0b7224 */ /* 0x000fe200078e0a0b */
[----:B------:R-:W-:Y:S01]  /*2070*/  ISETP.GT.U32.AND P5, PT, R4, R8, PT ;  /* 0x000000080400720c */ /* 0x000fe20003fa4070 */
[----:B------:R-:W-:-:S02]  /*2080*/  IMAD.MOV R5, RZ, RZ, -R5 ;  /* 0x000000ffff057224 */ /* 0x000fc400078e0a05 */
[C---:B------:R-:W-:Y:S02]  /*2090*/  IMAD R6, R4.reuse, R11, R6 ;  /* 0x0000000b04067224 */ /* 0x040fe400078e0206 */
[----:B------:R-:W-:Y:S02]  /*20a0*/  IMAD R5, R4, R5, R10 ;  /* 0x0000000504057224 */ /* 0x000fe400078e020a */
[----:B0-----:R-:W-:Y:S01]  /*20b0*/  IMAD.MOV.U32 R3, RZ, RZ, R9 ;  /* 0x000000ffff037224 */ /* 0x001fe200078e0009 */
[----:B------:R-:W-:Y:S01]  /*20c0*/  IABS R9, R34 ;  /* 0x0000002200097213 */ /* 0x000fe20000000000 */
[----:B------:R-:W-:-:S04]  /*20d0*/  IMAD.HI.U32 R10, R0, R61, RZ ;  /* 0x0000003d000a7227 */ /* 0x000fc800078e00ff */
[----:B------:R-:W-:Y:S01]  /*20e0*/  @!P1 IMAD.MOV R3, RZ, RZ, -R3 ;  /* 0x000000ffff039224 */ /* 0x000fe200078e0a03 */
[C---:B------:R-:W-:Y:S01]  /*20f0*/  ISETP.GT.U32.AND P1, PT, R4.reuse, R2, PT ;  /* 0x000000020400720c */ /* 0x040fe20003f24070 */
[--C-:B------:R-:W-:Y:S01]  /*2100*/  @!P6 IMAD.IADD R7, R7, 0x1, -R4.reuse ;  /* 0x000000010707e824 */ /* 0x100fe200078e0a04 */
[----:B------:R-:W-:Y:S01]  /*2110*/  ISETP.GT.U32.AND P6, PT, R4, R6, PT ;  /* 0x000000060400720c */ /* 0x000fe20003fc4070 */
[----:B------:R-:W-:Y:S01]  /*2120*/  @!P5 IMAD.IADD R8, R8, 0x1, -R4 ;  /* 0x000000010808d824 */ /* 0x000fe200078e0a04 */
[----:B------:R-:W-:Y:S01]  /*2130*/  ISETP.GT.U32.AND P5, PT, R4, R5, PT ;  /* 0x000000050400720c */ /* 0x000fe20003fa4070 */
[C---:B------:R-:W-:Y:S01]  /*2140*/  IMAD.HI.U32 R11, R0.reuse, R60, RZ ;  /* 0x0000003c000b7227 */ /* 0x040fe200078e00ff */
[----:B------:R0:W-:Y:S03]  /*2150*/  STL [R1+0x14], R3 ;  /* 0x0000140301007387 */ /* 0x0001e60000100800 */
[----:B------:R-:W-:-:S04]  /*2160*/  IMAD.HI.U32 R13, R0, R9, RZ ;  /* 0x00000009000d7227 */ /* 0x000fc800078e00ff */
[----:B------:R-:W-:Y:S02]  /*2170*/  IMAD.MOV R10, RZ, RZ, -R10 ;  /* 0x000000ffff0a7224 */ /* 0x000fe400078e0a0a */
[----:B------:R-:W-:Y:S02]  /*2180*/  IMAD.MOV R11, RZ, RZ, -R11 ;  /* 0x000000ffff0b7224 */ /* 0x000fe400078e0a0b */
[----:B------:R-:W-:Y:S02]  /*2190*/  IMAD.MOV R13, RZ, RZ, -R13 ;  /* 0x000000ffff0d7224 */ /* 0x000fe400078e0a0d */
[C---:B------:R-:W-:Y:S01]  /*21a0*/  IMAD R61, R4.reuse, R10, R61 ;  /* 0x0000000a043d7224 */ /* 0x040fe200078e023d */
[----:B------:R-:W-:Y:S01]  /*21b0*/  IABS R10, R35 ;  /* 0x00000023000a7213 */ /* 0x000fe20000000000 */
[C---:B------:R-:W-:Y:S01]  /*21c0*/  IMAD R60, R4.reuse, R11, R60 ;  /* 0x0000000b043c7224 */ /* 0x040fe200078e023c */
[----:B------:R-:W-:Y:S01]  /*21d0*/  IABS R11, R36 ;  /* 0x00000024000b7213 */ /* 0x000fe20000000000 */
[----:B------:R-:W-:-:S02]  /*21e0*/  IMAD R9, R4, R13, R9 ;  /* 0x0000000d04097224 */ /* 0x000fc400078e0209 */
[--C-:B------:R-:W-:Y:S01]  /*21f0*/  @!P1 IMAD.IADD R2, R2, 0x1, -R4.reuse ;  /* 0x0000000102029824 */ /* 0x100fe200078e0a04 */
[----:B------:R-:W-:Y:S01]  /*2200*/  ISETP.GT.U32.AND P1, PT, R4, R61, PT ;  /* 0x0000003d0400720c */ /* 0x000fe20003f24070 */
[--C-:B------:R-:W-:Y:S01]  /*2210*/  @!P6 IMAD.IADD R6, R6, 0x1, -R4.reuse ;  /* 0x000000010606e824 */ /* 0x100fe200078e0a04 */
[C---:B------:R-:W-:Y:S01]  /*2220*/  ISETP.GT.U32.AND P6, PT, R4.reuse, R60, PT ;  /* 0x0000003c0400720c */ /* 0x040fe20003fc4070 */
[----:B------:R-:W-:Y:S01]  /*2230*/  @!P5 IMAD.IADD R5, R5, 0x1, -R4 ;  /* 0x000000010505d824 */ /* 0x000fe200078e0a04 */
[----:B------:R-:W-:Y:S01]  /*2240*/  ISETP.GT.U32.AND P5, PT, R4, R9, PT ;  /* 0x000000090400720c */ /* 0x000fe20003fa4070 */
[----:B0-----:R-:W-:Y:S02]  /*2250*/  IMAD.MOV.U32 R3, RZ, RZ, R7 ;  /* 0x000000ffff037224 */ /* 0x001fe400078e0007 */
[----:B------:R-:W-:-:S04]  /*2260*/  IMAD.HI.U32 R14, R0, R10, RZ ;  /* 0x0000000a000e7227 */ /* 0x000fc800078e00ff */
[----:B------:R-:W-:Y:S01]  /*2270*/  @!P0 IMAD.MOV R3, RZ, RZ, -R3 ;  /* 0x000000ffff038224 */ /* 0x000fe200078e0a03 */
[----:B------:R-:W-:Y:S01]  /*2280*/  ISETP.GT.U32.AND P0, PT, R4, R5, PT ;  /* 0x000000050400720c */ /* 0x000fe20003f04070 */
[--C-:B------:R-:W-:Y:S01]  /*2290*/  @!P1 IMAD.IADD R61, R61, 0x1, -R4.reuse ;  /* 0x000000013d3d9824 */ /* 0x100fe200078e0a04 */
[----:B------:R-:W-:Y:S01]  /*22a0*/  ISETP.GE.AND P1, PT, R31, RZ, PT ;  /* 0x000000ff1f00720c */ /* 0x000fe20003f26270 */
[--C-:B------:R-:W-:Y:S01]  /*22b0*/  @!P6 IMAD.IADD R60, R60, 0x1, -R4.reuse ;  /* 0x000000013c3ce824 */ /* 0x100fe200078e0a04 */
[----:B------:R0:W-:Y:S01]  /*22c0*/  STL [R1+0x10], R3 ;  /* 0x0000100301007387 */ /* 0x0001e20000100800 */
[----:B------:R-:W-:Y:S01]  /*22d0*/  @!P5 IMAD.IADD R9, R9, 0x1, -R4 ;  /* 0x000000010909d824 */ /* 0x000fe200078e0a04 */
[----:B------:R-:W-:Y:S01]  /*22e0*/  ISETP.GT.U32.AND P6, PT, R4, R6, PT ;  /* 0x000000060400720c */ /* 0x000fe20003fc4070 */
[----:B------:R-:W-:-:S03]  /*22f0*/  IMAD.HI.U32 R13, R0, R11, RZ ;  /* 0x0000000b000d7227 */ /* 0x000fc600078e00ff */
[C---:B------:R-:W-:Y:S01]  /*2300*/  ISETP.GT.U32.AND P5, PT, R4.reuse, R9, PT ;  /* 0x000000090400720c */ /* 0x040fe20003fa4070 */
[----:B------:R-:W-:Y:S02]  /*2310*/  IMAD.MOV R14, RZ, RZ, -R14 ;  /* 0x000000ffff0e7224 */ /* 0x000fe400078e0a0e */
[----:B------:R-:W-:Y:S02]  /*2320*/  IMAD.MOV R13, RZ, RZ, -R13 ;  /* 0x000000ffff0d7224 */ /* 0x000fe400078e0a0d */
[----:B0-----:R-:W-:Y:S02]  /*2330*/  IMAD.MOV.U32 R3, RZ, RZ, R8 ;  /* 0x000000ffff037224 */ /* 0x001fe400078e0008 */
[C---:B------:R-:W-:Y:S02]  /*2340*/  IMAD R10, R4.reuse, R14, R10 ;  /* 0x0000000e040a7224 */ /* 0x040fe400078e020a */
[----:B------:R-:W-:Y:S01]  /*2350*/  @!P3 IMAD.MOV R3, RZ, RZ, -R3 ;  /* 0x000000ffff03b224 */ /* 0x000fe200078e0a03 */
[C---:B------:R-:W-:Y:S01]  /*2360*/  ISETP.GT.U32.AND P3, PT, R4.reuse, R61, PT ;  /* 0x0000003d0400720c */ /* 0x040fe20003f64070 */
[----:B------:R-:W-:Y:S01]  /*2370*/  @!P4 IMAD.MOV R2, RZ, RZ, -R2 ;  /* 0x000000ffff02c224 */ /* 0x000fe200078e0a02 */
[C---:B------:R-:W-:Y:S01]  /*2380*/  ISETP.GT.U32.AND P4, PT, R4.reuse, R60, PT ;  /* 0x0000003c0400720c */ /* 0x040fe20003f84070 */
[----:B------:R-:W-:Y:S01]  /*2390*/  IMAD R11, R4, R13, R11 ;  /* 0x0000000d040b7224 */ /* 0x000fe200078e020b */
[----:B------:R-:W-:Y:S01]  /*23a0*/  STL [R1+0xc], R3 ;  /* 0x00000c0301007387 */ /* 0x000fe20000100800 */
[--C-:B------:R-:W-:Y:S01]  /*23b0*/  @!P6 IMAD.IADD R6, R6, 0x1, -R4.reuse ;  /* 0x000000010606e824 */ /* 0x100fe200078e0a04 */
[----:B------:R-:W-:Y:S01]  /*23c0*/  ISETP.GT.U32.AND P6, PT, R4, R10, PT ;  /* 0x0000000a0400720c */ /* 0x000fe20003fc4070 */
[----:B------:R-:W-:Y:S01]  /*23d0*/  @!P5 IMAD.IADD R9, R9, 0x1, -R4 ;  /* 0x000000010909d824 */ /* 0x000fe200078e0a04 */
[----:B------:R0:W-:Y:S01]  /*23e0*/  STL [R1+0x8], R2 ;  /* 0x0000080201007387 */ /* 0x0001e20000100800 */
[----:B------:R-:W-:-:S02]  /*23f0*/  IMAD.MOV.U32 R15, RZ, RZ, R6 ;  /* 0x000000ffff0f7224 */ /* 0x000fc400078e0006 */
[--C-:B------:R-:W-:Y:S01]  /*2400*/  @!P0 IMAD.IADD R5, R5, 0x1, -R4.reuse ;  /* 0x0000000105058824 */ /* 0x100fe200078e0a04 */
[----:B------:R-:W-:Y:S01]  /*2410*/  ISETP.GE.AND P0, PT, R32, RZ, PT ;  /* 0x000000ff2000720c */ /* 0x000fe20003f06270 */
[--C-:B------:R-:W-:Y:S01]  /*2420*/  @!P3 IMAD.IADD R61, R61, 0x1, -R4.reuse ;  /* 0x000000013d3db824 */ /* 0x100fe200078e0a04 */
[----:B------:R-:W-:Y:S01]  /*2430*/  ISETP.GT.U32.AND P3, PT, R4, R11, PT ;  /* 0x0000000b0400720c */ /* 0x000fe20003f64070 */
[--C-:B------:R-:W-:Y:S01]  /*2440*/  @!P4 IMAD.IADD R60, R60, 0x1, -R4.reuse ;  /* 0x000000013c3cc824 */ /* 0x100fe200078e0a04 */
[----:B------:R-:W-:Y:S01]  /*2450*/  ISETP.GE.AND P4, PT, R33, RZ, PT ;  /* 0x000000ff2100720c */ /* 0x000fe20003f86270 */
[----:B------:R-:W-:Y:S01]  /*2460*/  @!P2 IMAD.MOV R15, RZ, RZ, -R15 ;  /* 0x000000ffff0fa224 */ /* 0x000fe200078e0a0f */
[----:B0-----:R-:W-:Y:S01]  /*2470*/  IABS R2, R38 ;  /* 0x0000002600027213 */ /* 0x001fe20000000000 */
[----:B------:R-:W-:Y:S01]  /*2480*/  @!P6 IMAD.IADD R10, R10, 0x1, -R4 ;  /* 0x000000010a0ae824 */ /* 0x000fe200078e0a04 */
[----:B------:R-:W-:Y:S01]  /*2490*/  ISETP.GE.AND P6, PT, R34, RZ, PT ;  /* 0x000000ff2200720c */ /* 0x000fe20003fc6270 */
[----:B------:R-:W-:Y:S01]  /*24a0*/  IMAD.MOV.U32 R3, RZ, RZ, R5 ;  /* 0x000000ffff037224 */ /* 0x000fe200078e0005 */
[----:B------:R0:W-:Y:S01]  /*24b0*/  STL [R1+0x4], R15 ;  /* 0x0000040f01007387 */ /* 0x0001e20000100800 */
[----:B------:R-:W-:Y:S01]  /*24c0*/  IMAD.MOV.U32 R13, RZ, RZ, R2 ;  /* 0x000000ffff0d7224 */ /* 0x000fe200078e0002 */
[----:B------:R-:W-:Y:S01]  /*24d0*/  IABS R2, R39 ;  /* 0x0000002700027213 */ /* 0x000fe20000000000 */
[----:B------:R-:W-:-:S02]  /*24e0*/  @!P1 IMAD.MOV R3, RZ, RZ, -R3 ;  /* 0x000000ffff039224 */ /* 0x000fc400078e0a03 */
[----:B------:R-:W-:-:S03]  /*24f0*/  IMAD.HI.U32 R14, R0, R13, RZ ;  /* 0x0000000d000e7227 */ /* 0x000fc600078e00ff */
[----:B------:R-:W-:Y:S01]  /*2500*/  STL [R1], R3 ;  /* 0x0000000301007387 */ /* 0x000fe20000100800 */
[----:B------:R-:W-:Y:S01]  /*2510*/  @!P3 IMAD.IADD R11, R11, 0x1, -R4 ;  /* 0x000000010b0bb824 */ /* 0x000fe200078e0a04 */
[----:B------:R-:W-:Y:S01]  /*2520*/  ISETP.GE.AND P3, PT, R35, RZ, PT ;  /* 0x000000ff2300720c */ /* 0x000fe20003f66270 */
[----:B------:R-:W-:Y:S02]  /*2530*/  IMAD.MOV R14, RZ, RZ, -R14 ;  /* 0x000000ffff0e7224 */ /* 0x000fe400078e0a0e */
[----:B------:R-:W-:Y:S01]  /*2540*/  IMAD.HI.U32 R8, R0, R2, RZ ;  /* 0x0000000200087227 */ /* 0x000fe200078e00ff */
[----:B------:R-:W-:-:S03]  /*2550*/  ISETP.GT.U32.AND P2, PT, R4, R11, PT ;  /* 0x0000000b0400720c */ /* 0x000fc60003f44070 */
[----:B------:R-:W-:Y:S02]  /*2560*/  IMAD R13, R4, R14, R13 ;  /* 0x0000000e040d7224 */ /* 0x000fe400078e020d */
[----:B------:R-:W-:Y:S02]  /*2570*/  IMAD.MOV R6, RZ, RZ, -R8 ;  /* 0x000000ffff067224 */ /* 0x000fe400078e0a08 */
[----:B------:R-:W-:Y:S01]  /*2580*/  @!P4 IMAD.MOV R60, RZ, RZ, -R60 ;  /* 0x000000ffff3cc224 */ /* 0x000fe200078e0a3c */
[----:B------:R-:W-:Y:S01]  /*2590*/  ISETP.GE.AND P4, PT, R36, RZ, PT ;  /* 0x000000ff2400720c */ /* 0x000fe20003f86270 */
[C---:B------:R-:W-:Y:S01]  /*25a0*/  IMAD R2, R4.reuse, R6, R2 ;  /* 0x0000000604027224 */ /* 0x040fe200078e0202 */
[----:B------:R-:W-:Y:S01]  /*25b0*/  ISETP.GT.U32.AND P1, PT, R4, R13, PT ;  /* 0x0000000d0400720c */ /* 0x000fe20003f24070 */
[----:B------:R-:W-:Y:S02]  /*25c0*/  @!P0 IMAD.MOV R61, RZ, RZ, -R61 ;  /* 0x000000ffff3d8224 */ /* 0x000fe400078e0a3d */
[----:B------:R-:W-:Y:S01]  /*25d0*/  @!P2 IMAD.IADD R11, R11, 0x1, -R4 ;  /* 0x000000010b0ba824 */ /* 0x000fe200078e0a04 */
[----:B------:R-:W-:Y:S01]  /*25e0*/  ISETP.GE.AND P2, PT, R38, RZ, PT ;  /* 0x000000ff2600720c */ /* 0x000fe20003f46270 */
[----:B------:R-:W-:Y:S01]  /*25f0*/  @!P6 IMAD.MOV R9, RZ, RZ, -R9 ;  /* 0x000000ffff09e224 */ /* 0x000fe200078e0a09 */
[----:B------:R-:W-:Y:S04]  /*2600*/  STL [R1+0x1444], R61 ;  /* 0x0014443d01007387 */ /* 0x000fe80000100800 */
[----:B------:R-:W-:Y:S01]  /*2610*/  STL [R1+0x1448], R60 ;  /* 0x0014483c01007387 */ /* 0x000fe20000100800 */
[----:B------:R-:W-:-:S02]  /*2620*/  @!P4 IMAD.MOV R11, RZ, RZ, -R11 ;  /* 0x000000ffff0bc224 */ /* 0x000fc400078e0a0b */
[----:B------:R-:W-:Y:S01]  /*2630*/  @!P1 IMAD.IADD R13, R13, 0x1, -R4 ;  /* 0x000000010d0d9824 */ /* 0x000fe200078e0a04 */
[----:B------:R-:W-:Y:S01]  /*2640*/  ISETP.GE.AND P1, PT, R40, RZ, PT ;  /* 0x000000ff2800720c */ /* 0x000fe20003f26270 */
[----:B------:R-:W-:Y:S01]  /*2650*/  STL [R1+0x144c], R9 ;  /* 0x00144c0901007387 */ /* 0x000fe20000100800 */
[----:B--2---:R-:W-:Y:S02]  /*2660*/  IABS R26, R49 ;  /* 0x00000031001a7213 */ /* 0x004fe40000000000 */
[----:B---3--:R-:W-:Y:S02]  /*2670*/  IABS R17, R42 ;  /* 0x0000002a00117213 */ /* 0x008fe40000000000 */
[----:B----4-:R-:W-:Y:S02]  /*2680*/  IABS R16, R41 ;  /* 0x0000002900107213 */ /* 0x010fe40000000000 */
[----:B------:R-:W-:-:S03]  /*2690*/  IABS R12, R37 ;  /* 0x00000025000c7213 */ /* 0x000fc60000000000 */
[----:B------:R-:W-:Y:S01]  /*26a0*/  IMAD.HI.U32 R6, R0, R16, RZ ;  /* 0x0000001000067227 */ /* 0x000fe200078e00ff */
[----:B------:R-:W-:-:S03]  /*26b0*/  ISETP.GE.AND P6, PT, R37, RZ, PT ;  /* 0x000000ff2500720c */ /* 0x000fc60003fc6270 */
[----:B------:R-:W-:-:S04]  /*26c0*/  IMAD.HI.U32 R7, R0, R12, RZ ;  /* 0x0000000c00077227 */ /* 0x000fc800078e00ff */
[----:B------:R-:W-:Y:S02]  /*26d0*/  IMAD.MOV R7, RZ, RZ, -R7 ;  /* 0x000000ffff077224 */ /* 0x000fe400078e0a07 */
[----:B------:R-:W-:Y:S02]  /*26e0*/  IMAD.MOV R6, RZ, RZ, -R6 ;  /* 0x000000ffff067224 */ /* 0x000fe400078e0a06 */
[C---:B------:R-:W-:Y:S01]  /*26f0*/  IMAD R12, R4.reuse, R7, R12 ;  /* 0x00000007040c7224 */ /* 0x040fe200078e020c */
[----:B------:R-:W-:Y:S01]  /*2700*/  IABS R7, R40 ;  /* 0x0000002800077213 */ /* 0x000fe20000000000 */
[----:B------:R-:W-:-:S03]  /*2710*/  IMAD R16, R4, R6, R16 ;  /* 0x0000000604107224 */ /* 0x000fc600078e0210 */
[----:B------:R-:W-:Y:S01]  /*2720*/  ISETP.GT.U32.AND P5, PT, R4, R12, PT ;  /* 0x0000000c0400720c */ /* 0x000fe20003fa4070 */
[----:B------:R-:W-:-:S04]  /*2730*/  IMAD.HI.U32 R5, R0, R7, RZ ;  /* 0x0000000700057227 */ /* 0x000fc800078e00ff */
[----:B------:R-:W-:-:S04]  /*2740*/  IMAD.MOV R5, RZ, RZ, -R5 ;  /* 0x000000ffff057224 */ /* 0x000fc800078e0a05 */
[----:B------:R-:W-:Y:S02]  /*2750*/  IMAD R7, R4, R5, R7 ;  /* 0x0000000504077224 */ /* 0x000fe400078e0207 */
[----:B------:R-:W-:-:S03]  /*2760*/  IMAD.HI.U32 R5, R0, R17, RZ ;  /* 0x0000001100057227 */ /* 0x000fc600078e00ff */
[----:B------:R-:W-:Y:S01]  /*2770*/  ISETP.GT.U32.AND P4, PT, R4, R7, PT ;  /* 0x000000070400720c */ /* 0x000fe20003f84070 */
[----:B------:R-:W-:Y:S01]  /*2780*/  @!P5 IMAD.IADD R12, R12, 0x1, -R4 ;  /* 0x000000010c0cd824 */ /* 0x000fe200078e0a04 */
[----:B------:R-:W-:Y:S01]  /*2790*/  ISETP.GT.U32.AND P5, PT, R4, R10, PT ;  /* 0x0000000a0400720c */ /* 0x000fe20003fa4070 */
[----:B------:R-:W-:Y:S02]  /*27a0*/  IMAD.MOV R6, RZ, RZ, -R5 ;  /* 0x000000ffff067224 */ /* 0x000fe400078e0a05 */
[----:B------:R-:W-:Y:S01]  /*27b0*/  IMAD.HI.U32 R5, R0, R18, RZ ;  /* 0x0000001200057227 */ /* 0x000fe200078e00ff */
[----:B------:R-:W-:-:S03]  /*27c0*/  ISETP.GT.U32.AND P0, PT, R4, R12, PT ;  /* 0x0000000c0400720c */ /* 0x000fc60003f04070 */
[----:B------:R-:W-:Y:S02]  /*27d0*/  IMAD R17, R4, R6, R17 ;  /* 0x0000000604117224 */ /* 0x000fe400078e0211 */
[----:B------:R-:W-:Y:S02]  /*27e0*/  IMAD.MOV R5, RZ, RZ, -R5 ;  /* 0x000000ffff057224 */ /* 0x000fe400078e0a05 */
[--C-:B------:R-:W-:Y:S02]  /*27f0*/  @!P4 IMAD.IADD R7, R7, 0x1, -R4.reuse ;  /* 0x000000010707c824 */ /* 0x100fe400078e0a04 */
[----:B------:R-:W-:Y:S01]  /*2800*/  @!P5 IMAD.IADD R10, R10, 0x1, -R4 ;  /* 0x000000010a0ad824 */ /* 0x000fe200078e0a04 */
[C---:B------:R-:W-:Y:S01]  /*2810*/  ISETP.GT.U32.AND P5, PT, R4.reuse, R2, PT ;  /* 0x000000020400720c */ /* 0x040fe20003fa4070 */
[C---:B------:R-:W-:Y:S01]  /*2820*/  IMAD R18, R4.reuse, R5, R18 ;  /* 0x0000000504127224 */ /* 0x040fe200078e0212 */
[----:B------:R-:W-:Y:S01]  /*2830*/  ISETP.GT.U32.AND P4, PT, R4, R7, PT ;  /* 0x000000070400720c */ /* 0x000fe20003f84070 */
[----:B------:R-:W-:-:S02]  /*2840*/  @!P3 IMAD.MOV R10, RZ, RZ, -R10 ;  /* 0x000000ffff0ab224 */ /* 0x000fc400078e0a0a */
[----:B------:R-:W-:Y:S01]  /*2850*/  @!P0 IMAD.IADD R12, R12, 0x1, -R4 ;  /* 0x000000010c0c8824 */ /* 0x000fe200078e0a04 */
[----:B------:R-:W-:Y:S01]  /*2860*/  ISETP.GE.AND P0, PT, R39, RZ, PT ;  /* 0x000000ff2700720c */ /* 0x000fe20003f06270 */
[----:B------:R-:W-:Y:S01]  /*2870*/  IMAD.HI.U32 R5, R0, R19, RZ ;  /* 0x0000001300057227 */ /* 0x000fe200078e00ff */
[----:B------:R-:W-:Y:S03]  /*2880*/  STL [R1+0x1450], R10 ;  /* 0x0014500a01007387 */ /* 0x000fe60000100800 */
[----:B------:R-:W-:Y:S01]  /*2890*/  @!P6 IMAD.MOV R12, RZ, RZ, -R12 ;  /* 0x000000ffff0ce224 */ /* 0x000fe200078e0a0c */
[----:B------:R-:W-:Y:S01]  /*28a0*/  ISETP.GE.AND P6, PT, R41, RZ, PT ;  /* 0x000000ff2900720c */ /* 0x000fe20003fc6270 */
[--C-:B------:R-:W-:Y:S01]  /*28b0*/  @!P5 IMAD.IADD R2, R2, 0x1, -R4.reuse ;  /* 0x000000010202d824 */ /* 0x100fe200078e0a04 */
[C---:B------:R-:W-:Y:S01]  /*28c0*/  ISETP.GT.U32.AND P5, PT, R4.reuse, R13, PT ;  /* 0x0000000d0400720c */ /* 0x040fe20003fa4070 */
[----:B------:R-:W-:Y:S01]  /*28d0*/  @!P4 IMAD.IADD R7, R7, 0x1, -R4 ;  /* 0x000000010707c824 */ /* 0x000fe200078e0a04 */
[----:B------:R-:W-:Y:S01]  /*28e0*/  ISETP.GT.U32.AND P4, PT, R4, R18, PT ;  /* 0x000000120400720c */ /* 0x000fe20003f84070 */
[----:B------:R-:W-:Y:S01]  /*28f0*/  IMAD.HI.U32 R6, R0, R20, RZ ;  /* 0x0000001400067227 */ /* 0x000fe200078e00ff */
[----:B------:R-:W-:Y:S01]  /*2900*/  ISETP.GT.U32.AND P3, PT, R4, R2, PT ;  /* 0x000000020400720c */ /* 0x000fe20003f64070 */
[----:B------:R-:W-:Y:S02]  /*2910*/  STL [R1+0x1454], R11 ;  /* 0x0014540b01007387 */ /* 0x000fe40000100800 */
[----:B------:R-:W-:-:S02]  /*2920*/  IMAD.MOV R5, RZ, RZ, -R5 ;  /* 0x000000ffff057224 */ /* 0x000fc400078e0a05 */
[----:B------:R-:W-:Y:S01]  /*2930*/  IMAD.MOV R6, RZ, RZ, -R6 ;  /* 0x000000ffff067224 */ /* 0x000fe200078e0a06 */
[----:B------:R-:W-:Y:S01]  /*2940*/  STL [R1+0x145c], R12 ;  /* 0x00145c0c01007387 */ /* 0x000fe20000100800 */
[----:B------:R-:W-:Y:S02]  /*2950*/  IMAD R19, R4, R5, R19 ;  /* 0x0000000504137224 */ /* 0x000fe400078e0213 */
[--C-:B------:R-:W-:Y:S01]  /*2960*/  @!P5 IMAD.IADD R13, R13, 0x1, -R4.reuse ;  /* 0x000000010d0dd824 */ /* 0x100fe200078e0a04 */
[----:B------:R-:W-:Y:S01]  /*2970*/  ISETP.GE.AND P5, PT, R42, RZ, PT ;  /* 0x000000ff2a00720c */ /* 0x000fe20003fa6270 */
[--C-:B------:R-:W-:Y:S02]  /*2980*/  @!P4 IMAD.IADD R18, R18, 0x1, -R4.reuse ;  /* 0x000000011212c824 */ /* 0x100fe400078e0a04 */
[----:B------:R-:W-:Y:S01]  /*2990*/  @!P3 IMAD.IADD R2, R2, 0x1, -R4 ;  /* 0x000000010202b824 */ /* 0x000fe200078e0a04 */
[C---:B------:R-:W-:Y:S01]  /*29a0*/  ISETP.GT.U32.AND P3, PT, R4.reuse, R16, PT ;  /* 0x000000100400720c */ /* 0x040fe20003f64070 */
[----:B------:R-:W-:Y:S01]  /*29b0*/  @!P2 IMAD.MOV R13, RZ, RZ, -R13 ;  /* 0x000000ffff0da224 */ /* 0x000fe200078e0a0d */
[C---:B------:R-:W-:Y:S01]  /*29c0*/  ISETP.GT.U32.AND P2, PT, R4.reuse, R17, PT ;  /* 0x000000110400720c */ /* 0x040fe20003f44070 */
[----:B------:R-:W-:Y:S01]  /*29d0*/  IMAD.MOV.U32 R14, RZ, RZ, R2 ;  /* 0x000000ffff0e7224 */ /* 0x000fe200078e0002 */
[----:B------:R-:W-:Y:S01]  /*29e0*/  ISETP.GT.U32.AND P4, PT, R4, R18, PT ;  /* 0x000000120400720c */ /* 0x000fe20003f84070 */
[----:B------:R-:W-:Y:S01]  /*29f0*/  IMAD.HI.U32 R2, R0, R21, RZ ;  /* 0x0000001500027227 */ /* 0x000fe200078e00ff */
[----:B------:R-:W-:Y:S03]  /*2a00*/  STL [R1+0x1460], R13 ;  /* 0x0014600d01007387 */ /* 0x000fe60000100800 */
[----:B------:R-:W-:-:S02]  /*2a10*/  IMAD.MOV R2, RZ, RZ, -R2 ;  /* 0x000000ffff027224 */ /* 0x000fc400078e0a02 */
[----:B------:R-:W-:Y:S02]  /*2a20*/  IMAD R20, R4, R6, R20 ;  /* 0x0000000604147224 */ /* 0x000fe400078e0214 */
[--C-:B------:R-:W-:Y:S02]  /*2a30*/  @!P3 IMAD.IADD R16, R16, 0x1, -R4.reuse ;  /* 0x000000011010b824 */ /* 0x100fe400078e0a04 */
[--C-:B------:R-:W-:Y:S02]  /*2a40*/  @!P2 IMAD.IADD R17, R17, 0x1, -R4.reuse ;  /* 0x000000011111a824 */ /* 0x100fe400078e0a04 */
[C---:B------:R-:W-:Y:S01]  /*2a50*/  IMAD R21, R4.reuse, R2, R21 ;  /* 0x0000000204157224 */ /* 0x040fe200078e0215 */
[----:B------:R-:W-:Y:S01]  /*2a60*/  ISETP.GT.U32.AND P3, PT, R4, R16, PT ;  /* 0x000000100400720c */ /* 0x000fe20003f64070 */
[----:B------:R-:W-:Y:S01]  /*2a70*/  @!P4 IMAD.IADD R18, R18, 0x1, -R4 ;  /* 0x000000011212c824 */ /* 0x000fe200078e0a04 */
[----:B------:R-:W-:Y:S01]  /*2a80*/  ISETP.GT.U32.AND P2, PT, R4, R17, PT ;  /* 0x000000110400720c */ /* 0x000fe20003f44070 */
[----:B------:R-:W-:Y:S01]  /*2a90*/  IMAD.HI.U32 R5, R0, R22, RZ ;  /* 0x0000001600057227 */ /* 0x000fe200078e00ff */
[----:B------:R-:W-:-:S03]  /*2aa0*/  ISETP.GT.U32.AND P4, PT, R4, R21, PT ;  /* 0x000000150400720c */ /* 0x000fc60003f84070 */
[----:B------:R-:W-:-:S04]  /*2ab0*/  IMAD.HI.U32 R2, R0, R23, RZ ;  /* 0x0000001700027227 */ /* 0x000fc800078e00ff */
[----:B------:R-:W-:Y:S02]  /*2ac0*/  IMAD.MOV R5, RZ, RZ, -R5 ;  /* 0x000000ffff057224 */ /* 0x000fe400078e0a05 */
[--C-:B------:R-:W-:Y:S01]  /*2ad0*/  @!P3 IMAD.IADD R16, R16, 0x1, -R4.reuse ;  /* 0x000000011010b824 */ /* 0x100fe200078e0a04 */
[----:B------:R-:W-:Y:S01]  /*2ae0*/  ISETP.GE.AND P3, PT, R45, RZ, PT ;  /* 0x000000ff2d00720c */ /* 0x000fe20003f66270 */
[----:B------:R-:W-:Y:S01]  /*2af0*/  @!P2 IMAD.IADD R17, R17, 0x1, -R4 ;  /* 0x000000011111a824 */ /* 0x000fe200078e0a04 */
[C---:B------:R-:W-:Y:S01]  /*2b00*/  ISETP.GT.U32.AND P2, PT, R4.reuse, R19, PT ;  /* 0x000000130400720c */ /* 0x040fe20003f44070 */
[----:B------:R-:W-:Y:S01]  /*2b10*/  @!P6 IMAD.MOV R16, RZ, RZ, -R16 ;  /* 0x000000ffff10e224 */ /* 0x000fe200078e0a10 */
[----:B------:R-:W-:Y:S01]  /*2b20*/  ISETP.GT.U32.AND P6, PT, R4, R20, PT ;  /* 0x000000140400720c */ /* 0x000fe20003fc4070 */
[----:B------:R-:W-:Y:S02]  /*2b30*/  @!P4 IMAD.IADD R21, R21, 0x1, -R4 ;  /* 0x000000011515c824 */ /* 0x000fe400078e0a04 */
[----:B------:R-:W-:-:S02]  /*2b40*/  IMAD.MOV R2, RZ, RZ, -R2 ;  /* 0x000000ffff027224 */ /* 0x000fc400078e0a02 */
[C---:B------:R-:W-:Y:S02]  /*2b50*/  IMAD R22, R4.reuse, R5, R22 ;  /* 0x0000000504167224 */ /* 0x040fe400078e0216 */
[----:B------:R-:W-:Y:S02]  /*2b60*/  IMAD R23, R4, R2, R23 ;  /* 0x0000000204177224 */ /* 0x000fe400078e0217 */
[----:B------:R-:W-:-:S04]  /*2b70*/  IMAD.HI.U32 R2, R0, R26, RZ ;  /* 0x0000001a00027227 */ /* 0x000fc800078e00ff */
[--C-:B------:R-:W-:Y:S01]  /*2b80*/  @!P2 IMAD.IADD R19, R19, 0x1, -R4.reuse ;  /* 0x000000011313a824 */ /* 0x100fe200078e0a04 */
[----:B------:R-:W-:Y:S01]  /*2b90*/  ISETP.GE.AND P2, PT, R47, RZ, PT ;  /* 0x000000ff2f00720c */ /* 0x000fe20003f46270 */
[----:B------:R-:W-:Y:S02]  /*2ba0*/  @!P6 IMAD.IADD R20, R20, 0x1, -R4 ;  /* 0x000000011414e824 */ /* 0x000fe400078e0a04 */
[----:B------:R-:W-:Y:S01]  /*2bb0*/  IMAD.MOV R2, RZ, RZ, -R2 ;  /* 0x000000ffff027224 */ /* 0x000fe200078e0a02 */
[C---:B------:R-:W-:Y:S01]  /*2bc0*/  ISETP.GT.U32.AND P6, PT, R4.reuse, R19, PT ;  /* 0x000000130400720c */ /* 0x040fe20003fc4070 */
[----:B------:R-:W-:Y:S01]  /*2bd0*/  @!P0 IMAD.MOV R14, RZ, RZ, -R14 ;  /* 0x000000ffff0e8224 */ /* 0x000fe200078e0a0e */
[C---:B------:R-:W-:Y:S01]  /*2be0*/  ISETP.GT.U32.AND P4, PT, R4.reuse, R20, PT ;  /* 0x000000140400720c */ /* 0x040fe20003f84070 */
[----:B------:R-:W-:Y:S01]  /*2bf0*/  IMAD R26, R4, R2, R26 ;  /* 0x00000002041a7224 */ /* 0x000fe200078e021a */
[----:B------:R-:W-:Y:S01]  /*2c00*/  ISETP.GE.AND P0, PT, R43, RZ, PT ;  /* 0x000000ff2b00720c */ /* 0x000fe20003f06270 */
[----:B------:R-:W-:Y:S01]  /*2c10*/  IMAD.HI.U32 R2, R0, R27, RZ ;  /* 0x0000001b00027227 */ /* 0x000fe200078e00ff */
[----:B------:R-:W-:Y:S03]  /*2c20*/  STL [R1+0x1464], R14 ;  /* 0x0014640e01007387 */ /* 0x000fe60000100800 */
[----:B------:R-:W-:-:S02]  /*2c30*/  IMAD.MOV R2, RZ, RZ, -R2 ;  /* 0x000000ffff027224 */ /* 0x000fc400078e0a02 */
[----:B0-----:R-:W-:Y:S02]  /*2c40*/  IMAD.MOV.U32 R15, RZ, RZ, R7 ;  /* 0x000000ffff0f7224 */ /* 0x001fe400078e0007 */
[--C-:B------:R-:W-:Y:S01]  /*2c50*/  @!P6 IMAD.IADD R19, R19, 0x1, -R4.reuse ;  /* 0x000000011313e824 */ /* 0x100fe200078e0a04 */
[----:B------:R-:W-:Y:S01]  /*2c60*/  ISETP.GT.U32.AND P6, PT, R4, R22, PT ;  /* 0x000000160400720c */ /* 0x000fe20003fc4070 */
[----:B------:R-:W-:Y:S01]  /*2c70*/  @!P4 IMAD.IADD R20, R20, 0x1, -R4 ;  /* 0x000000011414c824 */ /* 0x000fe200078e0a04 */
[C---:B------:R-:W-:Y:S01]  /*2c80*/  ISETP.GT.U32.AND P4, PT, R4.reuse, R23, PT ;  /* 0x000000170400720c */ /* 0x040fe20003f84070 */
[----:B------:R-:W-:Y:S02]  /*2c90*/  IMAD R27, R4, R2, R27 ;  /* 0x00000002041b7224 */ /* 0x000fe400078e021b */
[----:B------:R-:W-:Y:S01]  /*2ca0*/  @!P1 IMAD.MOV R15, RZ, RZ, -R15 ;  /* 0x000000ffff0f9224 */ /* 0x000fe200078e0a0f */
[----:B------:R-:W-:Y:S01]  /*2cb0*/  ISETP.GE.AND P1, PT, R44, RZ, PT ;  /* 0x000000ff2c00720c */ /* 0x000fe20003f26270 */
[----:B------:R-:W-:Y:S01]  /*2cc0*/  @!P5 IMAD.MOV R17, RZ, RZ, -R17 ;  /* 0x000000ffff11d224 */ /* 0x000fe200078e0a11 */
[----:B------:R-:W-:Y:S01]  /*2cd0*/  IABS R32, R57 ;  /* 0x0000003900207213 */ /* 0x000fe20000000000 */
[----:B------:R-:W-:Y:S01]  /*2ce0*/  IMAD.HI.U32 R2, R0, R29, RZ ;  /* 0x0000001d00027227 */ /* 0x000fe200078e00ff */
[----:B------:R-:W-:Y:S01]  /*2cf0*/  STL [R1+0x1468], R15 ;  /* 0x0014680f01007387 */ /* 0x000fe20000100800 */
[----:B------:R-:W-:-:S02]  /*2d00*/  IABS R31, R54 ;  /* 0x00000036001f7213 */ /* 0x000fc40000000000 */
[--C-:B------:R-:W-:Y:S01]  /*2d10*/  @!P6 IMAD.IADD R22, R22, 0x1, -R4.reuse ;  /* 0x000000011616e824 */ /* 0x100fe200078e0a04 */
[C---:B------:R-:W-:Y:S01]  /*2d20*/  ISETP.GT.U32.AND P6, PT, R4.reuse, R26, PT ;  /* 0x0000001a0400720c */ /* 0x040fe20003fc4070 */
[----:B------:R-:W-:Y:S01]  /*2d30*/  @!P4 IMAD.IADD R23, R23, 0x1, -R4 ;  /* 0x000000011717c824 */ /* 0x000fe200078e0a04 */
[----:B------:R-:W-:Y:S01]  /*2d40*/  STL [R1+0x146c], R16 ;  /* 0x00146c1001007387 */ /* 0x000fe20000100800 */
[----:B------:R-:W-:Y:S01]  /*2d50*/  @!P0 IMAD.MOV R18, RZ, RZ, -R18 ;  /* 0x000000ffff128224 */ /* 0x000fe200078e0a12 */
[----:B------:R-:W-:Y:S01]  /*2d60*/  ISETP.GT.U32.AND P4, PT, R4, R22, PT ;  /* 0x000000160400720c */ /* 0x000fe20003f84070 */
[----:B------:R-:W-:Y:S01]  /*2d70*/  IMAD.HI.U32 R5, R0, R28, RZ ;  /* 0x0000001c00057227 */ /* 0x000fe200078e00ff */
[----:B------:R0:W-:Y:S01]  /*2d80*/  STL [R1+0x1470], R17 ;  /* 0x0014701101007387 */ /* 0x0001e20000100800 */
[----:B------:R-:W-:Y:S02]  /*2d90*/  ISETP.GT.U32.AND P0, PT, R4, R21, PT ;  /* 0x000000150400720c */ /* 0x000fe40003f04070 */
[----:B------:R-:W-:Y:S01]  /*2da0*/  IMAD.MOV R2, RZ, RZ, -R2 ;  /* 0x000000ffff027224 */ /* 0x000fe200078e0a02 */
[----:B------:R-:W-:Y:S01]  /*2db0*/  ISETP.GE.AND P5, PT, R46, RZ, PT ;  /* 0x000000ff2e00720c */ /* 0x000fe20003fa6270 */
[----:B------:R-:W-:-:S02]  /*2dc0*/  IMAD.MOV R5, RZ, RZ, -R5 ;  /* 0x000000ffff057224 */ /* 0x000fc400078e0a05 */
[--C-:B------:R-:W-:Y:S01]  /*2dd0*/  @!P6 IMAD.IADD R26, R26, 0x1, -R4.reuse ;  /* 0x000000011a1ae824 */ /* 0x100fe200078e0a04 */
[C---:B------:R-:W-:Y:S01]  /*2de0*/  ISETP.GT.U32.AND P6, PT, R4.reuse, R23, PT ;  /* 0x000000170400720c */ /* 0x040fe20003fc4070 */
[----:B------:R-:W-:Y:S02]  /*2df0*/  IMAD R29, R4, R2, R29 ;  /* 0x00000002041d7224 */ /* 0x000fe400078e021d */
[----:B------:R-:W-:Y:S01]  /*2e00*/  @!P4 IMAD.IADD R22, R22, 0x1, -R4 ;  /* 0x000000011616c824 */ /* 0x000fe200078e0a04 */
[C---:B------:R-:W-:Y:S01]  /*2e10*/  ISETP.GT.U32.AND P4, PT, R4.reuse, R27, PT ;  /* 0x0000001b0400720c */ /* 0x040fe20003f84070 */
[C---:B------:R-:W-:Y:S02]  /*2e20*/  IMAD R28, R4.reuse, R5, R28 ;  /* 0x00000005041c7224 */ /* 0x040fe400078e021c */
[----:B------:R-:W-:Y:S01]  /*2e30*/  @!P3 IMAD.MOV R20, RZ, RZ, -R20 ;  /* 0x000000ffff14b224 */ /* 0x000fe200078e0a14 */
[C---:B------:R-:W-:Y:S01]  /*2e40*/  ISETP.GT.U32.AND P3, PT, R4.reuse, R26, PT ;  /* 0x0000001a0400720c */ /* 0x040fe20003f64070 */
[----:B------:R-:W-:Y:S01]  /*2e50*/  @!P1 IMAD.MOV R19, RZ, RZ, -R19 ;  /* 0x000000ffff139224 */ /* 0x000fe200078e0a13 */
[----:B------:R-:W-:Y:S01]  /*2e60*/  ISETP.GE.AND P1, PT, R49, RZ, PT ;  /* 0x000000ff3100720c */ /* 0x000fe20003f26270 */
[----:B------:R-:W-:Y:S01]  /*2e70*/  @!P2 IMAD.MOV R22, RZ, RZ, -R22 ;  /* 0x000000ffff16a224 */ /* 0x000fe200078e0a16 */
[C---:B------:R-:W-:Y:S01]  /*2e80*/  ISETP.GT.U32.AND P2, PT, R4.reuse, R28, PT ;  /* 0x0000001c0400720c */ /* 0x040fe20003f44070 */
[--C-:B------:R-:W-:Y:S01]  /*2e90*/  @!P6 IMAD.IADD R23, R23, 0x1, -R4.reuse ;  /* 0x000000011717e824 */ /* 0x100fe200078e0a04 */
[----:B------:R-:W-:Y:S01]  /*2ea0*/  ISETP.GT.U32.AND P6, PT, R4, R29, PT ;  /* 0x0000001d0400720c */ /* 0x000fe20003fc4070 */
[--C-:B------:R-:W-:Y:S01]  /*2eb0*/  @!P0 IMAD.IADD R21, R21, 0x1, -R4.reuse ;  /* 0x0000000115158824 */ /* 0x100fe200078e0a04 */
[----:B------:R-:W-:Y:S01]  /*2ec0*/  ISETP.GE.AND P0, PT, R48, RZ, PT ;  /* 0x000000ff3000720c */ /* 0x000fe20003f06270 */
[----:B------:R-:W-:Y:S01]  /*2ed0*/  @!P4 IMAD.IADD R27, R27, 0x1, -R4 ;  /* 0x000000011b1bc824 */ /* 0x000fe200078e0a04 */
[----:B------:R-:W-:Y:S01]  /*2ee0*/  ISETP.GE.AND P4, PT, R52, RZ, PT ;  /* 0x000000ff3400720c */ /* 0x000fe20003f86270 */
[----:B------:R-:W-:Y:S01]  /*2ef0*/  IMAD.HI.U32 R5, R0, R30, RZ ;  /* 0x0000001e00057227 */ /* 0x000fe200078e00ff */
[----:B------:R-:W2:Y:S03]  /*2f00*/  LDL.LU R52, [R1+0x1a0] ;  /* 0x0001a00001347983 */ /* 0x000ea60000300800 */
[----:B------:R-:W-:-:S02]  /*2f10*/  IMAD.MOV R5, RZ, RZ, -R5 ;  /* 0x000000ffff057224 */ /* 0x000fc400078e0a05 */
[----:B------:R-:W-:Y:S01]  /*2f20*/  @!P3 IMAD.IADD R26, R26, 0x1, -R4 ;  /* 0x000000011a1ab824 */ /* 0x000fe200078e0a04 */
[----:B------:R-:W-:Y:S01]  /*2f30*/  ISETP.GE.AND P3, PT, R51, RZ, PT ;  /* 0x000000ff3300720c */ /* 0x000fe20003f66270 */
[----:B------:R-:W-:Y:S02]  /*2f40*/  IMAD R30, R4, R5, R30 ;  /* 0x00000005041e7224 */ /* 0x000fe400078e021e */
[--C-:B------:R-:W-:Y:S02]  /*2f50*/  @!P6 IMAD.IADD R29, R29, 0x1, -R4.reuse ;  /* 0x000000011d1de824 */ /* 0x100fe400078e0a04 */
[----:B------:R-:W-:Y:S01]  /*2f60*/  @!P2 IMAD.IADD R28, R28, 0x1, -R4 ;  /* 0x000000011c1ca824 */ /* 0x000fe200078e0a04 */
[C---:B------:R-:W-:Y:S01]  /*2f70*/  ISETP.GT.U32.AND P2, PT, R4.reuse, R27, PT ;  /* 0x0000001b0400720c */ /* 0x040fe20003f44070 */
[----:B------:R-:W-:Y:S01]  /*2f80*/  @!P1 IMAD.MOV R26, RZ, RZ, -R26 ;  /* 0x000000ffff1a9224 */ /* 0x000fe200078e0a1a */
[C---:B------:R-:W-:Y:S01]  /*2f90*/  ISETP.GT.U32.AND P1, PT, R4.reuse, R30, PT ;  /* 0x0000001e0400720c */ /* 0x040fe20003f24070 */
[----:B------:R-:W-:Y:S01]  /*2fa0*/  @!P0 IMAD.MOV R23, RZ, RZ, -R23 ;  /* 0x000000ffff178224 */ /* 0x000fe200078e0a17 */
[C---:B------:R-:W-:Y:S01]  /*2fb0*/  ISETP.GT.U32.AND P0, PT, R4.reuse, R29, PT ;  /* 0x0000001d0400720c */ /* 0x040fe20003f04070 */
[----:B------:R-:W-:Y:S01]  /*2fc0*/  @!P5 IMAD.MOV R21, RZ, RZ, -R21 ;  /* 0x000000ffff15d224 */ /* 0x000fe200078e0a15 */
[----:B------:R-:W-:-:S02]  /*2fd0*/  ISETP.GT.U32.AND P6, PT, R4, R28, PT ;  /* 0x0000001c0400720c */ /* 0x000fc40003fc4070 */
[----:B------:R-:W-:-:S05]  /*2fe0*/  ISETP.GE.AND P5, PT, R50, RZ, PT ;  /* 0x000000ff3200720c */ /* 0x000fca0003fa6270 */
[--C-:B------:R-:W-:Y:S01]  /*2ff0*/  @!P2 IMAD.IADD R27, R27, 0x1, -R4.reuse ;  /* 0x000000011b1ba824 */ /* 0x100fe200078e0a04 */
[----:B------:R-:W-:Y:S01]  /*3000*/  ISETP.GE.AND P2, PT, R53, RZ, PT ;  /* 0x000000ff3500720c */ /* 0x000fe20003f46270 */
[--C-:B------:R-:W-:Y:S01]  /*3010*/  @!P1 IMAD.IADD R30, R30, 0x1, -R4.reuse ;  /* 0x000000011e1e9824 */ /* 0x100fe200078e0a04 */
[----:B------:R-:W-:Y:S01]  /*3020*/  ISETP.GE.AND P1, PT, R57, RZ, PT ;  /* 0x000000ff3900720c */ /* 0x000fe20003f26270 */
[----:B------:R-:W-:Y:S01]  /*3030*/  @!P0 IMAD.IADD R29, R29, 0x1, -R4 ;  /* 0x000000011d1d8824 */ /* 0x000fe200078e0a04 */
[----:B------:R-:W3:Y:S01]  /*3040*/  LDL.LU R53, [R1+0x1ac] ;  /* 0x0001ac0001357983 */ /* 0x000ee20000300800 */
[----:B------:R-:W-:Y:S01]  /*3050*/  IMAD.MOV.U32 R57, RZ, RZ, R58 ;  /* 0x000000ffff397224 */ /* 0x000fe200078e003a */
[----:B------:R-:W-:Y:S02]  /*3060*/  ISETP.GE.AND P0, PT, R54, RZ, PT ;  /* 0x000000ff3600720c */ /* 0x000fe40003f06270 */
[----:B------:R-:W4:Y:S04]  /*3070*/  LDL.LU R58, [R1+0x1b0] ;  /* 0x0001b000013a7983 */ /* 0x000f280000300800 */
[----:B------:R-:W3:Y:S01]  /*3080*/  LDL.LU R54, [R1+0x1b4] ;  /* 0x0001b40001367983 */ /* 0x000ee20000300800 */
[----:B------:R-:W-:-:S04]  /*3090*/  IMAD.HI.U32 R5, R0, R32, RZ ;  /* 0x0000002000057227 */ /* 0x000fc800078e00ff */
[----:B------:R-:W-:Y:S02]  /*30a0*/  IMAD.MOV R5, RZ, RZ, -R5 ;  /* 0x000000ffff057224 */ /* 0x000fe400078e0a05 */
[----:B------:R-:W-:Y:S02]  /*30b0*/  @!P6 IMAD.IADD R28, R28, 0x1, -R4 ;  /* 0x000000011c1ce824 */ /* 0x000fe400078e0a04 */
[C---:B------:R-:W-:Y:S02]  /*30c0*/  IMAD R32, R4.reuse, R5, R32 ;  /* 0x0000000504207224 */ /* 0x040fe400078e0220 */
[----:B------:R-:W-:Y:S01]  /*30d0*/  @!P5 IMAD.MOV R27, RZ, RZ, -R27 ;  /* 0x000000ffff1bd224 */ /* 0x000fe200078e0a1b */
[C---:B------:R-:W-:Y:S01]  /*30e0*/  ISETP.GT.U32.AND P5, PT, R4.reuse, R30, PT ;  /* 0x0000001e0400720c */ /* 0x040fe20003fa4070 */
[----:B------:R-:W-:Y:S01]  /*30f0*/  @!P3 IMAD.MOV R28, RZ, RZ, -R28 ;  /* 0x000000ffff1cb224 */ /* 0x000fe200078e0a1c */
[----:B------:R-:W-:Y:S02]  /*3100*/  ISETP.GT.U32.AND P3, PT, R4, R32, PT ;  /* 0x000000200400720c */ /* 0x000fe40003f64070 */
[----:B------:R-:W-:-:S02]  /*3110*/  IABS R33, R56 ;  /* 0x0000003800217213 */ /* 0x000fc40000000000 */
[----:B------:R-:W-:-:S07]  /*3120*/  IABS R34, R59 ;  /* 0x0000003b00227213 */ /* 0x000fce0000000000 */
[--C-:B------:R-:W-:Y:S01]  /*3130*/  @!P5 IMAD.IADD R30, R30, 0x1, -R4.reuse ;  /* 0x000000011e1ed824 */ /* 0x100fe200078e0a04 */
[----:B------:R-:W-:Y:S01]  /*3140*/  ISETP.GE.AND P5, PT, R56, RZ, PT ;  /* 0x000000ff3800720c */ /* 0x000fe20003fa6270 */
[----:B------:R-:W-:Y:S01]  /*3150*/  @!P3 IMAD.IADD R32, R32, 0x1, -R4 ;  /* 0x000000012020b824 */ /* 0x000fe200078e0a04 */
[----:B------:R-:W-:Y:S01]  /*3160*/  ISETP.GE.AND P3, PT, R59, RZ, PT ;  /* 0x000000ff3b00720c */ /* 0x000fe20003f66270 */
[----:B------:R-:W3:Y:S04]  /*3170*/  LDL.LU R56, [R1+0x1b8] ;  /* 0x0001b80001387983 */ /* 0x000ee80000300800 */
[----:B------:R-:W3:Y:S01]  /*3180*/  LDL.LU R59, [R1+0x1bc] ;  /* 0x0001bc00013b7983 */ /* 0x000ee20000300800 */
[----:B------:R-:W-:-:S04]  /*3190*/  IMAD.HI.U32 R2, R0, R31, RZ ;  /* 0x0000001f00027227 */ /* 0x000fc800078e00ff */
[----:B------:R-:W-:-:S04]  /*31a0*/  IMAD.MOV R2, RZ, RZ, -R2 ;  /* 0x000000ffff027224 */ /* 0x000fc800078e0a02 */
[----:B------:R-:W-:-:S05]  /*31b0*/  IMAD R31, R4, R2, R31 ;  /* 0x00000002041f7224 */ /* 0x000fca00078e021f */
[----:B------:R-:W-:Y:S01]  /*31c0*/  ISETP.GT.U32.AND P6, PT, R4, R31, PT ;  /* 0x0000001f0400720c */ /* 0x000fe20003fc4070 */
[----:B------:R-:W-:-:S04]  /*31d0*/  IMAD.HI.U32 R2, R0, R33, RZ ;  /* 0x0000002100027227 */ /* 0x000fc800078e00ff */
[----:B------:R-:W-:-:S04]  /*31e0*/  IMAD.MOV R2, RZ, RZ, -R2 ;  /* 0x000000ffff027224 */ /* 0x000fc800078e0a02 */
[----:B------:R-:W-:-:S04]  /*31f0*/  IMAD R33, R4, R2, R33 ;  /* 0x0000000204217224 */ /* 0x000fc800078e0221 */
[----:B------:R-:W-:Y:S02]  /*3200*/  @!P6 IMAD.IADD R31, R31, 0x1, -R4 ;  /* 0x000000011f1fe824 */ /* 0x000fe400078e0a04 */
[----:B------:R-:W-:Y:S01]  /*3210*/  @!P4 IMAD.MOV R29, RZ, RZ, -R29 ;  /* 0x000000ffff1dc224 */ /* 0x000fe200078e0a1d */
[----:B------:R-:W-:Y:S01]  /*3220*/  ISETP.GT.U32.AND P4, PT, R4, R33, PT ;  /* 0x000000210400720c */ /* 0x000fe20003f84070 */
[----:B------:R-:W-:Y:S01]  /*3230*/  IMAD.HI.U32 R5, R0, R34, RZ ;  /* 0x0000002200057227 */ /* 0x000fe200078e00ff */
[----:B------:R-:W-:Y:S02]  /*3240*/  ISETP.GT.U32.AND P6, PT, R4, R31, PT ;  /* 0x0000001f0400720c */ /* 0x000fe40003fc4070 */
[----:B------:R-:W-:Y:S01]  /*3250*/  IABS R2, R55 ;  /* 0x0000003700027213 */ /* 0x000fe20000000000 */
[----:B------:R-:W-:-:S04]  /*3260*/  IMAD.MOV R5, RZ, RZ, -R5 ;  /* 0x000000ffff057224 */ /* 0x000fc800078e0a05 */
[----:B------:R-:W-:Y:S02]  /*3270*/  IMAD R34, R4, R5, R34 ;  /* 0x0000000504227224 */ /* 0x000fe400078e0222 */
[----:B------:R-:W-:Y:S01]  /*3280*/  IMAD.HI.U32 R5, R0, R2, RZ ;  /* 0x0000000200057227 */ /* 0x000fe200078e00ff */
[----:B------:R-:W-:-:S03]  /*3290*/  IABS R37, R57 ;  /* 0x0000003900257213 */ /* 0x000fc60000000000 */
[--C-:B------:R-:W-:Y:S02]  /*32a0*/  @!P6 IMAD.IADD R31, R31, 0x1, -R4.reuse ;  /* 0x000000011f1fe824 */ /* 0x100fe400078e0a04 */
[----:B------:R-:W-:Y:S02]  /*32b0*/  IMAD.MOV R5, RZ, RZ, -R5 ;  /* 0x000000ffff057224 */ /* 0x000fe400078e0a05 */
[----:B------:R-:W-:Y:S01]  /*32c0*/  @!P4 IMAD.IADD R33, R33, 0x1, -R4 ;  /* 0x000000012121c824 */ /* 0x000fe200078e0a04 */
[C---:B------:R-:W-:Y:S01]  /*32d0*/  ISETP.GT.U32.AND P4, PT, R4.reuse, R32, PT ;  /* 0x000000200400720c */ /* 0x040fe20003f84070 */
[----:B------:R-:W-:Y:S02]  /*32e0*/  @!P0 IMAD.MOV R31, RZ, RZ, -R31 ;  /* 0x000000ffff1f8224 */ /* 0x000fe400078e0a1f */
[----:B------:R-:W-:Y:S02]  /*32f0*/  IMAD R36, R4, R5, R2 ;  /* 0x0000000504247224 */ /* 0x000fe400078e0202 */
[----:B------:R-:W-:-:S04]  /*3300*/  IMAD.HI.U32 R2, R0, R37, RZ ;  /* 0x0000002500027227 */ /* 0x000fc800078e00ff */
[----:B------:R-:W-:-:S04]  /*3310*/  IMAD.MOV R2, RZ, RZ, -R2 ;  /* 0x000000ffff027224 */ /* 0x000fc800078e0a02 */
[----:B------:R-:W-:Y:S02]  /*3320*/  IMAD R37, R4, R2, R37 ;  /* 0x0000000204257224 */ /* 0x000fe400078e0225 */
[----:B------:R-:W-:Y:S01]  /*3330*/  @!P4 IMAD.IADD R32, R32, 0x1, -R4 ;  /* 0x000000012020c824 */ /* 0x000fe200078e0a04 */
[C---:B------:R-:W-:Y:S02]  /*3340*/  ISETP.GT.U32.AND P4, PT, R4.reuse, R36, PT ;  /* 0x000000240400720c */ /* 0x040fe40003f84070 */
[----:B------:R-:W-:Y:S01]  /*3350*/  ISETP.GT.U32.AND P6, PT, R4, R34, PT ;  /* 0x000000220400720c */ /* 0x000fe20003fc4070 */
[----:B------:R-:W-:Y:S02]  /*3360*/  @!P1 IMAD.MOV R32, RZ, RZ, -R32 ;  /* 0x000000ffff209224 */ /* 0x000fe400078e0a20 */
[----:B------:R-:W-:-:S08]  /*3370*/  @!P2 IMAD.MOV R30, RZ, RZ, -R30 ;  /* 0x000000ffff1ea224 */ /* 0x000fd000078e0a1e */
[----:B------:R-:W-:Y:S01]  /*3380*/  @!P4 IMAD.IADD R36, R36, 0x1, -R4 ;  /* 0x000000012424c824 */ /* 0x000fe200078e0a04 */
[----:B------:R-:W-:-:S04]  /*3390*/  ISETP.GT.U32.AND P2, PT, R4, R33, PT ;  /* 0x000000210400720c */ /* 0x000fc80003f44070 */
[----:B------:R-:W-:Y:S01]  /*33a0*/  ISETP.GT.U32.AND P1, PT, R4, R36, PT ;  /* 0x000000240400720c */ /* 0x000fe20003f24070 */
[----:B------:R-:W-:-:S05]  /*33b0*/  @!P6 IMAD.IADD R34, R34, 0x1, -R4 ;  /* 0x000000012222e824 */ /* 0x000fca00078e0a04 */
[----:B------:R-:W-:-:S03]  /*33c0*/  ISETP.GT.U32.AND P6, PT, R4, R34, PT ;  /* 0x000000220400720c */ /* 0x000fc60003fc4070 */
[----:B------:R-:W-:-:S04]  /*33d0*/  @!P2 IMAD.IADD R33, R33, 0x1, -R4 ;  /* 0x000000012121a824 */ /* 0x000fc800078e0a04 */
[----:B------:R-:W-:-:S06]  /*33e0*/  @!P1 IMAD.IADD R36, R36, 0x1, -R4 ;  /* 0x0000000124249824 */ /* 0x000fcc00078e0a04 */
[----:B------:R-:W-:Y:S01]  /*33f0*/  @!P6 IMAD.IADD R34, R34, 0x1, -R4 ;  /* 0x000000012222e824 */ /* 0x000fe200078e0a04 */
[----:B------:R-:W-:Y:S02]  /*3400*/  ISETP.GE.AND P4, PT, R57, RZ, PT ;  /* 0x000000ff3900720c */ /* 0x000fe40003f86270 */
[----:B------:R-:W3:Y:S01]  /*3410*/  LDL.LU R57, [R1+0x1c0] ;  /* 0x0001c00001397983 */ /* 0x000ee20000300800 */
[----:B------:R-:W-:Y:S01]  /*3420*/  @!P3 IMAD.MOV R34, RZ, RZ, -R34 ;  /* 0x000000ffff22b224 */ /* 0x000fe200078e0a22 */
[----:B------:R-:W-:Y:S02]  /*3430*/  ISETP.GE.AND P6, PT, R55, RZ, PT ;  /* 0x000000ff3700720c */ /* 0x000fe40003fc6270 */
[----:B------:R-:W3:Y:S01]  /*3440*/  LDL.LU R55, [R1+0x1c4] ;  /* 0x0001c40001377983 */ /* 0x000ee20000300800 */
[----:B--2---:R-:W-:-:S05]  /*3450*/  IABS R35, R52 ;  /* 0x0000003400237213 */ /* 0x004fca0000000000 */
[----:B------:R-:W-:-:S04]  /*3460*/  IMAD.HI.U32 R6, R0, R35, RZ ;  /* 0x0000002300067227 */ /* 0x000fc800078e00ff */
[----:B------:R-:W-:-:S04]  /*3470*/  IMAD.MOV R6, RZ, RZ, -R6 ;  /* 0x000000ffff067224 */ /* 0x000fc800078e0a06 */
[----:B------:R-:W-:-:S05]  /*3480*/  IMAD R35, R4, R6, R35 ;  /* 0x0000000604237224 */ /* 0x000fca00078e0223 */
[----:B------:R-:W-:-:S13]  /*3490*/  ISETP.GT.U32.AND P0, PT, R4, R35, PT ;  /* 0x000000230400720c */ /* 0x000fda0003f04070 */
[----:B------:R-:W-:Y:S01]  /*34a0*/  @!P0 IMAD.IADD R35, R35, 0x1, -R4 ;  /* 0x0000000123238824 */ /* 0x000fe200078e0a04 */
[----:B------:R-:W-:Y:S02]  /*34b0*/  ISETP.GT.U32.AND P0, PT, R4, R37, PT ;  /* 0x000000250400720c */ /* 0x000fe40003f04070 */
[----:B----4-:R-:W-:Y:S02]  /*34c0*/  IABS R39, R58 ;  /* 0x0000003a00277213 */ /* 0x010fe40000000000 */
[----:B---3--:R-:W-:-:S03]  /*34d0*/  IABS R40, R54 ;  /* 0x0000003600287213 */ /* 0x008fc60000000000 */
[----:B------:R-:W-:-:S06]  /*34e0*/  IMAD.HI.U32 R2, R0, R39, RZ ;  /* 0x0000002700027227 */ /* 0x000fcc00078e00ff */
[----:B------:R-:W-:Y:S01]  /*34f0*/  @!P0 IMAD.IADD R37, R37, 0x1, -R4 ;  /* 0x0000000125258824 */ /* 0x000fe200078e0a04 */
[----:B------:R-:W-:Y:S01]  /*3500*/  ISETP.GT.U32.AND P0, PT, R4, R35, PT ;  /* 0x000000230400720c */ /* 0x000fe20003f04070 */
[----:B------:R-:W-:-:S04]  /*3510*/  IMAD.HI.U32 R6, R0, R40, RZ ;  /* 0x0000002800067227 */ /* 0x000fc800078e00ff */
[----:B------:R-:W-:Y:S02]  /*3520*/  IMAD.MOV R2, RZ, RZ, -R2 ;  /* 0x000000ffff027224 */ /* 0x000fe400078e0a02 */
[----:B------:R-:W-:Y:S02]  /*3530*/  IMAD.MOV R6, RZ, RZ, -R6 ;  /* 0x000000ffff067224 */ /* 0x000fe400078e0a06 */
[C---:B------:R-:W-:Y:S02]  /*3540*/  IMAD R39, R4.reuse, R2, R39 ;  /* 0x0000000204277224 */ /* 0x040fe400078e0227 */
[C---:B------:R-:W-:Y:S01]  /*3550*/  IMAD R40, R4.reuse, R6, R40 ;  /* 0x0000000604287224 */ /* 0x040fe200078e0228 */
[----:B------:R-:W-:Y:S01]  /*3560*/  IABS R38, R53 ;  /* 0x0000003500267213 */ /* 0x000fe20000000000 */
[----:B------:R-:W-:Y:S01]  /*3570*/  @!P0 IMAD.IADD R35, R35, 0x1, -R4 ;  /* 0x0000000123238824 */ /* 0x000fe200078e0a04 */
[C---:B------:R-:W-:Y:S02]  /*3580*/  ISETP.GT.U32.AND P0, PT, R4.reuse, R39, PT ;  /* 0x000000270400720c */ /* 0x040fe40003f04070 */
[----:B------:R-:W-:Y:S01]  /*3590*/  ISETP.GT.U32.AND P1, PT, R4, R40, PT ;  /* 0x000000280400720c */ /* 0x000fe20003f24070 */
[----:B------:R-:W-:Y:S01]  /*35a0*/  IMAD.HI.U32 R5, R0, R38, RZ ;  /* 0x0000002600057227 */ /* 0x000fe200078e00ff */
[----:B------:R-:W-:-:S03]  /*35b0*/  ISETP.GE.AND P2, PT, R52, RZ, PT ;  /* 0x000000ff3400720c */ /* 0x000fc60003f46270 */
[----:B------:R-:W-:-:S04]  /*35c0*/  IMAD.MOV R5, RZ, RZ, -R5 ;  /* 0x000000ffff057224 */ /* 0x000fc800078e0a05 */
[----:B------:R-:W-:Y:S02]  /*35d0*/  IMAD R38, R4, R5, R38 ;  /* 0x0000000504267224 */ /* 0x000fe400078e0226 */
[--C-:B------:R-:W-:Y:S02]  /*35e0*/  @!P0 IMAD.IADD R39, R39, 0x1, -R4.reuse ;  /* 0x0000000127278824 */ /* 0x100fe400078e0a04 */
[----:B------:R-:W-:Y:S01]  /*35f0*/  @!P1 IMAD.IADD R40, R40, 0x1, -R4 ;  /* 0x0000000128289824 */ /* 0x000fe200078e0a04 */
[C---:B------:R-:W-:Y:S01]  /*3600*/  ISETP.GT.U32.AND P3, PT, R4.reuse, R38, PT ;  /* 0x000000260400720c */ /* 0x040fe20003f64070 */
[----:B------:R-:W-:Y:S01]  /*3610*/  @!P2 IMAD.MOV R35, RZ, RZ, -R35 ;  /* 0x000000ffff23a224 */ /* 0x000fe200078e0a23 */
[C---:B------:R-:W-:Y:S02]  /*3620*/  ISETP.GT.U32.AND P1, PT, R4.reuse, R39, PT ;  /* 0x000000270400720c */ /* 0x040fe40003f24070 */
[----:B------:R-:W-:Y:S02]  /*3630*/  ISETP.GT.U32.AND P2, PT, R4, R40, PT ;  /* 0x000000280400720c */ /* 0x000fe40003f44070 */
[----:B------:R-:W-:-:S02]  /*3640*/  IABS R5, R56 ;  /* 0x0000003800057213 */ /* 0x000fc40000000000 */
[----:B------:R-:W-:-:S05]  /*3650*/  IABS R2, R59 ;  /* 0x0000003b00027213 */ /* 0x000fca0000000000 */
[--C-:B------:R-:W-:Y:S01]  /*3660*/  @!P3 IMAD.IADD R38, R38, 0x1, -R4.reuse ;  /* 0x000000012626b824 */ /* 0x100fe200078e0a04 */
[----:B------:R-:W-:Y:S01]  /*3670*/  ISETP.GE.AND P3, PT, R58, RZ, PT ;  /* 0x000000ff3a00720c */ /* 0x000fe20003f66270 */
[--C-:B------:R-:W-:Y:S01]  /*3680*/  @!P1 IMAD.IADD R39, R39, 0x1, -R4.reuse ;  /* 0x0000000127279824 */ /* 0x100fe200078e0a04 */
[----:B------:R-:W2:Y:S01]  /*3690*/  LDL.LU R58, [R1+0x1c8] ;  /* 0x0001c800013a7983 */ /* 0x000ea20000300800 */
[----:B------:R-:W-:Y:S01]  /*36a0*/  ISETP.GE.AND P1, PT, R56, RZ, PT ;  /* 0x000000ff3800720c */ /* 0x000fe20003f26270 */
[----:B------:R-:W-:Y:S01]  /*36b0*/  @!P2 IMAD.IADD R40, R40, 0x1, -R4 ;  /* 0x000000012828a824 */ /* 0x000fe200078e0a04 */
[----:B------:R-:W-:Y:S01]  /*36c0*/  ISETP.GE.AND P2, PT, R59, RZ, PT ;  /* 0x000000ff3b00720c */ /* 0x000fe20003f46270 */
[----:B------:R-:W3:Y:S04]  /*36d0*/  LDL.LU R56, [R1+0x1cc] ;  /* 0x0001cc0001387983 */ /* 0x000ee80000300800 */
[----:B------:R-:W4:Y:S01]  /*36e0*/  LDL.LU R59, [R1+0x1d0] ;  /* 0x0001d000013b7983 */ /* 0x000f220000300800 */
[----:B------:R-:W-:Y:S01]  /*36f0*/  ISETP.GT.U32.AND P0, PT, R4, R38, PT ;  /* 0x000000260400720c */ /* 0x000fe20003f04070 */
[----:B------:R-:W-:-:S04]  /*3700*/  IMAD.HI.U32 R42, R0, R2, RZ ;  /* 0x00000002002a7227 */ /* 0x000fc800078e00ff */
[----:B------:R-:W-:-:S04]  /*3710*/  IMAD.HI.U32 R41, R0, R5, RZ ;  /* 0x0000000500297227 */ /* 0x000fc800078e00ff */
[----:B------:R-:W-:Y:S02]  /*3720*/  IMAD.MOV R42, RZ, RZ, -R42 ;  /* 0x000000ffff2a7224 */ /* 0x000fe400078e0a2a */
[----:B------:R-:W-:Y:S02]  /*3730*/  IMAD.MOV R41, RZ, RZ, -R41 ;  /* 0x000000ffff297224 */ /* 0x000fe400078e0a29 */
[C---:B------:R-:W-:Y:S02]  /*3740*/  IMAD R42, R4.reuse, R42, R2 ;  /* 0x0000002a042a7224 */ /* 0x040fe400078e0202 */
[----:B------:R-:W-:Y:S02]  /*3750*/  IMAD R41, R4, R41, R5 ;  /* 0x0000002904297224 */ /* 0x000fe400078e0205 */
[----:B------:R-:W-:Y:S01]  /*3760*/  @!P0 IMAD.IADD R38, R38, 0x1, -R4 ;  /* 0x0000000126268824 */ /* 0x000fe200078e0a04 */
[C---:B------:R-:W-:Y:S01]  /*3770*/  ISETP.GT.U32.AND P0, PT, R4.reuse, R42, PT ;  /* 0x0000002a0400720c */ /* 0x040fe20003f04070 */
[----:B------:R-:W-:Y:S01]  /*3780*/  @!P6 IMAD.MOV R36, RZ, RZ, -R36 ;  /* 0x000000ffff24e224 */ /* 0x000fe200078e0a24 */
[----:B------:R-:W-:Y:S01]  /*3790*/  ISETP.GT.U32.AND P6, PT, R4, R41, PT ;  /* 0x000000290400720c */ /* 0x000fe20003fc4070 */
[----:B------:R-:W-:-:S10]  /*37a0*/  @!P3 IMAD.MOV R39, RZ, RZ, -R39 ;  /* 0x000000ffff27b224 */ /* 0x000fd400078e0a27 */
[--C-:B------:R-:W-:Y:S02]  /*37b0*/  @!P0 IMAD.IADD R42, R42, 0x1, -R4.reuse ;  /* 0x000000012a2a8824 */ /* 0x100fe400078e0a04 */
[----:B------:R-:W-:-:S03]  /*37c0*/  @!P6 IMAD.IADD R41, R41, 0x1, -R4 ;  /* 0x000000012929e824 */ /* 0x000fc600078e0a04 */
[C---:B------:R-:W-:Y:S02]  /*37d0*/  ISETP.GT.U32.AND P0, PT, R4.reuse, R42, PT ;  /* 0x0000002a0400720c */ /* 0x040fe40003f04070 */
[----:B------:R-:W-:-:S11]  /*37e0*/  ISETP.GT.U32.AND P6, PT, R4, R41, PT ;  /* 0x000000290400720c */ /* 0x000fd60003fc4070 */
[--C-:B------:R-:W-:Y:S02]  /*37f0*/  @!P0 IMAD.IADD R42, R42, 0x1, -R4.reuse ;  /* 0x000000012a2a8824 */ /* 0x100fe400078e0a04 */
[----:B------:R-:W-:Y:S02]  /*3800*/  @!P6 IMAD.IADD R41, R41, 0x1, -R4 ;  /* 0x000000012929e824 */ /* 0x000fe400078e0a04 */
[----:B------:R-:W-:Y:S01]  /*3810*/  @!P2 IMAD.MOV R42, RZ, RZ, -R42 ;  /* 0x000000ffff2aa224 */ /* 0x000fe200078e0a2a */
[----:B------:R-:W-:Y:S02]  /*3820*/  IABS R6, R57 ;  /* 0x0000003900067213 */ /* 0x000fe40000000000 */
[----:B------:R-:W-:Y:S02]  /*3830*/  ISETP.GE.AND P3, PT, R57, RZ, PT ;  /* 0x000000ff3900720c */ /* 0x000fe40003f66270 */
[----:B------:R-:W3:Y:S01]  /*3840*/  LDL.LU R57, [R1+0x1d4] ;  /* 0x0001d40001397983 */ /* 0x000ee20000300800 */
[----:B------:R-:W-:Y:S01]  /*3850*/  IMAD.HI.U32 R2, R0, R6, RZ ;  /* 0x0000000600027227 */ /* 0x000fe200078e00ff */
[----:B------:R-:W-:-:S03]  /*3860*/  IABS R5, R55 ;  /* 0x0000003700057213 */ /* 0x000fc60000000000 */
[----:B------:R-:W-:Y:S02]  /*3870*/  IMAD.MOV R43, RZ, RZ, -R2 ;  /* 0x000000ffff2b7224 */ /* 0x000fe400078e0a02 */
[----:B------:R-:W-:Y:S02]  /*3880*/  IMAD.MOV.U32 R2, RZ, RZ, R5 ;  /* 0x000000ffff027224 */ /* 0x000fe400078e0005 */
[----:B------:R-:W-:Y:S01]  /*3890*/  @!P5 IMAD.MOV R33, RZ, RZ, -R33 ;  /* 0x000000ffff21d224 */ /* 0x000fe200078e0a21 */
[----:B------:R-:W-:Y:S02]  /*38a0*/  ISETP.GT.U32.AND P5, PT, R4, R37, PT ;  /* 0x000000250400720c */ /* 0x000fe40003fa4070 */
[----:B--2---:R-:W-:Y:S02]  /*38b0*/  IABS R5, R58 ;  /* 0x0000003a00057213 */ /* 0x004fe40000000000 */
[----:B------:R-:W-:Y:S02]  /*38c0*/  ISETP.GE.AND P6, PT, R58, RZ, PT ;  /* 0x000000ff3a00720c */ /* 0x000fe40003fc6270 */
[----:B------:R-:W2:Y:S01]  /*38d0*/  LDL.LU R58, [R1+0x1d8] ;  /* 0x0001d800013a7983 */ /* 0x000ea20000300800 */
[----:B----4-:R-:W-:-:S02]  /*38e0*/  ISETP.GE.AND P2, PT, R59, RZ, PT ;  /* 0x000000ff3b00720c */ /* 0x010fc40003f46270 */
[----:B------:R-:W-:Y:S02]  /*38f0*/  IABS R47, R59 ;  /* 0x0000003b002f7213 */ /* 0x000fe40000000000 */
[----:B------:R-:W4:Y:S04]  /*3900*/  LDL.LU R59, [R1+0x1dc] ;  /* 0x0001dc00013b7983 */ /* 0x000f280000300800 */
[----:B------:R-:W2:Y:S04]  /*3910*/  LDL.LU R24, [R1+0x1e0] ;  /* 0x0001e00001187983 */ /* 0x000ea80000300800 */
[----:B0-----:R-:W2:Y:S04]  /*3920*/  LDL.LU R17, [R1+0x1e4] ;  /* 0x0001e40001117983 */ /* 0x001ea80000300800 */
[----:B------:R-:W2:Y:S04]  /*3930*/  LDL.LU R16, [R1+0x1e8] ;  /* 0x0001e80001107983 */ /* 0x000ea80000300800 */
        /* <DEDUP_REMOVED lines=10> */
[----:B------:R-:W2:Y:S01]  /*39e0*/  LDL R11, [R1+0x644] ;  /* 0x00064400010b7983 */ /* 0x000ea20000100800 */
[----:B------:R-:W-:Y:S01]  /*39f0*/  @!P5 IMAD.IADD R37, R37, 0x1, -R4 ;  /* 0x000000012525d824 */ /* 0x000fe200078e0a04 */
[----:B------:R-:W-:Y:S01]  /*3a00*/  ISETP.GE.AND P5, PT, R53, RZ, PT ;  /* 0x000000ff3500720c */ /* 0x000fe20003fa6270 */
[----:B------:R-:W-:-:S12]  /*3a10*/  IMAD R43, R4, R43, R6 ;  /* 0x0000002b042b7224 */ /* 0x000fd800078e0206 */
[----:B------:R-:W-:Y:S01]  /*3a20*/  @!P5 IMAD.MOV R38, RZ, RZ, -R38 ;  /* 0x000000ffff26d224 */ /* 0x000fe200078e0a26 */
[----:B------:R-:W-:Y:S01]  /*3a30*/  ISETP.GT.U32.AND P5, PT, R4, R43, PT ;  /* 0x0000002b0400720c */ /* 0x000fe20003fa4070 */
[----:B------:R-:W-:-:S04]  /*3a40*/  IMAD.HI.U32 R6, R0, R2, RZ ;  /* 0x0000000200067227 */ /* 0x000fc800078e00ff */
[----:B------:R-:W-:Y:S02]  /*3a50*/  IMAD.MOV R6, RZ, RZ, -R6 ;  /* 0x000000ffff067224 */ /* 0x000fe400078e0a06 */
[----:B------:R-:W-:-:S06]  /*3a60*/  @!P1 IMAD.MOV R41, RZ, RZ, -R41 ;  /* 0x000000ffff299224 */ /* 0x000fcc00078e0a29 */
[----:B------:R-:W-:Y:S02]  /*3a70*/  @!P5 IMAD.IADD R43, R43, 0x1, -R4 ;  /* 0x000000012b2bd824 */ /* 0x000fe400078e0a04 */
[----:B------:R-:W-:Y:S02]  /*3a80*/  IMAD R2, R4, R6, R2 ;  /* 0x0000000604027224 */ /* 0x000fe400078e0202 */
[----:B------:R-:W-:Y:S01]  /*3a90*/  IMAD.HI.U32 R6, R0, R5, RZ ;  /* 0x0000000500067227 */ /* 0x000fe200078e00ff */
[----:B------:R-:W-:-:S03]  /*3aa0*/  ISETP.GT.U32.AND P1, PT, R4, R43, PT ;  /* 0x0000002b0400720c */ /* 0x000fc60003f24070 */
[----:B------:R-:W-:-:S04]  /*3ab0*/  IMAD.MOV R6, RZ, RZ, -R6 ;  /* 0x000000ffff067224 */ /* 0x000fc800078e0a06 */
[----:B------:R-:W-:-:S06]  /*3ac0*/  IMAD R45, R4, R6, R5 ;  /* 0x00000006042d7224 */ /* 0x000fcc00078e0205 */
[----:B------:R-:W-:Y:S01]  /*3ad0*/  @!P1 IMAD.IADD R43, R43, 0x1, -R4 ;  /* 0x000000012b2b9824 */ /* 0x000fe200078e0a04 */
[----:B------:R-:W-:Y:S02]  /*3ae0*/  ISETP.GT.U32.AND P1, PT, R4, R45, PT ;  /* 0x0000002d0400720c */ /* 0x000fe40003f24070 */
[----:B---3--:R-:W-:-:S05]  /*3af0*/  IABS R46, R56 ;  /* 0x00000038002e7213 */ /* 0x008fca0000000000 */
[----:B------:R-:W-:-:S06]  /*3b00*/  IMAD.HI.U32 R7, R0, R46, RZ ;  /* 0x0000002e00077227 */ /* 0x000fcc00078e00ff */
[----:B------:R-:W-:-:S05]  /*3b10*/  @!P1 IMAD.IADD R45, R45, 0x1, -R4 ;  /* 0x000000012d2d9824 */ /* 0x000fca00078e0a04 */
[----:B------:R-:W-:Y:S01]  /*3b20*/  ISETP.GT.U32.AND P1, PT, R4, R45, PT ;  /* 0x0000002d0400720c */ /* 0x000fe20003f24070 */
[----:B------:R-:W-:-:S04]  /*3b30*/  IMAD.MOV R7, RZ, RZ, -R7 ;  /* 0x000000ffff077224 */ /* 0x000fc800078e0a07 */
[----:B------:R-:W-:-:S08]  /*3b40*/  IMAD R46, R4, R7, R46 ;  /* 0x00000007042e7224 */ /* 0x000fd000078e022e */
[----:B------:R-:W-:Y:S01]  /*3b50*/  @!P1 IMAD.IADD R45, R45, 0x1, -R4 ;  /* 0x000000012d2d9824 */ /* 0x000fe200078e0a04 */
[C---:B------:R-:W-:Y:S02]  /*3b60*/  ISETP.GT.U32.AND P1, PT, R4.reuse, R46, PT ;  /* 0x0000002e0400720c */ /* 0x040fe40003f24070 */
[----:B------:R-:W-:Y:S02]  /*3b70*/  ISETP.GT.U32.AND P0, PT, R4, R2, PT ;  /* 0x000000020400720c */ /* 0x000fe40003f04070 */
[----:B------:R-:W-:Y:S01]  /*3b80*/  IABS R48, R57 ;  /* 0x0000003900307213 */ /* 0x000fe20000000000 */
[----:B------:R-:W-:-:S08]  /*3b90*/  IMAD.HI.U32 R6, R0, R47, RZ ;  /* 0x0000002f00067227 */ /* 0x000fd000078e00ff */
[----:B------:R-:W-:Y:S02]  /*3ba0*/  @!P1 IMAD.IADD R46, R46, 0x1, -R4 ;  /* 0x000000012e2e9824 */ /* 0x000fe400078e0a04 */
[----:B------:R-:W-:-:S03]  /*3bb0*/  IMAD.HI.U32 R5, R0, R48, RZ ;  /* 0x0000003000057227 */ /* 0x000fc600078e00ff */
[----:B------:R-:W-:Y:S01]  /*3bc0*/  ISETP.GT.U32.AND P1, PT, R4, R46, PT ;  /* 0x0000002e0400720c */ /* 0x000fe20003f24070 */
[----:B------:R-:W-:Y:S02]  /*3bd0*/  IMAD.MOV R6, RZ, RZ, -R6 ;  /* 0x000000ffff067224 */ /* 0x000fe400078e0a06 */
[----:B------:R-:W-:Y:S02]  /*3be0*/  IMAD.MOV R5, RZ, RZ, -R5 ;  /* 0x000000ffff057224 */ /* 0x000fe400078e0a05 */
[----:B------:R-:W-:Y:S02]  /*3bf0*/  @!P0 IMAD.IADD R2, R2, 0x1, -R4 ;  /* 0x0000000102028824 */ /* 0x000fe400078e0a04 */
[C---:B------:R-:W-:Y:S02]  /*3c00*/  IMAD R47, R4.reuse, R6, R47 ;  /* 0x00000006042f7224 */ /* 0x040fe400078e022f */
[C---:B------:R-:W-:Y:S01]  /*3c10*/  IMAD R48, R4.reuse, R5, R48 ;  /* 0x0000000504307224 */ /* 0x040fe200078e0230 */
[C---:B------:R-:W-:Y:S01]  /*3c20*/  ISETP.GT.U32.AND P0, PT, R4.reuse, R2, PT ;  /* 0x000000020400720c */ /* 0x040fe20003f04070 */
[----:B------:R-:W-:Y:S01]  /*3c30*/  @!P6 IMAD.MOV R45, RZ, RZ, -R45 ;  /* 0x000000ffff2de224 */ /* 0x000fe200078e0a2d */
[----:B------:R-:W-:Y:S01]  /*3c40*/  ISETP.GT.U32.AND P6, PT, R4, R47, PT ;  /* 0x0000002f0400720c */ /* 0x000fe20003fc4070 */
[----:B------:R-:W-:Y:S01]  /*3c50*/  @!P1 IMAD.IADD R46, R46, 0x1, -R4 ;  /* 0x000000012e2e9824 */ /* 0x000fe200078e0a04 */
[----:B------:R-:W-:Y:S01]  /*3c60*/  ISETP.GT.U32.AND P1, PT, R4, R48, PT ;  /* 0x000000300400720c */ /* 0x000fe20003f24070 */
[----:B------:R-:W-:Y:S01]  /*3c70*/  @!P4 IMAD.MOV R37, RZ, RZ, -R37 ;  /* 0x000000ffff25c224 */ /* 0x000fe200078e0a25 */
[----:B------:R-:W-:-:S07]  /*3c80*/  ISETP.GE.AND P4, PT, R54, RZ, PT ;  /* 0x000000ff3600720c */ /* 0x000fce0003f86270 */
[--C-:B------:R-:W-:Y:S02]  /*3c90*/  @!P0 IMAD.IADD R2, R2, 0x1, -R4.reuse ;  /* 0x0000000102028824 */ /* 0x100fe400078e0a04 */
[--C-:B------:R-:W-:Y:S02]  /*3ca0*/  @!P6 IMAD.IADD R47, R47, 0x1, -R4.reuse ;  /* 0x000000012f2fe824 */ /* 0x100fe400078e0a04 */
[----:B------:R-:W-:Y:S02]  /*3cb0*/  @!P1 IMAD.IADD R48, R48, 0x1, -R4 ;  /* 0x0000000130309824 */ /* 0x000fe400078e0a04 */
[----:B------:R-:W-:Y:S01]  /*3cc0*/  IMAD.MOV.U32 R44, RZ, RZ, R2 ;  /* 0x000000ffff2c7224 */ /* 0x000fe200078e0002 */
[----:B------:R-:W-:Y:S02]  /*3cd0*/  ISETP.GE.AND P5, PT, R56, RZ, PT ;  /* 0x000000ff3800720c */ /* 0x000fe40003fa6270 */
[----:B------:R-:W-:Y:S01]  /*3ce0*/  ISETP.GT.U32.AND P6, PT, R4, R47, PT ;  /* 0x0000002f0400720c */ /* 0x000fe20003fc4070 */
[----:B------:R-:W-:Y:S01]  /*3cf0*/  @!P4 IMAD.MOV R40, RZ, RZ, -R40 ;  /* 0x000000ffff28c224 */ /* 0x000fe200078e0a28 */
[----:B------:R-:W-:-:S09]  /*3d00*/  ISETP.GE.AND P4, PT, R55, RZ, PT ;  /* 0x000000ff3700720c */ /* 0x000fd20003f86270 */
[----:B------:R-:W-:Y:S02]  /*3d10*/  @!P5 IMAD.MOV R46, RZ, RZ, -R46 ;  /* 0x000000ffff2ed224 */ /* 0x000fe400078e0a2e */
[----:B------:R-:W-:-:S04]  /*3d20*/  @!P6 IMAD.IADD R47, R47, 0x1, -R4 ;  /* 0x000000012f2fe824 */ /* 0x000fc800078e0a04 */
[----:B------:R-:W-:Y:S02]  /*3d30*/  @!P2 IMAD.MOV R47, RZ, RZ, -R47 ;  /* 0x000000ffff2fa224 */ /* 0x000fe400078e0a2f */
[----:B------:R-:W-:Y:S02]  /*3d40*/  @!P4 IMAD.MOV R44, RZ, RZ, -R44 ;  /* 0x000000ffff2cc224 */ /* 0x000fe400078e0a2c */
[----:B------:R-:W-:Y:S01]  /*3d50*/  @!P3 IMAD.MOV R43, RZ, RZ, -R43 ;  /* 0x000000ffff2bb224 */ /* 0x000fe200078e0a2b */
[----:B------:R-:W-:Y:S02]  /*3d60*/  ISETP.GE.AND P3, PT, R57, RZ, PT ;  /* 0x000000ff3900720c */ /* 0x000fe40003f66270 */
[----:B----4-:R-:W-:-:S05]  /*3d70*/  IABS R50, R59 ;  /* 0x0000003b00327213 */ /* 0x010fca0000000000 */
[----:B------:R-:W-:-:S04]  /*3d80*/  IMAD.HI.U32 R7, R0, R50, RZ ;  /* 0x0000003200077227 */ /* 0x000fc800078e00ff */
[----:B------:R-:W-:Y:S01]  /*3d90*/  IMAD.MOV R7, RZ, RZ, -R7 ;  /* 0x000000ffff077224 */ /* 0x000fe200078e0a07 */
[----:B--2---:R-:W-:-:S03]  /*3da0*/  IABS R49, R58 ;  /* 0x0000003a00317213 */ /* 0x004fc60000000000 */
[----:B------:R-:W-:Y:S02]  /*3db0*/  IMAD R50, R4, R7, R50 ;  /* 0x0000000704327224 */ /* 0x000fe400078e0232 */
[----:B------:R-:W-:-:S03]  /*3dc0*/  IMAD.HI.U32 R2, R0, R49, RZ ;  /* 0x0000003100027227 */ /* 0x000fc600078e00ff */
[C---:B------:R-:W-:Y:S01]  /*3dd0*/  ISETP.GT.U32.AND P1, PT, R4.reuse, R50, PT ;  /* 0x000000320400720c */ /* 0x040fe20003f24070 */
[----:B------:R-:W-:Y:S01]  /*3de0*/  IMAD.MOV R2, RZ, RZ, -R2 ;  /* 0x000000ffff027224 */ /* 0x000fe200078e0a02 */
[----:B------:R-:W-:Y:S02]  /*3df0*/  IABS R51, R24 ;  /* 0x0000001800337213 */ /* 0x000fe40000000000 */
[----:B------:R-:W-:Y:S01]  /*3e00*/  IABS R53, R16 ;  /* 0x0000001000357213 */ /* 0x000fe20000000000 */
[----:B------:R-:W-:Y:S01]  /*3e10*/  IMAD R49, R4, R2, R49 ;  /* 0x0000000204317224 */ /* 0x000fe200078e0231 */
[----:B------:R-:W-:Y:S01]  /*3e20*/  IABS R52, R17 ;  /* 0x0000001100347213 */ /* 0x000fe20000000000 */
[----:B------:R-:W-:-:S04]  /*3e30*/  IMAD.HI.U32 R6, R0, R51, RZ ;  /* 0x0000003300067227 */ /* 0x000fc800078e00ff */
[----:B------:R-:W-:Y:S01]  /*3e40*/  IMAD.HI.U32 R2, R0, R53, RZ ;  /* 0x0000003500027227 */ /* 0x000fe200078e00ff */
[----:B------:R-:W-:-:S03]  /*3e50*/  IABS R54, R15 ;  /* 0x0000000f00367213 */ /* 0x000fc60000000000 */
[----:B------:R-:W-:Y:S02]  /*3e60*/  IMAD.MOV R6, RZ, RZ, -R6 ;  /* 0x000000ffff067224 */ /* 0x000fe400078e0a06 */
[----:B------:R-:W-:Y:S02]  /*3e70*/  @!P1 IMAD.IADD R50, R50, 0x1, -R4 ;  /* 0x0000000132329824 */ /* 0x000fe400078e0a04 */
[----:B------:R-:W-:-:S04]  /*3e80*/  IMAD.HI.U32 R5, R0, R52, RZ ;  /* 0x0000003400057227 */ /* 0x000fc800078e00ff */
[----:B------:R-:W-:Y:S01]  /*3e90*/  IMAD.MOV R2, RZ, RZ, -R2 ;  /* 0x000000ffff027224 */ /* 0x000fe200078e0a02 */
[----:B------:R-:W-:Y:S01]  /*3ea0*/  IABS R55, R14 ;  /* 0x0000000e00377213 */ /* 0x000fe20000000000 */
[C---:B------:R-:W-:Y:S01]  /*3eb0*/  IMAD R51, R4.reuse, R6, R51 ;  /* 0x0000000604337224 */ /* 0x040fe200078e0233 */
[C---:B------:R-:W-:Y:S01]  /*3ec0*/  ISETP.GT.U32.AND P5, PT, R4.reuse, R50, PT ;  /* 0x000000320400720c */ /* 0x040fe20003fa4070 */
[----:B------:R-:W-:Y:S02]  /*3ed0*/  IMAD.MOV R5, RZ, RZ, -R5 ;  /* 0x000000ffff057224 */ /* 0x000fe400078e0a05 */
[----:B------:R-:W-:Y:S02]  /*3ee0*/  IMAD R53, R4, R2, R53 ;  /* 0x0000000204357224 */ /* 0x000fe400078e0235 */
[----:B------:R-:W-:Y:S01]  /*3ef0*/  IMAD.HI.U32 R2, R0, R54, RZ ;  /* 0x0000003600027227 */ /* 0x000fe200078e00ff */
[----:B------:R-:W-:-:S03]  /*3f00*/  ISETP.GT.U32.AND P2, PT, R4, R51, PT ;  /* 0x000000330400720c */ /* 0x000fc60003f44070 */
[C---:B------:R-:W-:Y:S01]  /*3f10*/  IMAD R52, R4.reuse, R5, R52 ;  /* 0x0000000504347224 */ /* 0x040fe200078e0234 */
[----:B------:R-:W-:Y:S01]  /*3f20*/  ISETP.GT.U32.AND P6, PT, R4, R49, PT ;  /* 0x000000310400720c */ /* 0x000fe20003fc4070 */
[----:B------:R-:W-:-:S04]  /*3f30*/  IMAD.HI.U32 R5, R0, R55, RZ ;  /* 0x0000003700057227 */ /* 0x000fc800078e00ff */
[----:B------:R-:W-:Y:S02]  /*3f40*/  IMAD.MOV R2, RZ, RZ, -R2 ;  /* 0x000000ffff027224 */ /* 0x000fe400078e0a02 */
[----:B------:R-:W-:Y:S02]  /*3f50*/  IMAD.MOV R5, RZ, RZ, -R5 ;  /* 0x000000ffff057224 */ /* 0x000fe400078e0a05 */
[C---:B------:R-:W-:Y:S02]  /*3f60*/  IMAD R54, R4.reuse, R2, R54 ;  /* 0x0000000204367224 */ /* 0x040fe400078e0236 */
[----:B------:R-:W-:Y:S02]  /*3f70*/  IMAD R55, R4, R5, R55 ;  /* 0x0000000504377224 */ /* 0x000fe400078e0237 */
[--C-:B------:R-:W-:Y:S01]  /*3f80*/  @!P5 IMAD.IADD R50, R50, 0x1, -R4.reuse ;  /* 0x000000013232d824 */ /* 0x100fe200078e0a04 */
[C---:B------:R-:W-:Y:S01]  /*3f90*/  ISETP.GT.U32.AND P5, PT, R4.reuse, R54, PT ;  /* 0x000000360400720c */ /* 0x040fe20003fa4070 */
[--C-:B------:R-:W-:Y:S01]  /*3fa0*/  @!P2 IMAD.IADD R51, R51, 0x1, -R4.reuse ;  /* 0x000000013333a824 */ /* 0x100fe200078e0a04 */
[C---:B------:R-:W-:Y:S01]  /*3fb0*/  ISETP.GT.U32.AND P2, PT, R4.reuse, R55, PT ;  /* 0x000000370400720c */ /* 0x040fe20003f44070 */
[----:B------:R-:W-:Y:S01]  /*3fc0*/  @!P6 IMAD.IADD R49, R49, 0x1, -R4 ;  /* 0x000000013131e824 */ /* 0x000fe200078e0a04 */
[----:B------:R-:W-:-:S04]  /*3fd0*/  ISETP.GT.U32.AND P6, PT, R4, R48, PT ;  /* 0x000000300400720c */ /* 0x000fc80003fc4070 */
[----:B------:R-:W-:Y:S02]  /*3fe0*/  ISETP.GT.U32.AND P1, PT, R4, R49, PT ;  /* 0x000000310400720c */ /* 0x000fe40003f24070 */
[----:B------:R-:W-:Y:S02]  /*3ff0*/  ISETP.GE.AND P4, PT, R59, RZ, PT ;  /* 0x000000ff3b00720c */ /* 0x000fe40003f86270 */
[----:B------:R-:W-:Y:S01]  /*4000*/  IABS R59, R61 ;  /* 0x0000003d003b7213 */ /* 0x000fe20000000000 */
[--C-:B------:R-:W-:Y:S02]  /*4010*/  @!P5 IMAD.IADD R54, R54, 0x1, -R4.reuse ;  /* 0x000000013636d824 */ /* 0x100fe400078e0a04 */
[----:B------:R-:W-:Y:S02]  /*4020*/  @!P2 IMAD.IADD R55, R55, 0x1, -R4 ;  /* 0x000000013737a824 */ /* 0x000fe400078e0a04 */
[----:B------:R-:W-:Y:S01]  /*4030*/  IMAD.HI.U32 R2, R0, R59, RZ ;  /* 0x0000003b00027227 */ /* 0x000fe200078e00ff */
[----:B------:R-:W-:-:S03]  /*4040*/  ISETP.GT.U32.AND P2, PT, R4, R54, PT ;  /* 0x000000360400720c */ /* 0x000fc60003f44070 */
[--C-:B------:R-:W-:Y:S01]  /*4050*/  @!P6 IMAD.IADD R48, R48, 0x1, -R4.reuse ;  /* 0x000000013030e824 */ /* 0x100fe200078e0a04 */
[C---:B------:R-:W-:Y:S01]  /*4060*/  ISETP.GT.U32.AND P6, PT, R4.reuse, R52, PT ;  /* 0x000000340400720c */ /* 0x040fe20003fc4070 */
[----:B------:R-:W-:Y:S01]  /*4070*/  @!P1 IMAD.IADD R49, R49, 0x1, -R4 ;  /* 0x0000000131319824 */ /* 0x000fe200078e0a04 */
[----:B------:R-:W-:Y:S01]  /*4080*/  ISETP.GT.U32.AND P1, PT, R4, R53, PT ;  /* 0x000000350400720c */ /* 0x000fe20003f24070 */
[----:B------:R-:W-:-:S04]  /*4090*/  IMAD.MOV R2, RZ, RZ, -R2 ;  /* 0x000000ffff027224 */ /* 0x000fc800078e0a02 */
[----:B------:R-:W-:Y:S02]  /*40a0*/  IMAD R59, R4, R2, R59 ;  /* 0x00000002043b7224 */ /* 0x000fe400078e023b */
[--C-:B------:R-:W-:Y:S01]  /*40b0*/  @!P2 IMAD.IADD R54, R54, 0x1, -R4.reuse ;  /* 0x000000013636a824 */ /* 0x100fe200078e0a04 */
[----:B------:R-:W-:Y:S02]  /*40c0*/  IABS R57, R12 ;  /* 0x0000000c00397213 */ /* 0x000fe40000000000 */
[----:B------:R-:W-:Y:S01]  /*40d0*/  ISETP.GT.U32.AND P2, PT, R4, R59, PT ;  /* 0x0000003b0400720c */ /* 0x000fe20003f44070 */
[--C-:B------:R-:W-:Y:S02]  /*40e0*/  @!P6 IMAD.IADD R52, R52, 0x1, -R4.reuse ;  /* 0x000000013434e824 */ /* 0x100fe400078e0a04 */
[----:B------:R-:W-:Y:S02]  /*40f0*/  @!P1 IMAD.IADD R53, R53, 0x1, -R4 ;  /* 0x0000000135359824 */ /* 0x000fe400078e0a04 */
[----:B------:R-:W-:Y:S01]  /*4100*/  IMAD.HI.U32 R7, R0, R57, RZ ;  /* 0x0000003900077227 */ /* 0x000fe200078e00ff */
[----:B------:R-:W-:-:S02]  /*4110*/  ISETP.GT.U32.AND P1, PT, R4, R52, PT ;  /* 0x000000340400720c */ /* 0x000fc40003f24070 */
[----:B------:R-:W-:Y:S01]  /*4120*/  ISETP.GE.AND P0, PT, R58, RZ, PT ;  /* 0x000000ff3a00720c */ /* 0x000fe20003f06270 */
[----:B------:R-:W-:Y:S01]  /*4130*/  IMAD.MOV R7, RZ, RZ, -R7 ;  /* 0x000000ffff077224 */ /* 0x000fe200078e0a07 */
[----:B------:R-:W-:Y:S02]  /*4140*/  IABS R56, R13 ;  /* 0x0000000d00387213 */ /* 0x000fe40000000000 */
[----:B------:R-:W-:Y:S01]  /*4150*/  IABS R58, R9 ;  /* 0x00000009003a7213 */ /* 0x000fe20000000000 */
[----:B------:R-:W-:Y:S01]  /*4160*/  @!P2 IMAD.IADD R59, R59, 0x1, -R4 ;  /* 0x000000013b3ba824 */ /* 0x000fe200078e0a04 */
[----:B------:R-:W-:Y:S01]  /*4170*/  ISETP.GT.U32.AND P6, PT, R4, R51, PT ;  /* 0x000000330400720c */ /* 0x000fe20003fc4070 */
[----:B------:R-:W-:Y:S01]  /*4180*/  IMAD.HI.U32 R6, R0, R56, RZ ;  /* 0x0000003800067227 */ /* 0x000fe200078e00ff */
[----:B------:R-:W-:Y:S02]  /*4190*/  ISETP.GE.AND P2, PT, R17, RZ, PT ;  /* 0x000000ff1100720c */ /* 0x000fe40003f46270 */
[C---:B------:R-:W-:Y:S01]  /*41a0*/  ISETP.GT.U32.AND P5, PT, R4.reuse, R53, PT ;  /* 0x000000350400720c */ /* 0x040fe20003fa4070 */
[----:B------:R-:W-:-:S02]  /*41b0*/  IMAD R57, R4, R7, R57 ;  /* 0x0000000704397224 */ /* 0x000fc400078e0239 */
[----:B------:R-:W-:Y:S01]  /*41c0*/  IMAD.HI.U32 R8, R0, R58, RZ ;  /* 0x0000003a00087227 */ /* 0x000fe200078e00ff */
[----:B------:R-:W2:Y:S03]  /*41d0*/  LDL.LU R17, [R1+0x1470] ;  /* 0x0014700001117983 */ /* 0x000ea60000300800 */
[----:B------:R-:W-:Y:S02]  /*41e0*/  IMAD.MOV R6, RZ, RZ, -R6 ;  /* 0x000000ffff067224 */ /* 0x000fe400078e0a06 */
[----:B------:R-:W-:Y:S01]  /*41f0*/  @!P1 IMAD.IADD R52, R52, 0x1, -R4 ;  /* 0x0000000134349824 */ /* 0x000fe200078e0a04 */
[C---:B------:R-:W-:Y:S01]  /*4200*/  ISETP.GT.U32.AND P1, PT, R4.reuse, R57, PT ;  /* 0x000000390400720c */ /* 0x040fe20003f24070 */
[----:B------:R-:W-:Y:S01]  /*4210*/  IMAD.MOV R8, RZ, RZ, -R8 ;  /* 0x000000ffff087224 */ /* 0x000fe200078e0a08 */
[----:B------:R-:W-:Y:S01]  /*4220*/  IABS R7, R60 ;  /* 0x0000003c00077213 */ /* 0x000fe20000000000 */
[----:B------:R-:W-:-:S02]  /*4230*/  IMAD R56, R4, R6, R56 ;  /* 0x0000000604387224 */ /* 0x000fc400078e0238 */
[C---:B------:R-:W-:Y:S01]  /*4240*/  IMAD R58, R4.reuse, R8, R58 ;  /* 0x00000008043a7224 */ /* 0x040fe200078e023a */
[----:B------:R-:W-:Y:S01]  /*4250*/  IABS R8, R10 ;  /* 0x0000000a00087213 */ /* 0x000fe20000000000 */
[----:B------:R-:W-:Y:S01]  /*4260*/  @!P6 IMAD.IADD R51, R51, 0x1, -R4 ;  /* 0x000000013333e824 */ /* 0x000fe200078e0a04 */
[C---:B------:R-:W-:Y:S01]  /*4270*/  ISETP.GT.U32.AND P6, PT, R4.reuse, R56, PT ;  /* 0x000000380400720c */ /* 0x040fe20003fc4070 */
[----:B------:R-:W-:Y:S01]  /*4280*/  @!P2 IMAD.MOV R52, RZ, RZ, -R52 ;  /* 0x000000ffff34a224 */ /* 0x000fe200078e0a34 */
[----:B------:R-:W-:Y:S01]  /*4290*/  ISETP.GT.U32.AND P2, PT, R4, R59, PT ;  /* 0x0000003b0400720c */ /* 0x000fe20003f44070 */
[----:B------:R-:W-:-:S04]  /*42a0*/  IMAD.HI.U32 R2, R0, R7, RZ ;  /* 0x0000000700027227 */ /* 0x000fc800078e00ff */
[----:B------:R-:W-:Y:S01]  /*42b0*/  IMAD.HI.U32 R5, R0, R8, RZ ;  /* 0x0000000800057227 */ /* 0x000fe200078e00ff */
[----:B------:R-:W-:-:S03]  /*42c0*/  IABS R6, R25 ;  /* 0x0000001900067213 */ /* 0x000fc60000000000 */
[----:B------:R-:W-:Y:S02]  /*42d0*/  IMAD.MOV R2, RZ, RZ, -R2 ;  /* 0x000000ffff027224 */ /* 0x000fe400078e0a02 */
[--C-:B------:R-:W-:Y:S02]  /*42e0*/  @!P1 IMAD.IADD R57, R57, 0x1, -R4.reuse ;  /* 0x0000000139399824 */ /* 0x100fe400078e0a04 */
[----:B------:R-:W-:Y:S02]  /*42f0*/  IMAD.MOV R5, RZ, RZ, -R5 ;  /* 0x000000ffff057224 */ /* 0x000fe400078e0a05 */
[C---:B------:R-:W-:Y:S02]  /*4300*/  IMAD R7, R4.reuse, R2, R7 ;  /* 0x0000000204077224 */ /* 0x040fe400078e0207 */
[----:B------:R-:W-:Y:S01]  /*4310*/  @!P5 IMAD.IADD R53, R53, 0x1, -R4 ;  /* 0x000000013535d824 */ /* 0x000fe200078e0a04 */
[C---:B------:R-:W-:Y:S01]  /*4320*/  ISETP.GT.U32.AND P5, PT, R4.reuse, R58, PT ;  /* 0x0000003a0400720c */ /* 0x040fe20003fa4070 */
[----:B------:R-:W-:Y:S01]  /*4330*/  @!P4 IMAD.MOV R50, RZ, RZ, -R50 ;  /* 0x000000ffff32c224 */ /* 0x000fe200078e0a32 */
[C---:B------:R-:W-:Y:S01]  /*4340*/  ISETP.GT.U32.AND P4, PT, R4.reuse, R57, PT ;  /* 0x000000390400720c */ /* 0x040fe20003f84070 */
[----:B------:R-:W-:-:S02]  /*4350*/  IMAD R8, R4, R5, R8 ;  /* 0x0000000504087224 */ /* 0x000fc400078e0208 */
[----:B------:R-:W-:Y:S01]  /*4360*/  IMAD.HI.U32 R5, R0, R6, RZ ;  /* 0x0000000600057227 */ /* 0x000fe200078e00ff */
[----:B------:R-:W-:-:S03]  /*4370*/  ISETP.GE.AND P1, PT, R24, RZ, PT ;  /* 0x000000ff1800720c */ /* 0x000fc60003f26270 */
[--C-:B------:R-:W-:Y:S01]  /*4380*/  @!P6 IMAD.IADD R56, R56, 0x1, -R4.reuse ;  /* 0x000000013838e824 */ /* 0x100fe200078e0a04 */
[----:B------:R-:W-:Y:S01]  /*4390*/  ISETP.GT.U32.AND P6, PT, R4, R7, PT ;  /* 0x000000070400720c */ /* 0x000fe20003fc4070 */
[----:B------:R-:W-:Y:S01]  /*43a0*/  @!P2 IMAD.IADD R59, R59, 0x1, -R4 ;  /* 0x000000013b3ba824 */ /* 0x000fe200078e0a04 */
[----:B------:R-:W-:Y:S01]  /*43b0*/  ISETP.GE.AND P2, PT, R12, RZ, PT ;  /* 0x000000ff0c00720c */ /* 0x000fe20003f46270 */
[----:B------:R-:W-:Y:S02]  /*43c0*/  IMAD.MOV R5, RZ, RZ, -R5 ;  /* 0x000000ffff057224 */ /* 0x000fe400078e0a05 */
[----:B------:R-:W-:Y:S02]  /*43d0*/  @!P3 IMAD.MOV R48, RZ, RZ, -R48 ;  /* 0x000000ffff30b224 */ /* 0x000fe400078e0a30 */
[C---:B------:R-:W-:Y:S01]  /*43e0*/  IMAD R6, R4.reuse, R5, R6 ;  /* 0x0000000504067224 */ /* 0x040fe200078e0206 */
[----:B------:R-:W-:Y:S01]  /*43f0*/  ISETP.GT.U32.AND P3, PT, R4, R55, PT ;  /* 0x000000370400720c */ /* 0x000fe20003f64070 */
[----:B------:R-:W-:-:S02]  /*4400*/  @!P5 IMAD.IADD R58, R58, 0x1, -R4 ;  /* 0x000000013a3ad824 */ /* 0x000fc400078e0a04 */
[--C-:B------:R-:W-:Y:S01]  /*4410*/  @!P4 IMAD.IADD R57, R57, 0x1, -R4.reuse ;  /* 0x000000013939c824 */ /* 0x100fe200078e0a04 */
[C---:B------:R-:W-:Y:S01]  /*4420*/  ISETP.GT.U32.AND P5, PT, R4.reuse, R6, PT ;  /* 0x000000060400720c */ /* 0x040fe20003fa4070 */
[--C-:B------:R-:W-:Y:S01]  /*4430*/  @!P6 IMAD.IADD R7, R7, 0x1, -R4.reuse ;  /* 0x000000010707e824 */ /* 0x100fe200078e0a04 */
[----:B------:R-:W-:Y:S01]  /*4440*/  ISETP.GE.AND P6, PT, R15, RZ, PT ;  /* 0x000000ff0f00720c */ /* 0x000fe20003fc6270 */
[----:B------:R-:W-:Y:S01]  /*4450*/  @!P2 IMAD.MOV R57, RZ, RZ, -R57 ;  /* 0x000000ffff39a224 */ /* 0x000fe200078e0a39 */
[----:B------:R-:W-:Y:S01]  /*4460*/  ISETP.GE.AND P2, PT, R25, RZ, PT ;  /* 0x000000ff1900720c */ /* 0x000fe20003f46270 */
[----:B------:R-:W-:Y:S01]  /*4470*/  @!P1 IMAD.MOV R51, RZ, RZ, -R51 ;  /* 0x000000ffff339224 */ /* 0x000fe200078e0a33 */
[C---:B------:R-:W-:Y:S01]  /*4480*/  ISETP.GT.U32.AND P1, PT, R4.reuse, R58, PT ;  /* 0x0000003a0400720c */ /* 0x040fe20003f24070 */
[----:B------:R-:W0:Y:S02]  /*4490*/  LDC R25, c[0x0][0x230] ;  /* 0x00008c00ff197b82 */ /* 0x000e240000000800 */
[----:B------:R-:W-:Y:S01]  /*44a0*/  @!P3 IMAD.IADD R55, R55, 0x1, -R4 ;  /* 0x000000013737b824 */ /* 0x000fe200078e0a04 */
[----:B------:R-:W-:Y:S01]  /*44b0*/  ISETP.GT.U32.AND P3, PT, R4, R8, PT ;  /* 0x000000080400720c */ /* 0x000fe20003f64070 */
[----:B------:R-:W-:-:S02]  /*44c0*/  @!P0 IMAD.MOV R49, RZ, RZ, -R49 ;  /* 0x000000ffff318224 */ /* 0x000fc400078e0a31 */
[----:B------:R-:W-:Y:S01]  /*44d0*/  @!P5 IMAD.IADD R6, R6, 0x1, -R4 ;  /* 0x000000010606d824 */ /* 0x000fe200078e0a04 */
[----:B------:R-:W-:Y:S01]  /*44e0*/  ISETP.GT.U32.AND P0, PT, R4, R56, PT ;  /* 0x000000380400720c */ /* 0x000fe20003f04070 */
[----:B------:R-:W-:-:S03]  /*44f0*/  @!P6 IMAD.MOV R54, RZ, RZ, -R54 ;  /* 0x000000ffff36e224 */ /* 0x000fc600078e0a36 */
[----:B------:R-:W-:Y:S01]  /*4500*/  ISETP.GT.U32.AND P6, PT, R4, R6, PT ;  /* 0x000000060400720c */ /* 0x000fe20003fc4070 */
[----:B------:R-:W-:Y:S01]  /*4510*/  @!P1 IMAD.IADD R58, R58, 0x1, -R4 ;  /* 0x000000013a3a9824 */ /* 0x000fe200078e0a04 */
[----:B------:R-:W-:-:S03]  /*4520*/  ISETP.GE.AND P1, PT, R13, RZ, PT ;  /* 0x000000ff0d00720c */ /* 0x000fc60003f26270 */
[--C-:B------:R-:W-:Y:S01]  /*4530*/  @!P3 IMAD.IADD R8, R8, 0x1, -R4.reuse ;  /* 0x000000010808b824 */ /* 0x100fe200078e0a04 */
[----:B------:R-:W-:Y:S02]  /*4540*/  ISETP.GE.AND P3, PT, R16, RZ, PT ;  /* 0x000000ff1000720c */ /* 0x000fe40003f66270 */
[----:B------:R-:W-:Y:S01]  /*4550*/  IABS R2, R3 ;  /* 0x0000000300027213 */ /* 0x000fe20000000000 */
[--C-:B------:R-:W-:Y:S02]  /*4560*/  @!P0 IMAD.IADD R56, R56, 0x1, -R4.reuse ;  /* 0x0000000138388824 */ /* 0x100fe400078e0a04 */
[----:B0-----:R-:W-:Y:S01]  /*4570*/  VIADD R25, R25, 0x3f ;  /* 0x0000003f19197836 */ /* 0x001fe20000000000 */
[----:B------:R-:W-:Y:S01]  /*4580*/  IABS R5, R11 ;  /* 0x0000000b00057213 */ /* 0x000fe20000000000 */
[----:B------:R-:W-:Y:S01]  /*4590*/  @!P6 IMAD.IADD R6, R6, 0x1, -R4 ;  /* 0x000000010606e824 */ /* 0x000fe200078e0a04 */
[----:B------:R-:W-:Y:S01]  /*45a0*/  ISETP.GE.AND P6, PT, R61, RZ, PT ;  /* 0x000000ff3d00720c */ /* 0x000fe20003fc6270 */
[----:B------:R-:W-:Y:S01]  /*45b0*/  @!P1 IMAD.MOV R56, RZ, RZ, -R56 ;  /* 0x000000ffff389224 */ /* 0x000fe200078e0a38 */
[----:B------:R-:W0:Y:S01]  /*45c0*/  S2R R61, SR_TID.X ;  /* 0x00000000003d7919 */ /* 0x000e220000002100 */
[----:B------:R-:W-:-:S02]  /*45d0*/  ISETP.GE.AND P1, PT, R60, RZ, PT ;  /* 0x000000ff3c00720c */ /* 0x000fc40003f26270 */
[----:B------:R-:W-:Y:S01]  /*45e0*/  SHF.R.S32.HI R60, RZ, 0x1f, R25 ;  /* 0x0000001fff3c7819 */ /* 0x000fe20000011419 */
[----:B------:R-:W-:Y:S01]  /*45f0*/  @!P3 IMAD.MOV R53, RZ, RZ, -R53 ;  /* 0x000000ffff35b224 */ /* 0x000fe200078e0a35 */
[----:B------:R-:W-:Y:S01]  /*4600*/  ISETP.GT.U32.AND P3, PT, R4, R8, PT ;  /* 0x000000080400720c */ /* 0x000fe20003f64070 */
[----:B------:R-:W-:Y:S01]  /*4610*/  IMAD.HI.U32 R24, R0, R2, RZ ;  /* 0x0000000200187227 */ /* 0x000fe200078e00ff */
[----:B------:R-:W-:Y:S01]  /*4620*/  LEA.HI R60, R60, R25, RZ, 0x6 ;  /* 0x000000193c3c7211 */ /* 0x000fe200078f30ff */
[----:B------:R-:W3:Y:S01]  /*4630*/  LDL.LU R16, [R1+0x146c] ;  /* 0x00146c0001107983 */ /* 0x000ee20000300800 */
[----:B------:R-:W-:Y:S01]  /*4640*/  ISETP.GT.U32.AND P5, PT, R4, R7, PT ;  /* 0x000000070400720c */ /* 0x000fe20003fa4070 */
[----:B------:R-:W-:Y:S01]  /*4650*/  IMAD.HI.U32 R0, R0, R5, RZ ;  /* 0x0000000500007227 */ /* 0x000fe200078e00ff */
[----:B------:R-:W1:Y:S03]  /*4660*/  S2R R25, SR_TID.X ;  /* 0x0000000000197919 */ /* 0x000e660000002100 */
[----:B------:R-:W-:-:S02]  /*4670*/  IMAD.MOV R24, RZ, RZ, -R24 ;  /* 0x000000ffff187224 */ /* 0x000fc400078e0a18 */
[----:B------:R-:W-:Y:S01]  /*4680*/  IMAD.MOV R0, RZ, RZ, -R0 ;  /* 0x000000ffff007224 */ /* 0x000fe200078e0a00 */
[----:B------:R-:W-:Y:S01]  /*4690*/  ISETP.GE.AND P0, PT, R14, RZ, PT ;  /* 0x000000ff0e00720c */ /* 0x000fe20003f06270 */
[C---:B------:R-:W-:Y:S01]  /*46a0*/  IMAD R2, R4.reuse, R24, R2 ;  /* 0x0000001804027224 */ /* 0x040fe200078e0202 */
[----:B------:R-:W4:Y:S01]  /*46b0*/  LDL.LU R15, [R1+0x1468] ;  /* 0x00146800010f7983 */ /* 0x000f220000300800 */
[----:B------:R-:W-:Y:S02]  /*46c0*/  IMAD R0, R4, R0, R5 ;  /* 0x0000000004007224 */ /* 0x000fe400078e0205 */
[--C-:B------:R-:W-:Y:S01]  /*46d0*/  @!P3 IMAD.IADD R8, R8, 0x1, -R4.reuse ;  /* 0x000000010808b824 */ /* 0x100fe200078e0a04 */
[C---:B------:R-:W-:Y:S01]  /*46e0*/  ISETP.GT.U32.AND P4, PT, R4.reuse, R2, PT ;  /* 0x000000020400720c */ /* 0x040fe20003f84070 */
[----:B------:R-:W-:Y:S01]  /*46f0*/  @!P5 IMAD.IADD R7, R7, 0x1, -R4 ;  /* 0x000000010707d824 */ /* 0x000fe200078e0a04 */
[----:B------:R-:W-:Y:S01]  /*4700*/  ISETP.GT.U32.AND P3, PT, R4, R0, PT ;  /* 0x000000000400720c */ /* 0x000fe20003f64070 */
[----:B------:R-:W2:Y:S01]  /*4710*/  LDL.LU R14, [R1+0x1464] ;  /* 0x00146400010e7983 */ /* 0x000ea20000300800 */
[----:B------:R-:W-:-:S02]  /*4720*/  ISETP.GE.AND P5, PT, R9, RZ, PT ;  /* 0x000000ff0900720c */ /* 0x000fc40003fa6270 */
[----:B------:R-:W1:Y:S01]  /*4730*/  LDC R9, c[0x0][0x23c] ;  /* 0x00008f00ff097b82 */ /* 0x000e620000000800 */
[----:B------:R-:W-:Y:S01]  /*4740*/  @!P0 IMAD.MOV R55, RZ, RZ, -R55 ;  /* 0x000000ffff378224 */ /* 0x000fe200078e0a37 */
[C---:B0-----:R-:W-:Y:S01]  /*4750*/  LOP3.LUT R5, R61.reuse, 0x7, RZ, 0xc0, !PT ;  /* 0x000000073d057812 */ /* 0x041fe200078ec0ff */
[----:B------:R-:W-:-:S04]  /*4760*/  IMAD.SHL.U32 R24, R61, 0x2, RZ ;  /* 0x000000023d187824 */ /* 0x000fc800078e00ff */
[--C-:B------:R-:W-:Y:S01]  /*4770*/  @!P4 IMAD.IADD R2, R2, 0x1, -R4.reuse ;  /* 0x000000010202c824 */ /* 0x100fe200078e0a04 */
[----:B------:R-:W3:Y:S01]  /*4780*/  LDL.LU R13, [R1+0x1460] ;  /* 0x00146000010d7983 */ /* 0x000ee20000300800 */
[----:B------:R-:W-:Y:S02]  /*4790*/  @!P3 IMAD.IADD R0, R0, 0x1, -R4 ;  /* 0x000000010000b824 */ /* 0x000fe400078e0a04 */
[----:B------:R-:W-:Y:S01]  /*47a0*/  IMAD R5, R5, 0x110, RZ ;  /* 0x0000011005057824 */ /* 0x000fe200078e02ff */
[C---:B------:R-:W-:Y:S01]  /*47b0*/  ISETP.GT.U32.AND P4, PT, R4.reuse, R2, PT ;  /* 0x000000020400720c */ /* 0x040fe20003f84070 */
[----:B------:R-:W4:Y:S01]  /*47c0*/  LDL.LU R12, [R1+0x145c] ;  /* 0x00145c00010c7983 */ /* 0x000f220000300800 */
[----:B------:R-:W-:Y:S02]  /*47d0*/  ISETP.GT.U32.AND P3, PT, R4, R0, PT ;  /* 0x000000000400720c */ /* 0x000fe40003f64070 */
[----:B-1----:R-:W-:Y:S02]  /*47e0*/  LOP3.LUT R25, R25, 0x7, RZ, 0xc0, !PT ;  /* 0x0000000719197812 */ /* 0x002fe400078ec0ff */
[----:B------:R-:W-:Y:S01]  /*47f0*/  ISETP.GE.AND P0, PT, R10, RZ, PT ;  /* 0x000000ff0a00720c */ /* 0x000fe20003f06270 */
[----:B------:R-:W-:Y:S01]  /*4800*/  IMAD.SHL.U32 R10, R61, 0x80, RZ ;  /* 0x000000803d0a7824 */ /* 0x000fe200078e00ff */
[----:B------:R-:W-:Y:S01]  /*4810*/  LOP3.LUT R5, R5, 0x10, R24, 0x78, !PT ;  /* 0x0000001005057812 */ /* 0x000fe200078e7818 */
[----:B------:R-:W-:Y:S01]  /*4820*/  IMAD R25, R25, 0x90, RZ ;  /* 0x0000009019197824 */ /* 0x000fe200078e02ff */
[----:B------:R-:W-:-:S02]  /*4830*/  LOP3.LUT R61, R61, 0x1f, RZ, 0xc0, !PT ;  /* 0x0000001f3d3d7812 */ /* 0x000fc400078ec0ff */
[----:B------:R-:W-:Y:S02]  /*4840*/  LOP3.LUT R10, R5, 0x800, R10, 0xf8, !PT ;  /* 0x00000800050a7812 */ /* 0x000fe400078ef80a */
[----:B------:R-:W-:Y:S01]  /*4850*/  LOP3.LUT R24, R25, 0x30, R24, 0x78, !PT ;  /* 0x0000003019187812 */ /* 0x000fe200078e7818 */
[----:B------:R-:W-:Y:S02]  /*4860*/  IMAD R5, R61, R9, RZ ;  /* 0x000000093d057224 */ /* 0x000fe400078e02ff */
[--C-:B------:R-:W-:Y:S01]  /*4870*/  @!P4 IMAD.IADD R2, R2, 0x1, -R4.reuse ;  /* 0x000000010202c824 */ /* 0x100fe200078e0a04 */
[----:B------:R-:W-:Y:S01]  /*4880*/  ISETP.GE.AND P4, PT, R3, RZ, PT ;  /* 0x000000ff0300720c */ /* 0x000fe20003f86270 */
[----:B------:R-:W-:Y:S01]  /*4890*/  @!P3 IMAD.IADD R0, R0, 0x1, -R4 ;  /* 0x000000010000b824 */ /* 0x000fe200078e0a04 */
[----:B------:R-:W2:Y:S01]  /*48a0*/  LDL.LU R3, [R1+0x1458] ;  /* 0x0014580001037983 */ /* 0x000ea20000300800 */
[----:B------:R-:W-:Y:S01]  /*48b0*/  IMAD R25, R9, 0x20, R5 ;  /* 0x0000002009197824 */ /* 0x000fe200078e0205 */
[----:B------:R-:W-:-:S02]  /*48c0*/  LEA R4, P3, R5, UR8, 0x1 ;  /* 0x0000000805047c11 */ /* 0x000fc4000f8608ff */
[----:B------:R0:W-:Y:S01]  /*48d0*/  STL [R1+0x62c], R24 ;  /* 0x00062c1801007387 */ /* 0x0001e20000100800 */
[----:B------:R-:W-:Y:S01]  /*48e0*/  @!P6 IMAD.MOV R59, RZ, RZ, -R59 ;  /* 0x000000ffff3be224 */ /* 0x000fe200078e0a3b */
[----:B------:R-:W-:Y:S02]  /*48f0*/  LEA.HI.X.SX32 R5, R5, UR9, 0x1, P3 ;  /* 0x0000000905057c11 */ /* 0x000fe400098f0eff */
[----:B------:R-:W3:Y:S01]  /*4900*/  LDL.LU R10, [R1+0x1c] ;  /* 0x00001c00010a7983 */ /* 0x000ee20000300800 */
[----:B------:R-:W-:Y:S01]  /*4910*/  @!P5 IMAD.MOV R58, RZ, RZ, -R58 ;  /* 0x000000ffff3ad224 */ /* 0x000fe200078e0a3a */
[----:B------:R-:W-:Y:S02]  /*4920*/  ISETP.GE.AND P5, PT, R11, RZ, PT ;  /* 0x000000ff0b00720c */ /* 0x000fe40003fa6270 */
[----:B------:R-:W4:Y:S01]  /*4930*/  LDL.LU R9, [R1+0x18] ;  /* 0x0000180001097983 */ /* 0x000f220000300800 */
[----:B0-----:R-:W-:-:S03]  /*4940*/  LEA R24, P6, R25, UR8, 0x1 ;  /* 0x0000000819187c11 */ /* 0x001fc6000f8c08ff */
[----:B------:R-:W4:Y:S04]  /*4950*/  LDL.LU R60, [R1+0x14] ;  /* 0x00001400013c7983 */ /* 0x000f280000300800 */
[----:B------:R-:W4:Y:S01]  /*4960*/  LDL.LU R61, [R1+0x10] ;  /* 0x00001000013d7983 */ /* 0x000f220000300800 */
[----:B------:R-:W-:Y:S01]  /*4970*/  LEA.HI.X.SX32 R25, R25, UR9, 0x1, P6 ;  /* 0x0000000919197c11 */ /* 0x000fe2000b0f0eff */
[----:B------:R-:W-:Y:S01]  /*4980*/  @!P0 IMAD.MOV R8, RZ, RZ, -R8 ;  /* 0x000000ffff088224 */ /* 0x000fe200078e0a08 */
[----:B------:R-:W-:Y:S01]  /*4990*/  ULDC.64 UR8, c[0x0][0x210] ;  /* 0x0000840000087ab9 */ /* 0x000fe20000000a00 */
[----:B------:R-:W4:Y:S04]  /*49a0*/  LDL.LU R11, [R1+0x1454] ;  /* 0x00145400010b7983 */ /* 0x000f280000300800 */
[----:B------:R0:W-:Y:S04]  /*49b0*/  STL [R1+0x142c], R4 ;  /* 0x00142c0401007387 */ /* 0x0001e80000100800 */
[----:B0-----:R-:W4:Y:S04]  /*49c0*/  LDL.LU R4, [R1] ;  /* 0x0000000001047983 */ /* 0x001f280000300800 */
[----:B------:R0:W-:Y:S04]  /*49d0*/  STL [R1+0x1428], R5 ;  /* 0x0014280501007387 */ /* 0x0001e80000100800 */
[----:B0-----:R-:W4:Y:S04]  /*49e0*/  LDL.LU R5, [R1+0x4] ;  /* 0x0000040001057983 */ /* 0x001f280000300800 */
[----:B------:R0:W-:Y:S04]  /*49f0*/  STL [R1+0x1434], R24 ;  /* 0x0014341801007387 */ /* 0x0001e80000100800 */
[----:B0-----:R-:W4:Y:S04]  /*4a00*/  LDL.LU R24, [R1+0xc] ;  /* 0x00000c0001187983 */ /* 0x001f280000300800 */
[----:B------:R0:W-:Y:S04]  /*4a10*/  STL [R1+0x1430], R25 ;  /* 0x0014301901007387 */ /* 0x0001e80000100800 */
[----:B0-----:R-:W4:Y:S01]  /*4a20*/  LDL.LU R25, [R1+0x8] ;  /* 0x0000080001197983 */ /* 0x001f220000300800 */
[----:B--2---:R-:W-:-:S02]  /*4a30*/  ISETP.NE.AND P3, PT, R3, RZ, PT ;  /* 0x000000ff0300720c */ /* 0x004fc40003f65270 */
[----:B------:R-:W-:-:S04]  /*4a40*/  LOP3.LUT R3, RZ, R3, RZ, 0x33, !PT ;  /* 0x00000003ff037212 */ /* 0x000fc800078e33ff */
[C---:B---3--:R-:W-:Y:S02]  /*4a50*/  SEL R10, R3.reuse, R10, !P3 ;  /* 0x0000000a030a7207 */ /* 0x048fe40005800000 */
[----:B----4-:R-:W-:-:S03]  /*4a60*/  SEL R9, R3, R9, !P3 ;  /* 0x0000000903097207 */ /* 0x010fc60005800000 */
[----:B------:R0:W-:Y:S01]  /*4a70*/  STL [R1+0x1c], R10 ;  /* 0x00001c0a01007387 */ /* 0x0001e20000100800 */
[C---:B------:R-:W-:Y:S02]  /*4a80*/  SEL R60, R3.reuse, R60, !P3 ;  /* 0x0000003c033c7207 */ /* 0x040fe40005800000 */
[C---:B------:R-:W-:Y:S01]  /*4a90*/  SEL R61, R3.reuse, R61, !P3 ;  /* 0x0000003d033d7207 */ /* 0x040fe20005800000 */
[----:B0-----:R-:W2:Y:S04]  /*4aa0*/  LDL.LU R10, [R1+0x1450] ;  /* 0x00145000010a7983 */ /* 0x001ea80000300800 */
[----:B------:R0:W-:Y:S04]  /*4ab0*/  STL [R1+0x18], R9 ;  /* 0x0000180901007387 */ /* 0x0001e80000100800 */
[----:B0-----:R-:W3:Y:S04]  /*4ac0*/  LDL.LU R9, [R1+0x144c] ;  /* 0x00144c0001097983 */ /* 0x001ee80000300800 */
[----:B------:R0:W-:Y:S04]  /*4ad0*/  STL [R1+0x14], R60 ;  /* 0x0000143c01007387 */ /* 0x0001e80000100800 */
[----:B0-----:R-:W4:Y:S01]  /*4ae0*/  LDL.LU R60, [R1+0x1448] ;  /* 0x00144800013c7983 */ /* 0x001f220000300800 */
[----:B------:R-:W-:-:S03]  /*4af0*/  SEL R5, R3, R5, !P3 ;  /* 0x0000000503057207 */ /* 0x000fc60005800000 */
[----:B------:R0:W-:Y:S04]  /*4b00*/  STL [R1+0x10], R61 ;  /* 0x0000103d01007387 */ /* 0x0001e80000100800 */
[----:B0-----:R-:W4:Y:S01]  /*4b10*/  LDL.LU R61, [R1+0x1444] ;  /* 0x00144400013d7983 */ /* 0x001f220000300800 */
[----:B------:R-:W-:-:S05]  /*4b20*/  SEL R24, R3, R24, !P3 ;  /* 0x0000001803187207 */ /* 0x000fca0005800000 */
[----:B------:R-:W-:Y:S01]  /*4b30*/  STL [R1+0x1438], R24 ;  /* 0x0014381801007387 */ /* 0x000fe20000100800 */
[----:B------:R-:W-:-:S05]  /*4b40*/  SEL R25, R3, R25, !P3 ;  /* 0x0000001903197207 */ /* 0x000fca0005800000 */
[----:B------:R-:W-:Y:S04]  /*4b50*/  STL [R1+0x143c], R25 ;  /* 0x00143c1901007387 */ /* 0x000fe80000100800 */
[----:B------:R0:W-:Y:S04]  /*4b60*/  STL [R1+0x1440], R5 ;  /* 0x0014400501007387 */ /* 0x0001e80000100800 */
[----:B0-----:R-:W4:Y:S04]  /*4b70*/  LDL.LU R5, [R1+0x1c] ;  /* 0x00001c0001057983 */ /* 0x001f280000300800 */
[----:B------:R-:W4:Y:S04]  /*4b80*/  LDL.LU R25, [R1+0x18] ;  /* 0x0000180001197983 */ /* 0x000f280000300800 */
[----:B------:R-:W4:Y:S01]  /*4b90*/  LDL.LU R24, [R1+0x14] ;  /* 0x0000140001187983 */ /* 0x000f220000300800 */
[----:B------:R-:W-:-:S02]  /*4ba0*/  @!P1 IMAD.MOV R7, RZ, RZ, -R7 ;  /* 0x000000ffff079224 */ /* 0x000fc400078e0a07 */
[----:B------:R-:W-:Y:S02]  /*4bb0*/  @!P2 IMAD.MOV R6, RZ, RZ, -R6 ;  /* 0x000000ffff06a224 */ /* 0x000fe400078e0a06 */
[----:B------:R-:W-:Y:S02]  /*4bc0*/  @!P4 IMAD.MOV R2, RZ, RZ, -R2 ;  /* 0x000000ffff02c224 */ /* 0x000fe400078e0a02 */
[----:B------:R-:W-:Y:S01]  /*4bd0*/  @!P5 IMAD.MOV R0, RZ, RZ, -R0 ;  /* 0x000000ffff00d224 */ /* 0x000fe200078e0a00 */
[C---:B------:R-:W-:Y:S02]  /*4be0*/  SEL R4, R3.reuse, R4, !P3 ;  /* 0x0000000403047207 */ /* 0x040fe40005800000 */
[C---:B------:R-:W-:Y:S02]  /*4bf0*/  SEL R11, R3.reuse, R11, !P3 ;  /* 0x0000000b030b7207 */ /* 0x040fe40005800000 */
[C---:B------:R-:W-:Y:S02]  /*4c00*/  SEL R12, R3.reuse, R12, !P3 ;  /* 0x0000000c030c7207 */ /* 0x040fe40005800000 */
[----:B------:R-:W-:-:S02]  /*4c10*/  SEL R13, R3, R13, !P3 ;  /* 0x0000000d030d7207 */ /* 0x000fc40005800000 */
[C---:B------:R-:W-:Y:S02]  /*4c20*/  SEL R14, R3.reuse, R14, !P3 ;  /* 0x0000000e030e7207 */ /* 0x040fe40005800000 */
[C---:B------:R-:W-:Y:S02]  /*4c30*/  SEL R15, R3.reuse, R15, !P3 ;  /* 0x0000000f030f7207 */ /* 0x040fe40005800000 */
        /* <DEDUP_REMOVED lines=47> */
[C---:B--2---:R-:W-:Y:S02]  /*4f30*/  SEL R10, R3.reuse, R10, !P3 ;  /* 0x0000000a030a7207 */ /* 0x044fe40005800000 */
[C---:B---3--:R-:W-:Y:S02]  /*4f40*/  SEL R9, R3.reuse, R9, !P3 ;  /* 0x0000000903097207 */ /* 0x048fe40005800000 */
[C---:B----4-:R-:W-:Y:S02]  /*4f50*/  SEL R60, R3.reuse, R60, !P3 ;  /* 0x0000003c033c7207 */ /* 0x050fe40005800000 */
[----:B------:R-:W-:Y:S02]  /*4f60*/  SEL R61, R3, R61, !P3 ;  /* 0x0000003d033d7207 */ /* 0x000fe40005800000 */
[----:B------:R-:W2:Y:S01]  /*4f70*/  LDL.LU R3, [R1+0x10] ;  /* 0x0000100001037983 */ /* 0x000ea20000300800 */
[----:B------:R-:W-:-:S02]  /*4f80*/  IMAD R5, R5, UR5, RZ ;  /* 0x0000000505057c24 */ /* 0x000fc4000f8e02ff */
[----:B------:R-:W-:-:S03]  /*4f90*/  IMAD R25, R25, UR5, RZ ;  /* 0x0000000519197c24 */ /* 0x000fc6000f8e02ff */
[----:B------:R0:W-:Y:S01]  /*4fa0*/  STL [R1+0x9c], R5 ;  /* 0x00009c0501007387 */ /* 0x0001e20000100800 */
[----:B------:R-:W-:-:S03]  /*4fb0*/  IMAD R24, R24, UR5, RZ ;  /* 0x0000000518187c24 */ /* 0x000fc6000f8e02ff */
[----:B0-----:R-:W3:Y:S04]  /*4fc0*/  LDL.LU R5, [R1+0x1440] ;  /* 0x0014400001057983 */ /* 0x001ee80000300800 */
[----:B------:R0:W-:Y:S04]  /*4fd0*/  STL [R1+0xa8], R25 ;  /* 0x0000a81901007387 */ /* 0x0001e80000100800 */
[----:B0-----:R-:W4:Y:S04]  /*4fe0*/  LDL.LU R25, [R1+0x143c] ;  /* 0x00143c0001197983 */ /* 0x001f280000300800 */
[----:B------:R0:W-:Y:S04]  /*4ff0*/  STL [R1+0xac], R24 ;  /* 0x0000ac1801007387 */ /* 0x0001e80000100800 */
[----:B0-----:R-:W4:Y:S01]  /*5000*/  LDL.LU R24, [R1+0x1438] ;  /* 0x0014380001187983 */ /* 0x001f220000300800 */
[----:B------:R-:W-:-:S02]  /*5010*/  IMAD R41, R41, UR5, RZ ;  /* 0x0000000529297c24 */ /* 0x000fc4000f8e02ff */
[----:B--2---:R-:W-:-:S05]  /*5020*/  IMAD R3, R3, UR5, RZ ;  /* 0x0000000503037c24 */ /* 0x004fca000f8e02ff */
[----:B------:R4:W-:Y:S01]  /*5030*/  STL [R1+0xb0], R3 ;  /* 0x0000b00301007387 */ /* 0x0009e20000100800 */
[----:B---3--:R-:W-:Y:S02]  /*5040*/  IMAD R5, R5, UR5, RZ ;  /* 0x0000000505057c24 */ /* 0x008fe4000f8e02ff */
[----:B----4-:R-:W-:Y:S02]  /*5050*/  IMAD R3, R24, UR5, RZ ;  /* 0x0000000518037c24 */ /* 0x010fe4000f8e02ff */
[----:B------:R-:W2:Y:S04]  /*5060*/  LDL.LU R24, [R1+0x1434] ;  /* 0x0014340001187983 */ /* 0x000ea80000300800 */
[----:B------:R0:W-:Y:S02]  /*5070*/  STL [R1+0xb4], R3 ;  /* 0x0000b40301007387 */ /* 0x0001e40000100800 */
[----:B0-----:R-:W-:-:S02]  /*5080*/  IMAD R3, R25, UR5, RZ ;  /* 0x0000000519037c24 */ /* 0x001fc4000f8e02ff */
[----:B------:R-:W2:Y:S04]  /*5090*/  LDL.LU R25, [R1+0x1430] ;  /* 0x0014300001197983 */ /* 0x000ea80000300800 */
[----:B------:R0:W-:Y:S04]  /*50a0*/  STL [R1+0xc0], R3 ;  /* 0x0000c00301007387 */ /* 0x0001e80000100800 */
[----:B------:R1:W-:Y:S01]  /*50b0*/  STL [R1+0xc4], R5 ;  /* 0x0000c40501007387 */ /* 0x0003e20000100800 */
[----:B0-----:R-:W-:Y:S02]  /*50c0*/  IMAD R3, R4, UR5, RZ ;  /* 0x0000000504037c24 */ /* 0x001fe4000f8e02ff */
[----:B-1----:R-:W-:-:S03]  /*50d0*/  IMAD R5, R61, UR5, RZ ;  /* 0x000000053d057c24 */ /* 0x002fc6000f8e02ff */
[----:B------:R0:W-:Y:S01]  /*50e0*/  STL [R1+0xc8], R3 ;  /* 0x0000c80301007387 */ /* 0x0001e20000100800 */
[----:B------:R-:W-:-:S03]  /*50f0*/  IMAD R4, R60, UR5, RZ ;  /* 0x000000053c047c24 */ /* 0x000fc6000f8e02ff */
[----:B------:R1:W-:Y:S01]  /*5100*/  STL [R1+0xcc], R5 ;  /* 0x0000cc0501007387 */ /* 0x0003e20000100800 */
[----:B0-----:R-:W-:-:S03]  /*5110*/  IMAD R3, R9, UR5, RZ ;  /* 0x0000000509037c24 */ /* 0x001fc6000f8e02ff */
[----:B------:R0:W-:Y:S01]  /*5120*/  STL [R1+0xd8], R4 ;  /* 0x0000d80401007387 */ /* 0x0001e20000100800 */
[----:B-1----:R-:W-:-:S03]  /*5130*/  IMAD R5, R10, UR5, RZ ;  /* 0x000000050a057c24 */ /* 0x002fc6000f8e02ff */
[----:B------:R1:W-:Y:S04]  /*5140*/  STL [R1+0xdc], R3 ;  /* 0x0000dc0301007387 */ /* 0x0003e80000100800 */
[----:B------:R3:W-:Y:S01]  /*5150*/  STL [R1+0xe0], R5 ;  /* 0x0000e00501007387 */ /* 0x0007e20000100800 */
[----:B0-----:R-:W-:Y:S02]  /*5160*/  IMAD R4, R11, UR5, RZ ;  /* 0x000000050b047c24 */ /* 0x001fe4000f8e02ff */
[----:B-1----:R-:W-:-:S03]  /*5170*/  IMAD R3, R12, UR5, RZ ;  /* 0x000000050c037c24 */ /* 0x002fc6000f8e02ff */
[----:B------:R0:W-:Y:S01]  /*5180*/  STL [R1+0xe4], R4 ;  /* 0x0000e40401007387 */ /* 0x0001e20000100800 */
[----:B---3--:R-:W-:-:S03]  /*5190*/  IMAD R5, R13, UR5, RZ ;  /* 0x000000050d057c24 */ /* 0x008fc6000f8e02ff */
[----:B------:R1:W-:Y:S04]  /*51a0*/  STL [R1+0xf0], R3 ;  /* 0x0000f00301007387 */ /* 0x0003e80000100800 */
[----:B------:R3:W-:Y:S01]  /*51b0*/  STL [R1+0xf4], R5 ;  /* 0x0000f40501007387 */ /* 0x0007e20000100800 */
[----:B0-----:R-:W-:Y:S02]  /*51c0*/  IMAD R4, R14, UR5, RZ ;  /* 0x000000050e047c24 */ /* 0x001fe4000f8e02ff */
[----:B-1----:R-:W-:-:S03]  /*51d0*/  IMAD R3, R15, UR5, RZ ;  /* 0x000000050f037c24 */ /* 0x002fc6000f8e02ff */
[----:B------:R0:W-:Y:S01]  /*51e0*/  STL [R1+0xf8], R4 ;  /* 0x0000f80401007387 */ /* 0x0001e20000100800 */
[----:B---3--:R-:W-:-:S03]  /*51f0*/  IMAD R5, R23, UR5, RZ ;  /* 0x0000000517057c24 */ /* 0x008fc6000f8e02ff */
[----:B------:R-:W-:Y:S01]  /*5200*/  STL [R1+0xfc], R3 ;  /* 0x0000fc0301007387 */ /* 0x000fe20000100800 */
[----:B------:R-:W-:-:S03]  /*5210*/  IMAD R15, R26, UR5, RZ ;  /* 0x000000051a0f7c24 */ /* 0x000fc6000f8e02ff */
[----:B------:R1:W-:Y:S01]  /*5220*/  STL [R1+0x134], R5 ;  /* 0x0001340501007387 */ /* 0x0003e20000100800 */
[----:B0-----:R-:W-:-:S03]  /*5230*/  IMAD R4, R27, UR5, RZ ;  /* 0x000000051b047c24 */ /* 0x001fc6000f8e02ff */
[----:B------:R0:W-:Y:S01]  /*5240*/  STL [R1+0x138], R15 ;  /* 0x0001380f01007387 */ /* 0x0001e20000100800 */
[----:B-1----:R-:W-:-:S03]  /*5250*/  IMAD R5, R28, UR5, RZ ;  /* 0x000000051c057c24 */ /* 0x002fc6000f8e02ff */
[----:B------:R1:W-:Y:S01]  /*5260*/  STL [R1+0x13c], R4 ;  /* 0x00013c0401007387 */ /* 0x0003e20000100800 */
[----:B0-----:R-:W-:-:S03]  /*5270*/  IMAD R15, R29, UR5, RZ ;  /* 0x000000051d0f7c24 */ /* 0x001fc6000f8e02ff */
[----:B------:R0:W-:Y:S01]  /*5280*/  STL [R1+0x148], R5 ;  /* 0x0001480501007387 */ /* 0x0001e20000100800 */
[----:B-1----:R-:W-:-:S03]  /*5290*/  IMAD R4, R30, UR5, RZ ;  /* 0x000000051e047c24 */ /* 0x002fc6000f8e02ff */
[----:B------:R1:W-:Y:S01]  /*52a0*/  STL [R1+0x14c], R15 ;  /* 0x00014c0f01007387 */ /* 0x0003e20000100800 */
[----:B0-----:R-:W-:-:S03]  /*52b0*/  IMAD R5, R31, UR5, RZ ;  /* 0x000000051f057c24 */ /* 0x001fc6000f8e02ff */
[----:B------:R0:W-:Y:S04]  /*52c0*/  STL [R1+0x150], R4 ;  /* 0x0001500401007387 */ /* 0x0001e80000100800 */
[----:B------:R3:W-:Y:S01]  /*52d0*/  STL [R1+0x154], R5 ;  /* 0x0001540501007387 */ /* 0x0007e20000100800 */
[----:B-1----:R-:W-:Y:S02]  /*52e0*/  IMAD R15, R32, UR5, RZ ;  /* 0x00000005200f7c24 */ /* 0x002fe4000f8e02ff */
[----:B0-----:R-:W-:-:S03]  /*52f0*/  IMAD R4, R33, UR5, RZ ;  /* 0x0000000521047c24 */ /* 0x001fc6000f8e02ff */
        /* <DEDUP_REMOVED lines=8> */
[----:B------:R1:W-:Y:S01]  /*5380*/  STL [R1+0x178], R4 ;  /* 0x0001780401007387 */ /* 0x0003e20000100800 */
[----:B------:R-:W-:-:S03]  /*5390*/  IMAD R14, R16, UR5, RZ ;  /* 0x00000005100e7c24 */ /* 0x000fc6000f8e02ff */
[----:B------:R3:W-:Y:S01]  /*53a0*/  STL [R1+0x17c], R5 ;  /* 0x00017c0501007387 */ /* 0x0007e20000100800 */
[----:B0-----:R-:W-:Y:S02]  /*53b0*/  IMAD R15, R38, UR5, RZ ;  /* 0x00000005260f7c24 */ /* 0x001fe4000f8e02ff */
[----:B-1----:R-:W-:-:S03]  /*53c0*/  IMAD R4, R39, UR5, RZ ;  /* 0x0000000527047c24 */ /* 0x002fc6000f8e02ff */
[----:B------:R0:W-:Y:S01]  /*53d0*/  STL [R1+0x180], R15 ;  /* 0x0001800f01007387 */ /* 0x0001e20000100800 */
[----:B------:R-:W-:Y:S02]  /*53e0*/  IMAD R39, R42, UR5, RZ ;  /* 0x000000052a277c24 */ /* 0x000fe4000f8e02ff */
[----:B---3--:R-:W-:Y:S01]  /*53f0*/  IMAD R5, R40, UR5, RZ ;  /* 0x0000000528057c24 */ /* 0x008fe2000f8e02ff */
[----:B------:R-:W-:Y:S01]  /*5400*/  STL [R1+0x184], R4 ;  /* 0x0001840401007387 */ /* 0x000fe20000100800 */
[----:B------:R-:W-:Y:S02]  /*5410*/  IMAD R16, R45, UR5, RZ ;  /* 0x000000052d107c24 */ /* 0x000fe4000f8e02ff */
[----:B------:R-:W-:Y:S01]  /*5420*/  IMAD R37, R43, UR5, RZ ;  /* 0x000000052b257c24 */ /* 0x000fe2000f8e02ff */
[----:B------:R-:W-:Y:S01]  /*5430*/  STL [R1+0x190], R5 ;  /* 0x0001900501007387 */ /* 0x000fe20000100800 */
[----:B0-----:R-:W-:-:S03]  /*5440*/  IMAD R15, R46, UR5, RZ ;  /* 0x000000052e0f7c24 */ /* 0x001fc6000f8e02ff */
[----:B------:R-:W-:Y:S01]  /*5450*/  STL [R1+0x198], R41 ;  /* 0x0001982901007387 */ /* 0x000fe20000100800 */
[----:B------:R-:W-:Y:S02]  /*5460*/  IMAD R35, R44, UR5, RZ ;  /* 0x000000052c237c24 */ /* 0x000fe4000f8e02ff */
[----:B------:R-:W-:Y:S01]  /*5470*/  IMAD R33, R47, UR5, RZ ;  /* 0x000000052f217c24 */ /* 0x000fe2000f8e02ff */
[----:B------:R-:W-:Y:S04]  /*5480*/  STL [R1+0x1a8], R39 ;  /* 0x0001a82701007387 */ /* 0x000fe80000100800 */
[----:B------:R0:W-:Y:S04]  /*5490*/  STL [R1+0x1c8], R16 ;  /* 0x0001c81001007387 */ /* 0x0001e80000100800 */
[----:B------:R-:W-:Y:S01]  /*54a0*/  STL [R1+0x1b0], R37 ;  /* 0x0001b02501007387 */ /* 0x000fe20000100800 */
[----:B------:R-:W-:-:S03]  /*54b0*/  IMAD R31, R48, UR5, RZ ;  /* 0x00000005301f7c24 */ /* 0x000fc6000f8e02ff */
[----:B------:R1:W-:Y:S01]  /*54c0*/  STL [R1+0x1d8], R15 ;  /* 0x0001d80f01007387 */ /* 0x0003e20000100800 */
[----:B0-----:R-:W-:-:S03]  /*54d0*/  IMAD R16, R49, UR5, RZ ;  /* 0x0000000531107c24 */ /* 0x001fc6000f8e02ff */
[----:B------:R-:W-:Y:S01]  /*54e0*/  STL [R1+0x1c0], R35 ;  /* 0x0001c02301007387 */ /* 0x000fe20000100800 */
[----:B------:R-:W-:-:S03]  /*54f0*/  IMAD R29, R51, UR5, RZ ;  /* 0x00000005331d7c24 */ /* 0x000fc6000f8e02ff */
[----:B------:R-:W-:Y:S01]  /*5500*/  STL [R1+0x98], R33 ;  /* 0x0000982101007387 */ /* 0x000fe20000100800 */
[----:B-1----:R-:W-:-:S03]  /*5510*/  IMAD R15, R50, UR5, RZ ;  /* 0x00000005320f7c24 */ /* 0x002fc6000f8e02ff */
[----:B------:R0:W-:Y:S04]  /*5520*/  STL [R1+0x90], R16 ;  /* 0x0000901001007387 */ /* 0x0001e80000100800 */
[----:B------:R1:W-:Y:S01]  /*5530*/  STL [R1+0x8c], R15 ;  /* 0x00008c0f01007387 */ /* 0x0003e20000100800 */
[----:B0-----:R-:W-:-:S03]  /*5540*/  IMAD R16, R52, UR5, RZ ;  /* 0x0000000534107c24 */ /* 0x001fc6000f8e02ff */
[----:B------:R-:W-:Y:S01]  /*5550*/  STL [R1+0x94], R31 ;  /* 0x0000941f01007387 */ /* 0x000fe20000100800 */
[----:B-1----:R-:W-:-:S03]  /*5560*/  IMAD R15, R53, UR5, RZ ;  /* 0x00000005350f7c24 */ /* 0x002fc6000f8e02ff */
[----:B------:R-:W3:Y:S01]  /*5570*/  LDL.LU R60, [R1+0x9c] ;  /* 0x00009c00013c7983 */ /* 0x000ee20000300800 */
[----:B------:R-:W-:-:S03]  /*5580*/  IMAD R13, R17, UR5, RZ ;  /* 0x00000005110d7c24 */ /* 0x000fc6000f8e02ff */
[----:B------:R0:W-:Y:S01]  /*5590*/  STL [R1+0x84], R16 ;  /* 0x0000841001007387 */ /* 0x0001e20000100800 */
[----:B------:R-:W-:-:S03]  /*55a0*/  IMAD R17, R54, UR5, RZ ;  /* 0x0000000536117c24 */ /* 0x000fc6000f8e02ff */
[----:B------:R-:W-:Y:S04]  /*55b0*/  STL [R1+0x88], R29 ;  /* 0x0000881d01007387 */ /* 0x000fe80000100800 */
[----:B------:R1:W-:Y:S01]  /*55c0*/  STL [R1+0x80], R15 ;  /* 0x0000800f01007387 */ /* 0x0003e20000100800 */
[----:B0-----:R-:W-:-:S03]  /*55d0*/  IMAD R16, R55, UR5, RZ ;  /* 0x0000000537107c24 */ /* 0x001fc6000f8e02ff */
[----:B------:R-:W4:Y:S04]  /*55e0*/  LDL.LU R61, [R1+0xa8] ;  /* 0x0000a800013d7983 */ /* 0x000f280000300800 */
[----:B------:R-:W4:Y:S01]  /*55f0*/  LDL.LU R27, [R1+0xac] ;  /* 0x0000ac00011b7983 */ /* 0x000f220000300800 */
[----:B-1----:R-:W-:-:S03]  /*5600*/  IMAD R15, R56, UR5, RZ ;  /* 0x00000005380f7c24 */ /* 0x002fc6000f8e02ff */
[----:B------:R-:W-:Y:S04]  /*5610*/  STL [R1+0x7c], R17 ;  /* 0x00007c1101007387 */ /* 0x000fe80000100800 */
[----:B------:R-:W4:Y:S04]  /*5620*/  LDL.LU R26, [R1+0xb0] ;  /* 0x0000b000011a7983 */ /* 0x000f280000300800 */
[----:B------:R-:W-:Y:S04]  /*5630*/  STL [R1+0x78], R16 ;  /* 0x0000781001007387 */ /* 0x000fe80000100800 */
[----:B------:R-:W4:Y:S04]  /*5640*/  LDL.LU R28, [R1+0xb4] ;  /* 0x0000b400011c7983 */ /* 0x000f280000300800 */
[----:B------:R0:W-:Y:S04]  /*5650*/  STL [R1+0x74], R15 ;  /* 0x0000740f01007387 */ /* 0x0001e80000100800 */
[----:B------:R-:W4:Y:S04]  /*5660*/  LDL.LU R30, [R1+0xc0] ;  /* 0x0000c000011e7983 */ /* 0x000f280000300800 */
[----:B------:R-:W4:Y:S01]  /*5670*/  LDL.LU R32, [R1+0xc4] ;  /* 0x0000c40001207983 */ /* 0x000f220000300800 */
[----:B0-----:R-:W-:-:S05]  /*5680*/  IMAD R15, R57, UR5, RZ ;  /* 0x00000005390f7c24 */ /* 0x001fca000f8e02ff */
[----:B------:R0:W-:Y:S04]  /*5690*/  STL [R1+0x70], R15 ;  /* 0x0000700f01007387 */ /* 0x0001e80000100800 */
[----:B------:R-:W4:Y:S04]  /*56a0*/  LDL.LU R34, [R1+0xc8] ;  /* 0x0000c80001227983 */ /* 0x000f280000300800 */
[----:B------:R-:W4:Y:S04]  /*56b0*/  LDL.LU R36, [R1+0xcc] ;  /* 0x0000cc0001247983 */ /* 0x000f280000300800 */
[----:B------:R-:W4:Y:S04]  /*56c0*/  LDL.LU R38, [R1+0xd8] ;  /* 0x0000d80001267983 */ /* 0x000f280000300800 */
[----:B------:R-:W4:Y:S04]  /*56d0*/  LDL.LU R40, [R1+0xdc] ;  /* 0x0000dc0001287983 */ /* 0x000f280000300800 */
[----:B------:R-:W4:Y:S04]  /*56e0*/  LDL.LU R42, [R1+0xe0] ;  /* 0x0000e000012a7983 */ /* 0x000f280000300800 */
[----:B------:R-:W4:Y:S04]  /*56f0*/  LDL.LU R44, [R1+0xe4] ;  /* 0x0000e400012c7983 */ /* 0x000f280000300800 */
[----:B------:R-:W4:Y:S01]  /*5700*/  LDL.LU R46, [R1+0xf0] ;  /* 0x0000f000012e7983 */ /* 0x000f220000300800 */
[----:B------:R-:W-:-:S03]  /*5710*/  IMAD R16, R58, UR5, RZ ;  /* 0x000000053a107c24 */ /* 0x000fc6000f8e02ff */
[----:B------:R-:W4:Y:S04]  /*5720*/  LDL.LU R48, [R1+0xf4] ;  /* 0x0000f40001307983 */ /* 0x000f280000300800 */
[----:B------:R-:W4:Y:S04]  /*5730*/  LDL.LU R50, [R1+0xf8] ;  /* 0x0000f80001327983 */ /* 0x000f280000300800 */
[----:B------:R-:W-:Y:S04]  /*5740*/  STL [R1+0x6c], R16 ;  /* 0x00006c1001007387 */ /* 0x000fe80000100800 */
[----:B------:R-:W4:Y:S01]  /*5750*/  LDL.LU R52, [R1+0xfc] ;  /* 0x0000fc0001347983 */ /* 0x000f220000300800 */
[----:B0-----:R-:W-:-:S02]  /*5760*/  IMAD R15, R59, UR5, RZ ;  /* 0x000000053b0f7c24 */ /* 0x001fc4000f8e02ff */
[----:B------:R-:W-:Y:S02]  /*5770*/  IMAD R8, R8, UR5, RZ ;  /* 0x0000000508087c24 */ /* 0x000fe4000f8e02ff */
[----:B------:R-:W-:Y:S02]  /*5780*/  IMAD R7, R7, UR5, RZ ;  /* 0x0000000507077c24 */ /* 0x000fe4000f8e02ff */
[----:B------:R-:W-:Y:S02]  /*5790*/  IMAD R12, R18, UR5, RZ ;  /* 0x00000005120c7c24 */ /* 0x000fe4000f8e02ff */
[----:B------:R-:W-:Y:S01]  /*57a0*/  IMAD R6, R6, UR5, RZ ;  /* 0x0000000506067c24 */ /* 0x000fe2000f8e02ff */
[----:B------:R3:W-:Y:S01]  /*57b0*/  STL [R1+0x68], R15 ;  /* 0x0000680f01007387 */ /* 0x0007e20000100800 */
[----:B------:R-:W-:Y:S02]  /*57c0*/  IMAD.MOV.U32 R54, RZ, RZ, R14 ;  /* 0x000000ffff367224 */ /* 0x000fe400078e000e */
[----:B------:R-:W-:Y:S01]  /*57d0*/  IMAD R2, R2, UR5, RZ ;  /* 0x0000000502027c24 */ /* 0x000fe2000f8e02ff */
[----:B------:R-:W-:Y:S01]  /*57e0*/  STL [R1+0x64], R8 ;  /* 0x0000640801007387 */ /* 0x000fe20000100800 */
[----:B------:R-:W-:-:S02]  /*57f0*/  IMAD.MOV.U32 R56, RZ, RZ, R13 ;  /* 0x000000ffff387224 */ /* 0x000fc400078e000d */
[----:B------:R-:W-:Y:S01]  /*5800*/  IMAD.MOV.U32 R58, RZ, RZ, R12 ;  /* 0x000000ffff3a7224 */ /* 0x000fe200078e000c */
[----:B------:R-:W-:Y:S01]  /*5810*/  STL [R1+0x60], R7 ;  /* 0x0000600701007387 */ /* 0x000fe20000100800 */
[----:B------:R-:W-:-:S03]  /*5820*/  IMAD R9, R21, UR5, RZ ;  /* 0x0000000515097c24 */ /* 0x000fc6000f8e02ff */
[----:B------:R0:W-:Y:S01]  /*5830*/  STL [R1+0x5c], R6 ;  /* 0x00005c0601007387 */ /* 0x0001e20000100800 */
[----:B------:R-:W-:-:S03]  /*5840*/  IMAD.MOV.U32 R47, RZ, RZ, R9 ;  /* 0x000000ffff2f7224 */ /* 0x000fc600078e0009 */
[----:B------:R-:W-:Y:S01]  /*5850*/  STL [R1+0x58], R2 ;  /* 0x0000580201007387 */ /* 0x000fe20000100800 */
[----:B------:R-:W-:-:S04]  /*5860*/  IMAD R3, R22, UR5, RZ ;  /* 0x0000000516037c24 */ /* 0x000fc8000f8e02ff */
[----:B------:R-:W-:Y:S02]  /*5870*/  IMAD.MOV.U32 R49, RZ, RZ, R3 ;  /* 0x000000ffff317224 */ /* 0x000fe400078e0003 */
[----:B------:R-:W-:Y:S02]  /*5880*/  IMAD R11, R19, UR5, RZ ;  /* 0x00000005130b7c24 */ /* 0x000fe4000f8e02ff */
[----:B------:R-:W-:Y:S02]  /*5890*/  IMAD R10, R20, UR5, RZ ;  /* 0x00000005140a7c24 */ /* 0x000fe4000f8e02ff */
[----:B------:R-:W-:Y:S02]  /*58a0*/  IMAD.MOV.U32 R53, RZ, RZ, R11 ;  /* 0x000000ffff357224 */ /* 0x000fe400078e000b */
[----:B------:R-:W-:Y:S02]  /*58b0*/  IMAD.MOV.U32 R51, RZ, RZ, R10 ;  /* 0x000000ffff337224 */ /* 0x000fe400078e000a */
[----:B--2---:R-:W-:-:S04]  /*58c0*/  IMAD.WIDE R18, R54, 0x2, R24 ;  /* 0x0000000236127825 */ /* 0x004fc800078e0218 */
[----:B------:R-:W-:-:S04]  /*58d0*/  IMAD.WIDE R20, R56, 0x2, R24 ;  /* 0x0000000238147825 */ /* 0x000fc800078e0218 */
[----:B------:R-:W-:-:S04]  /*58e0*/  IMAD.WIDE R22, R58, 0x2, R24 ;  /* 0x000000023a167825 */ /* 0x000fc800078e0218 */
[----:B---3--:R-:W-:-:S05]  /*58f0*/  IMAD.WIDE R14, R60, 0x2, R24 ;  /* 0x000000023c0e7825 */ /* 0x008fca00078e0218 */
[----:B------:R-:W-:Y:S01]  /*5900*/  STL.64 [R1+0x50], R14 ;  /* 0x0000500e01007387 */ /* 0x000fe20000100a00 */
[----:B----4-:R-:W-:-:S04]  /*5910*/  IMAD.WIDE R12, R61, 0x2, R24 ;  /* 0x000000023d0c7825 */ /* 0x010fc800078e0218 */
[--C-:B0-----:R-:W-:Y:S01]  /*5920*/  IMAD.WIDE R6, R27, 0x2, R24.reuse ;  /* 0x000000021b067825 */ /* 0x101fe200078e0218 */
[----:B------:R-:W-:Y:S04]  /*5930*/  STL.64 [R1+0x48], R12 ;  /* 0x0000480c01007387 */ /* 0x000fe80000100a00 */
[----:B------:R0:W-:Y:S01]  /*5940*/  STL.64 [R1+0x40], R6 ;  /* 0x0000400601007387 */ /* 0x0001e20000100a00 */
[----:B------:R-:W-:-:S05]  /*5950*/  IMAD.WIDE R8, R26, 0x2, R24 ;  /* 0x000000021a087825 */ /* 0x000fca00078e0218 */
[----:B------:R-:W-:Y:S01]  /*5960*/  STL.64 [R1+0x38], R8 ;  /* 0x0000380801007387 */ /* 0x000fe20000100a00 */
[----:B0-----:R-:W-:-:S05]  /*5970*/  IMAD.WIDE R6, R28, 0x2, R24 ;  /* 0x000000021c067825 */ /* 0x001fca00078e0218 */
[----:B------:R0:W-:Y:S01]  /*5980*/  STL.64 [R1+0x30], R6 ;  /* 0x0000300601007387 */ /* 0x0001e20000100a00 */
[----:B------:R-:W-:-:S05]  /*5990*/  IMAD.WIDE R2, R30, 0x2, R24 ;  /* 0x000000021e027825 */ /* 0x000fca00078e0218 */
[----:B------:R1:W-:Y:S01]  /*59a0*/  STL.64 [R1+0x28], R2 ;  /* 0x0000280201007387 */ /* 0x0003e20000100a00 */
[----:B0-----:R-:W-:-:S04]  /*59b0*/  IMAD.WIDE R6, R32, 0x2, R24 ;  /* 0x0000000220067825 */ /* 0x001fc800078e0218 */
[--C-:B------:R-:W-:Y:S01]  /*59c0*/  IMAD.WIDE R8, R34, 0x2, R24.reuse ;  /* 0x0000000222087825 */ /* 0x100fe200078e0218 */
[----:B------:R0:W-:Y:S03]  /*59d0*/  STL.64 [R1+0x20], R6 ;  /* 0x0000200601007387 */ /* 0x0001e60000100a00 */
[--C-:B-1----:R-:W-:Y:S01]  /*59e0*/  IMAD.WIDE R2, R36, 0x2, R24.reuse ;  /* 0x0000000224027825 */ /* 0x102fe200078e0218 */
[----:B------:R1:W-:Y:S04]  /*59f0*/  STL.64 [R1+0x18], R8 ;  /* 0x0000180801007387 */ /* 0x0003e80000100a00 */
[----:B------:R-:W2:Y:S01]  /*5a00*/  LDL R59, [R1+0x160] ;  /* 0x00016000013b7983 */ /* 0x000ea20000100800 */
[----:B0-----:R-:W-:-:S03]  /*5a10*/  IMAD.WIDE R6, R38, 0x2, R24 ;  /* 0x0000000226067825 */ /* 0x001fc600078e0218 */
[----:B------:R0:W-:Y:S04]  /*5a20*/  STL.64 [R1+0x10], R2 ;  /* 0x0000100201007387 */ /* 0x0001e80000100a00 */
[----:B------:R3:W-:Y:S01]  /*5a30*/  STL.64 [R1+0x8], R6 ;  /* 0x0000080601007387 */ /* 0x0007e20000100a00 */
[----:B-1----:R-:W-:-:S04]  /*5a40*/  IMAD.WIDE R8, R44, 0x2, R24 ;  /* 0x000000022c087825 */ /* 0x002fc800078e0218 */
[----:B0-----:R-:W-:-:S04]  /*5a50*/  IMAD.WIDE R2, R40, 0x2, R24 ;  /* 0x0000000228027825 */ /* 0x001fc800078e0218 */
[--C-:B---3--:R-:W-:Y:S01]  /*5a60*/  IMAD.WIDE R6, R42, 0x2, R24.reuse ;  /* 0x000000022a067825 */ /* 0x108fe200078e0218 */
[----:B------:R0:W-:Y:S03]  /*5a70*/  STL.64 [R1+0x1370], R2 ;  /* 0x0013700201007387 */ /* 0x0001e60000100a00 */
[--C-:B------:R-:W-:Y:S01]  /*5a80*/  IMAD.WIDE R10, R46, 0x2, R24.reuse ;  /* 0x000000022e0a7825 */ /* 0x100fe200078e0218 */
[----:B0-----:R-:W3:Y:S04]  /*5a90*/  LDL R2, [R1+0x150] ;  /* 0x0001500001027983 */ /* 0x001ee80000100800 */
[----:B------:R-:W4:Y:S04]  /*5aa0*/  LDL R3, [R1+0x154] ;  /* 0x0001540001037983 */ /* 0x000f280000100800 */
[----:B------:R0:W-:Y:S04]  /*5ab0*/  STL.64 [R1+0x1378], R6 ;  /* 0x0013780601007387 */ /* 0x0001e80000100a00 */
[----:B0-----:R-:W2:Y:S04]  /*5ac0*/  LDL R6, [R1+0x148] ;  /* 0x0001480001067983 */ /* 0x001ea80000100800 */
[----:B------:R-:W3:Y:S04]  /*5ad0*/  LDL R7, [R1+0x14c] ;  /* 0x00014c0001077983 */ /* 0x000ee80000100800 */
[----:B------:R0:W-:Y:S04]  /*5ae0*/  STL.64 [R1+0x1380], R8 ;  /* 0x0013800801007387 */ /* 0x0001e80000100a00 */
[----:B0-----:R-:W4:Y:S04]  /*5af0*/  LDL R8, [R1+0x138] ;  /* 0x0001380001087983 */ /* 0x001f280000100800 */
[----:B------:R-:W2:Y:S04]  /*5b00*/  LDL R9, [R1+0x13c] ;  /* 0x00013c0001097983 */ /* 0x000ea80000100800 */
[----:B------:R0:W-:Y:S04]  /*5b10*/  STL.64 [R1+0x1388], R10 ;  /* 0x0013880a01007387 */ /* 0x0001e80000100a00 */
[----:B0-----:R-:W3:Y:S01]  /*5b20*/  LDL R11, [R1+0x134] ;  /* 0x00013400010b7983 */ /* 0x001ee20000100800 */
[----:B------:R-:W-:-:S04]  /*5b30*/  IMAD.WIDE R12, R48, 0x2, R24 ;  /* 0x00000002300c7825 */ /* 0x000fc800078e0218 */
[--C-:B------:R-:W-:Y:S01]  /*5b40*/  IMAD.WIDE R14, R50, 0x2, R24.reuse ;  /* 0x00000002320e7825 */ /* 0x100fe200078e0218 */
[----:B------:R-:W-:Y:S03]  /*5b50*/  STL.64 [R1+0x1390], R12 ;  /* 0x0013900c01007387 */ /* 0x000fe60000100a00 */
[--C-:B------:R-:W-:Y:S01]  /*5b60*/  IMAD.WIDE R16, R52, 0x2, R24.reuse ;  /* 0x0000000234107825 */ /* 0x100fe200078e0218 */
[----:B------:R-:W-:Y:S04]  /*5b70*/  STL.64 [R1+0x1398], R14 ;  /* 0x0013980e01007387 */ /* 0x000fe80000100a00 */
[----:B------:R0:W-:Y:S04]  /*5b80*/  STL.64 [R1+0x13a0], R16 ;  /* 0x0013a01001007387 */ /* 0x0001e80000100a00 */
[----:B------:R-:W-:Y:S04]  /*5b90*/  STL.64 [R1+0x13a8], R18 ;  /* 0x0013a81201007387 */ /* 0x000fe80000100a00 */
[----:B------:R-:W-:Y:S01]  /*5ba0*/  STL.64 [R1+0x13b0], R20 ;  /* 0x0013b01401007387 */ /* 0x000fe20000100a00 */
[----:B0-----:R-:W-:-:S03]  /*5bb0*/  IMAD.WIDE R16, R53, 0x2, R24 ;  /* 0x0000000235107825 */ /* 0x001fc600078e0218 */
[----:B------:R-:W-:Y:S01]  /*5bc0*/  STL.64 [R1+0x13b8], R22 ;  /* 0x0013b81601007387 */ /* 0x000fe20000100a00 */
[----:B------:R-:W-:-:S03]  /*5bd0*/  IMAD.WIDE R14, R51, 0x2, R24 ;  /* 0x00000002330e7825 */ /* 0x000fc600078e0218 */
[----:B------:R-:W-:Y:S04]  /*5be0*/  STL.64 [R1+0xa0], R16 ;  /* 0x0000a01001007387 */ /* 0x000fe80000100a00 */
[----:B------:R-:W3:Y:S01]  /*5bf0*/  LDL R57, [R1+0x164] ;  /* 0x0001640001397983 */ /* 0x000ee20000100800 */
[----:B------:R-:W-:-:S03]  /*5c00*/  IMAD.WIDE R12, R47, 0x2, R24 ;  /* 0x000000022f0c7825 */ /* 0x000fc600078e0218 */
[----:B------:R-:W-:Y:S04]  /*5c10*/  STL.64 [R1+0xb8], R14 ;  /* 0x0000b80e01007387 */ /* 0x000fe80000100a00 */
[----:B------:R-:W3:Y:S04]  /*5c20*/  LDL R55, [R1+0x168] ;  /* 0x0001680001377983 */ /* 0x000ee80000100800 */
[----:B------:R0:W-:Y:S04]  /*5c30*/  STL.64 [R1+0xd0], R12 ;  /* 0x0000d00c01007387 */ /* 0x0001e80000100a00 */
[----:B------:R-:W3:Y:S04]  /*5c40*/  LDL R45, [R1+0x16c] ;  /* 0x00016c00012d7983 */ /* 0x000ee80000100800 */
[----:B------:R-:W3:Y:S04]  /*5c50*/  LDL R43, [R1+0x178] ;  /* 0x00017800012b7983 */ /* 0x000ee80000100800 */
[----:B0-----:R-:W3:Y:S04]  /*5c60*/  LDL.LU R12, [R1+0x17c] ;  /* 0x00017c00010c7983 */ /* 0x001ee80000300800 */
[----:B------:R-:W3:Y:S01]  /*5c70*/  LDL.LU R13, [R1+0x180] ;  /* 0x00018000010d7983 */ /* 0x000ee20000300800 */
[----:B------:R-:W-:-:S05]  /*5c80*/  IMAD.WIDE R16, R49, 0x2, R24 ;  /* 0x0000000231107825 */ /* 0x000fca00078e0218 */
[----:B------:R-:W-:Y:S01]  /*5c90*/  STL.64 [R1+0xe8], R16 ;  /* 0x0000e81001007387 */ /* 0x000fe20000100a00 */
[----:B----4-:R-:W-:-:S04]  /*5ca0*/  IMAD.WIDE R14, R8, 0x2, R24 ;  /* 0x00000002080e7825 */ /* 0x010fc800078e0218 */
[----:B--2---:R-:W-:-:S04]  /*5cb0*/  IMAD.WIDE R8, R9, 0x2, R24 ;  /* 0x0000000209087825 */ /* 0x004fc800078e0218 */
[----:B---3--:R-:W-:-:S05]  /*5cc0*/  IMAD.WIDE R10, R11, 0x2, R24 ;  /* 0x000000020b0a7825 */ /* 0x008fca00078e0218 */
[----:B------:R0:W-:Y:S04]  /*5cd0*/  STL.64 [R1+0x100], R10 ;  /* 0x0001000a01007387 */ /* 0x0001e80000100a00 */
[----:B------:R-:W-:Y:S04]  /*5ce0*/  STL.64 [R1+0x110], R14 ;  /* 0x0001100e01007387 */ /* 0x000fe80000100a00 */
[----:B------:R1:W-:Y:S01]  /*5cf0*/  STL.64 [R1+0x128], R8 ;  /* 0x0001280801007387 */ /* 0x0003e20000100a00 */
[----:B0-----:R-:W-:-:S04]  /*5d00*/  IMAD.WIDE R10, R6, 0x2, R24 ;  /* 0x00000002060a7825 */ /* 0x001fc800078e0218 */
[--C-:B------:R-:W-:Y:S01]  /*5d10*/  IMAD.WIDE R6, R7, 0x2, R24.reuse ;  /* 0x0000000207067825 */ /* 0x100fe200078e0218 */
[----:B-1----:R-:W2:Y:S04]  /*5d20*/  LDL.LU R8, [R1+0x1c8] ;  /* 0x0001c80001087983 */ /* 0x002ea80000300800 */
[----:B------:R0:W-:Y:S04]  /*5d30*/  STL.64 [R1+0x140], R10 ;  /* 0x0001400a01007387 */ /* 0x0001e80000100a00 */
[----:B------:R-:W3:Y:S04]  /*5d40*/  LDL.LU R9, [R1+0x1d8] ;  /* 0x0001d80001097983 */ /* 0x000ee80000300800 */
[----:B------:R1:W-:Y:S01]  /*5d50*/  STL.64 [R1+0x158], R6 ;  /* 0x0001580601007387 */ /* 0x0003e20000100a00 */
[----:B0-----:R-:W-:-:S04]  /*5d60*/  IMAD.WIDE R10, R2, 0x2, R24 ;  /* 0x00000002020a7825 */ /* 0x001fc800078e0218 */
[--C-:B------:R-:W-:Y:S01]  /*5d70*/  IMAD.WIDE R2, R3, 0x2, R24.reuse ;  /* 0x0000000203027825 */ /* 0x100fe200078e0218 */
[----:B-1----:R-:W4:Y:S04]  /*5d80*/  LDL.LU R6, [R1+0x90] ;  /* 0x0000900001067983 */ /* 0x002f280000300800 */
[----:B------:R0:W-:Y:S04]  /*5d90*/  STL.64 [R1+0x170], R10 ;  /* 0x0001700a01007387 */ /* 0x0001e80000100a00 */
[----:B------:R-:W4:Y:S04]  /*5da0*/  LDL.LU R7, [R1+0x8c] ;  /* 0x00008c0001077983 */ /* 0x000f280000300800 */
[----:B------:R1:W-:Y:S01]  /*5db0*/  STL.64 [R1+0x188], R2 ;  /* 0x0001880201007387 */ /* 0x0003e20000100a00 */
[----:B0-----:R-:W-:-:S03]  /*5dc0*/  IMAD.WIDE R10, R59, 0x2, R24 ;  /* 0x000000023b0a7825 */ /* 0x001fc600078e0218 */
[----:B------:R-:W4:Y:S04]  /*5dd0*/  LDL.LU R22, [R1+0x84] ;  /* 0x0000840001167983 */ /* 0x000f280000300800 */
[----:B-1----:R-:W4:Y:S04]  /*5de0*/  LDL.LU R2, [R1+0x80] ;  /* 0x0000800001027983 */ /* 0x002f280000300800 */
[----:B------:R0:W-:Y:S04]  /*5df0*/  STL.64 [R1+0x1a0], R10 ;  /* 0x0001a00a01007387 */ /* 0x0001e80000100a00 */
[----:B------:R-:W4:Y:S04]  /*5e00*/  LDL.LU R3, [R1+0x7c] ;  /* 0x00007c0001037983 */ /* 0x000f280000300800 */
[----:B------:R-:W4:Y:S04]  /*5e10*/  LDL.LU R23, [R1+0x78] ;  /* 0x0000780001177983 */ /* 0x000f280000300800 */
[----:B------:R-:W4:Y:S01]  /*5e20*/  LDL.LU R20, [R1+0x74] ;  /* 0x0000740001147983 */ /* 0x000f220000300800 */
[----:B0-----:R-:W-:-:S03]  /*5e30*/  IMAD.WIDE R10, R57, 0x2, R24 ;  /* 0x00000002390a7825 */ /* 0x001fc600078e0218 */
[----:B------:R-:W4:Y:S04]  /*5e40*/  LDL.LU R21, [R1+0x70] ;  /* 0x0000700001157983 */ /* 0x000f280000300800 */
[----:B------:R-:W4:Y:S04]  /*5e50*/  LDL.LU R18, [R1+0x6c] ;  /* 0x00006c0001127983 */ /* 0x000f280000300800 */
[----:B------:R-:W4:Y:S04]  /*5e60*/  LDL.LU R19, [R1+0x68] ;  /* 0x0000680001137983 */ /* 0x000f280000300800 */
[----:B------:R-:W4:Y:S04]  /*5e70*/  LDL.LU R16, [R1+0x64] ;  /* 0x0000640001107983 */ /* 0x000f280000300800 */
[----:B------:R-:W4:Y:S04]  /*5e80*/  LDL.LU R17, [R1+0x60] ;  /* 0x0000600001117983 */ /* 0x000f280000300800 */
[----:B------:R-:W4:Y:S04]  /*5e90*/  LDL.LU R14, [R1+0x5c] ;  /* 0x00005c00010e7983 */ /* 0x000f280000300800 */
[----:B------:R-:W4:Y:S04]  /*5ea0*/  LDL.LU R15, [R1+0x58] ;  /* 0x00005800010f7983 */ /* 0x000f280000300800 */
[----:B------:R0:W-:Y:S02]  /*5eb0*/  STL.64 [R1+0x1b8], R10 ;  /* 0x0001b80a01007387 */ /* 0x0001e40000100a00 */
[----:B0-----:R-:W-:-:S05]  /*5ec0*/  IMAD.WIDE R10, R55, 0x2, R24 ;  /* 0x00000002370a7825 */ /* 0x001fca00078e0218 */
[----:B------:R0:W-:Y:S02]  /*5ed0*/  STL.64 [R1+0x1d0], R10 ;  /* 0x0001d00a01007387 */ /* 0x0001e40000100a00 */
[----:B0-----:R-:W-:-:S05]  /*5ee0*/  IMAD.WIDE R10, R45, 0x2, R24 ;  /* 0x000000022d0a7825 */ /* 0x001fca00078e0218 */
[----:B------:R0:W-:Y:S02]  /*5ef0*/  STL.64 [R1+0x1e0], R10 ;  /* 0x0001e00a01007387 */ /* 0x0001e40000100a00 */
[----:B0-----:R-:W-:-:S05]  /*5f00*/  IMAD.WIDE R10, R43, 0x2, R24 ;  /* 0x000000022b0a7825 */ /* 0x001fca00078e0218 */
[----:B------:R0:W-:Y:S02]  /*5f10*/  STL.64 [R1+0x1e8], R10 ;  /* 0x0001e80a01007387 */ /* 0x0001e40000100a00 */
[----:B0-----:R-:W-:-:S05]  /*5f20*/  IMAD.WIDE R10, R12, 0x2, R24 ;  /* 0x000000020c0a7825 */ /* 0x001fca00078e0218 */
[----:B------:R0:W-:Y:S04]  /*5f30*/  STL.64 [R1+0x1f8], R10 ;  /* 0x0001f80a01007387 */ /* 0x0001e80000100a00 */
[----:B------:R-:W-:Y:S04]  /*5f40*/  STL [R1+0x13e8], R13 ;  /* 0x0013e80d01007387 */ /* 0x000fe80000100800 */
[----:B------:R1:W-:Y:S01]  /*5f50*/  STL [R1+0x13ec], R12 ;  /* 0x0013ec0c01007387 */ /* 0x0003e20000100800 */
[----:B0-----:R-:W-:-:S05]  /*5f60*/  IMAD.WIDE R10, R13, 0x2, R24 ;  /* 0x000000020d0a7825 */ /* 0x001fca00078e0218 */
[----:B------:R0:W-:Y:S01]  /*5f70*/  STL.64 [R1+0x208], R10 ;  /* 0x0002080a01007387 */ /* 0x0001e20000100a00 */
[----:B-1----:R-:W-:-:S03]  /*5f80*/  IMAD.WIDE R12, R4, 0x2, R24 ;  /* 0x00000002040c7825 */ /* 0x002fc600078e0218 */
[----:B------:R-:W4:Y:S01]  /*5f90*/  LDL.LU R4, [R1+0x142c] ;  /* 0x00142c0001047983 */ /* 0x000f220000300800 */
[----:B0-----:R-:W-:-:S03]  /*5fa0*/  IMAD.WIDE R10, R5, 0x2, R24 ;  /* 0x00000002050a7825 */ /* 0x001fc600078e0218 */
[----:B------:R-:W4:Y:S04]  /*5fb0*/  LDL.LU R5, [R1+0x1428] ;  /* 0x0014280001057983 */ /* 0x000f280000300800 */
[----:B------:R0:W-:Y:S04]  /*5fc0*/  STL.64 [R1+0x210], R12 ;  /* 0x0002100c01007387 */ /* 0x0001e80000100a00 */
[----:B------:R1:W-:Y:S01]  /*5fd0*/  STL.64 [R1+0x220], R10 ;  /* 0x0002200a01007387 */ /* 0x0003e20000100a00 */
[----:B0-----:R-:W-:-:S04]  /*5fe0*/  IMAD.WIDE R12, R41, 0x2, R24 ;  /* 0x00000002290c7825 */ /* 0x001fc800078e0218 */
[--C-:B-1----:R-:W-:Y:S01]  /*5ff0*/  IMAD.WIDE R10, R39, 0x2, R24.reuse ;  /* 0x00000002270a7825 */ /* 0x102fe200078e0218 */
[----:B------:R0:W-:Y:S04]  /*6000*/  STL.64 [R1+0x230], R12 ;  /* 0x0002300c01007387 */ /* 0x0001e80000100a00 */
[----:B------:R1:W-:Y:S01]  /*6010*/  STL.64 [R1+0x238], R10 ;  /* 0x0002380a01007387 */ /* 0x0003e20000100a00 */
[----:B0-----:R-:W-:-:S04]  /*6020*/  IMAD.WIDE R12, R37, 0x2, R24 ;  /* 0x00000002250c7825 */ /* 0x001fc800078e0218 */
[--C-:B-1----:R-:W-:Y:S01]  /*6030*/  IMAD.WIDE R10, R35, 0x2, R24.reuse ;  /* 0x00000002230a7825 */ /* 0x102fe200078e0218 */
[----:B------:R2:W-:Y:S04]  /*6040*/  STL.64 [R1+0x248], R12 ;  /* 0x0002480c01007387 */ /* 0x0005e80000100a00 */
[----:B------:R3:W-:Y:S01]  /*6050*/  STL.64 [R1+0x258], R10 ;  /* 0x0002580a01007387 */ /* 0x0007e20000100a00 */
[----:B------:R-:W-:Y:S01]  /*6060*/  IMAD R0, R0, UR5, RZ ;  /* 0x0000000500007c24 */ /* 0x000fe2000f8e02ff */
[----:B------:R-:W-:Y:S01]  /*6070*/  ULDC UR5, c[0x0][0x234] ;  /* 0x00008d0000057ab9 */ /* 0x000fe20000000800 */
[----:B--2---:R-:W-:-:S04]  /*6080*/  IMAD.WIDE R12, R8, 0x2, R24 ;  /* 0x00000002080c7825 */ /* 0x004fc800078e0218 */
[--C-:B---3--:R-:W-:Y:S01]  /*6090*/  IMAD.WIDE R10, R9, 0x2, R24.reuse ;  /* 0x00000002090a7825 */ /* 0x108fe200078e0218 */
[----:B------:R0:W-:Y:S04]  /*60a0*/  STL.64 [R1+0x13d8], R8 ;  /* 0x0013d80801007387 */ /* 0x0001e80000100a00 */
[----:B------:R1:W-:Y:S04]  /*60b0*/  STL.64 [R1+0x260], R12 ;  /* 0x0002600c01007387 */ /* 0x0003e80000100a00 */
[----:B------:R4:W-:Y:S01]  /*60c0*/  STL.64 [R1+0x270], R10 ;  /* 0x0002700a01007387 */ /* 0x0009e20000100a00 */
[----:B0-----:R-:W-:-:S04]  /*60d0*/  IMAD.WIDE R8, R33, 0x2, R24 ;  /* 0x0000000221087825 */ /* 0x001fc800078e0218 */
[--C-:B-1----:R-:W-:Y:S01]  /*60e0*/  IMAD.WIDE R12, R31, 0x2, R24.reuse ;  /* 0x000000021f0c7825 */ /* 0x102fe200078e0218 */
[----:B------:R0:W-:Y:S03]  /*60f0*/  STL.64 [R1+0x280], R8 ;  /* 0x0002800801007387 */ /* 0x0001e60000100a00 */
[--C-:B----4-:R-:W-:Y:S01]  /*6100*/  IMAD.WIDE R10, R6, 0x2, R24.reuse ;  /* 0x00000002060a7825 */ /* 0x110fe200078e0218 */
[----:B------:R-:W-:Y:S04]  /*6110*/  STL.64 [R1+0x288], R12 ;  /* 0x0002880c01007387 */ /* 0x000fe80000100a00 */
[----:B------:R-:W-:Y:S01]  /*6120*/  STL [R1+0x13c8], R7 ;  /* 0x0013c80701007387 */ /* 0x000fe20000100800 */
[----:B0-----:R-:W-:-:S03]  /*6130*/  IMAD.WIDE R8, R7, 0x2, R24 ;  /* 0x0000000207087825 */ /* 0x001fc600078e0218 */
[----:B------:R0:W-:Y:S04]  /*6140*/  STL.64 [R1+0x290], R10 ;  /* 0x0002900a01007387 */ /* 0x0001e80000100a00 */
[----:B------:R1:W-:Y:S04]  /*6150*/  STL [R1+0x13cc], R6 ;  /* 0x0013cc0601007387 */ /* 0x0003e80000100800 */
[----:B------:R2:W-:Y:S01]  /*6160*/  STL.64 [R1+0x2a0], R8 ;  /* 0x0002a00801007387 */ /* 0x0005e20000100a00 */
[----:B0-----:R-:W-:-:S04]  /*6170*/  IMAD.WIDE R10, R22, 0x2, R24 ;  /* 0x00000002160a7825 */ /* 0x001fc800078e0218 */
[----:B-1----:R-:W-:-:S04]  /*6180*/  IMAD.WIDE R6, R29, 0x2, R24 ;  /* 0x000000021d067825 */ /* 0x002fc800078e0218 */
[--C-:B--2---:R-:W-:Y:S01]  /*6190*/  IMAD.WIDE R8, R2, 0x2, R24.reuse ;  /* 0x0000000202087825 */ /* 0x104fe200078e0218 */
[----:B------:R0:W-:Y:S04]  /*61a0*/  STL.64 [R1+0x2a8], R6 ;  /* 0x0002a80601007387 */ /* 0x0001e80000100a00 */
[----:B------:R-:W-:Y:S04]  /*61b0*/  STL.64 [R1+0x2b0], R10 ;  /* 0x0002b00a01007387 */ /* 0x000fe80000100a00 */
[----:B------:R-:W-:Y:S01]  /*61c0*/  STL [R1+0x13c0], R3 ;  /* 0x0013c00301007387 */ /* 0x000fe20000100800 */
[----:B0-----:R-:W-:-:S03]  /*61d0*/  IMAD.WIDE R6, R3, 0x2, R24 ;  /* 0x0000000203067825 */ /* 0x001fc600078e0218 */
[----:B------:R-:W-:Y:S04]  /*61e0*/  STL.64 [R1+0x2b8], R8 ;  /* 0x0002b80801007387 */ /* 0x000fe80000100a00 */
[----:B------:R0:W-:Y:S04]  /*61f0*/  STL [R1+0x13c4], R2 ;  /* 0x0013c40201007387 */ /* 0x0001e80000100800 */
[----:B------:R1:W-:Y:S04]  /*6200*/  STL.64 [R1+0x2c0], R6 ;  /* 0x0002c00601007387 */ /* 0x0003e80000100a00 */
[----:B------:R-:W-:Y:S01]  /*6210*/  STL.64 [R1+0x13d0], R22 ;  /* 0x0013d01601007387 */ /* 0x000fe20000100a00 */
[----:B0-----:R-:W-:-:S04]  /*6220*/  IMAD.WIDE R2, R20, 0x2, R24 ;  /* 0x0000000214027825 */ /* 0x001fc800078e0218 */
[----:B-1----:R-:W-:-:S05]  /*6230*/  IMAD.WIDE R6, R23, 0x2, R24 ;  /* 0x0000000217067825 */ /* 0x002fca00078e0218 */
[----:B------:R0:W-:Y:S04]  /*6240*/  STL.64 [R1+0x2c8], R6 ;  /* 0x0002c80601007387 */ /* 0x0001e80000100a00 */
[----:B------:R-:W-:Y:S04]  /*6250*/  STL.64 [R1+0x13e0], R20 ;  /* 0x0013e01401007387 */ /* 0x000fe80000100a00 */
[----:B------:R1:W-:Y:S01]  /*6260*/  STL.64 [R1+0x2d0], R2 ;  /* 0x0002d00201007387 */ /* 0x0003e20000100a00 */
[----:B0-----:R-:W-:-:S05]  /*6270*/  IMAD.WIDE R6, R21, 0x2, R24 ;  /* 0x0000000215067825 */ /* 0x001fca00078e0218 */
[----:B------:R0:W-:Y:S01]  /*6280*/  STL.64 [R1+0x2d8], R6 ;  /* 0x0002d80601007387 */ /* 0x0001e20000100a00 */
[----:B-1----:R-:W-:-:S03]  /*6290*/  IMAD.WIDE R2, R18, 0x2, R24 ;  /* 0x0000000212027825 */ /* 0x002fc600078e0218 */
        /* <DEDUP_REMOVED lines=13> */
[----:B------:R-:W-:Y:S01]  /*6370*/  STL.64 [R1+0x308], R6 ;  /* 0x0003080601007387 */ /* 0x000fe20000100a00 */
[----:B-1----:R-:W-:-:S04]  /*6380*/  IMAD.WIDE R2, R0, 0x2, R24 ;  /* 0x0000000200027825 */ /* 0x002fc800078e0218 */
[----:B------:R-:W-:-:S04]  /*6390*/  IMAD.WIDE R10, R60, 0x2, R4 ;  /* 0x000000023c0a7825 */ /* 0x000fc800078e0204 */
[--C-:B------:R-:W-:Y:S01]  /*63a0*/  IMAD.WIDE R60, R61, 0x2, R4.reuse ;  /* 0x000000023d3c7825 */ /* 0x100fe200078e0204 */
[----:B------:R-:W-:Y:S03]  /*63b0*/  STL.64 [R1+0x1408], R10 ;  /* 0x0014080a01007387 */ /* 0x000fe60000100a00 */
[--C-:B------:R-:W-:Y:S01]  /*63c0*/  IMAD.WIDE R24, R27, 0x2, R4.reuse ;  /* 0x000000021b187825 */ /* 0x100fe200078e0204 */
[----:B------:R-:W-:Y:S03]  /*63d0*/  STL.64 [R1+0x310], R2 ;  /* 0x0003100201007387 */ /* 0x000fe60000100a00 */
[----:B------:R-:W-:Y:S01]  /*63e0*/  IMAD.WIDE R26, R26, 0x2, R4 ;  /* 0x000000021a1a7825 */ /* 0x000fe200078e0204 */
[----:B------:R0:W-:Y:S04]  /*63f0*/  STL.64 [R1+0x1410], R60 ;  /* 0x0014103c01007387 */ /* 0x0001e80000100a00 */
[----:B------:R1:W-:Y:S04]  /*6400*/  STL.64 [R1+0x1418], R24 ;  /* 0x0014181801007387 */ /* 0x0003e80000100a00 */
[----:B------:R2:W-:Y:S04]  /*6410*/  STL.64 [R1+0x1420], R26 ;  /* 0x0014201a01007387 */ /* 0x0005e80000100a00 */
[----:B0-----:R-:W3:Y:S04]  /*6420*/  LDL.LU R61, [R1+0x134] ;  /* 0x00013400013d7983 */ /* 0x001ee80000300800 */
        /* <DEDUP_REMOVED lines=11> */
[----:B-1----:R-:W-:-:S02]  /*64e0*/  IMAD.MOV.U32 R24, RZ, RZ, R53 ;  /* 0x000000ffff187224 */ /* 0x002fc400078e0035 */
[----:B------:R-:W-:Y:S01]  /*64f0*/  IMAD.MOV.U32 R25, RZ, RZ, R51 ;  /* 0x000000ffff197224 */ /* 0x000fe200078e0033 */
[----:B------:R-:W4:Y:S01]  /*6500*/  LDL.LU R21, [R1+0x184] ;  /* 0x0001840001157983 */ /* 0x000f220000300800 */
[----:B--2---:R-:W-:-:S03]  /*6510*/  IMAD.WIDE R26, R24, 0x2, R4 ;  /* 0x00000002181a7825 */ /* 0x004fc600078e0204 */
[----:B------:R-:W2:Y:S01]  /*6520*/  LDL.LU R22, [R1+0x190] ;  /* 0x0001900001167983 */ /* 0x000ea20000300800 */
[----:B------:R-:W-:-:S03]  /*6530*/  IMAD.WIDE R24, R25, 0x2, R4 ;  /* 0x0000000219187825 */ /* 0x000fc600078e0204 */
[----:B------:R-:W2:Y:S04]  /*6540*/  LDL.LU R8, [R1+0x198] ;  /* 0x0001980001087983 */ /* 0x000ea80000300800 */
[----:B------:R-:W2:Y:S01]  /*6550*/  LDL.LU R9, [R1+0x1a8] ;  /* 0x0001a80001097983 */ /* 0x000ea20000300800 */
[----:B------:R-:W-:-:S03]  /*6560*/  IMAD.MOV.U32 R3, RZ, RZ, R47 ;  /* 0x000000ffff037224 */ /* 0x000fc600078e002f */
[----:B------:R-:W2:Y:S04]  /*6570*/  LDL.LU R23, [R1+0x1b0] ;  /* 0x0001b00001177983 */ /* 0x000ea80000300800 */
[----:B------:R-:W2:Y:S04]  /*6580*/  LDL.LU R2, [R1+0x1c0] ;  /* 0x0001c00001027983 */ /* 0x000ea80000300800 */
[----:B------:R-:W2:Y:S04]  /*6590*/  LDL.LU R6, [R1+0x98] ;  /* 0x0000980001067983 */ /* 0x000ea80000300800 */
[----:B------:R-:W2:Y:S04]  /*65a0*/  LDL.LU R7, [R1+0x94] ;  /* 0x0000940001077983 */ /* 0x000ea80000300800 */
[----:B------:R0:W-:Y:S01]  /*65b0*/  STL.64 [R1+0xa8], R26 ;  /* 0x0000a81a01007387 */ /* 0x0001e20000100a00 */
[----:B------:R-:W-:-:S03]  /*65c0*/  IMAD.MOV.U32 R60, RZ, RZ, R49 ;  /* 0x000000ffff3c7224 */ /* 0x000fc600078e0031 */
[----:B0-----:R-:W2:Y:S04]  /*65d0*/  LDL.LU.64 R26, [R1+0x1420] ;  /* 0x00142000011a7983 */ /* 0x001ea80000300a00 */
[----:B------:R0:W-:Y:S02]  /*65e0*/  STL.64 [R1+0xb0], R24 ;  /* 0x0000b01801007387 */ /* 0x0001e40000100a00 */
[--C-:B0-----:R-:W-:Y:S02]  /*65f0*/  IMAD.WIDE R24, R3, 0x2, R4.reuse ;  /* 0x0000000203187825 */ /* 0x101fe400078e0204 */
[----:B------:R-:W2:Y:S04]  /*6600*/  LDL.LU R3, [R1+0x88] ;  /* 0x0000880001037983 */ /* 0x000ea80000300800 */
[----:B------:R0:W-:Y:S02]  /*6610*/  STL.64 [R1+0xc0], R24 ;  /* 0x0000c01801007387 */ /* 0x0001e40000100a00 */
[----:B0-----:R-:W-:-:S05]  /*6620*/  IMAD.WIDE R24, R60, 0x2, R4 ;  /* 0x000000023c187825 */ /* 0x001fca00078e0204 */
[----:B------:R0:W-:Y:S04]  /*6630*/  STL.64 [R1+0xc8], R24 ;  /* 0x0000c81801007387 */ /* 0x0001e80000100a00 */
[----:B0-----:R-:W2:Y:S01]  /*6640*/  LDL.LU.64 R24, [R1+0x1418] ;  /* 0x0014180001187983 */ /* 0x001ea20000300a00 */
[----:B---3--:R-:W-:-:S05]  /*6650*/  IMAD.WIDE R60, R61, 0x2, R4 ;  /* 0x000000023d3c7825 */ /* 0x008fca00078e0204 */
[----:B------:R4:W-:Y:S02]  /*6660*/  STL.64 [R1+0xd8], R60 ;  /* 0x0000d83c01007387 */ /* 0x0009e40000100a00 */
[----:B----4-:R-:W-:-:S04]  /*6670*/  IMAD.WIDE R60, R10, 0x2, R4 ;  /* 0x000000020a3c7825 */ /* 0x010fc800078e0204 */
[--C-:B------:R-:W-:Y:S01]  /*6680*/  IMAD.WIDE R10, R11, 0x2, R4.reuse ;  /* 0x000000020b0a7825 */ /* 0x100fe200078e0204 */
[----:B------:R0:W-:Y:S04]  /*6690*/  STL.64 [R1+0xe0], R60 ;  /* 0x0000e03c01007387 */ /* 0x0001e80000100a00 */
[----:B0-----:R-:W3:Y:S04]  /*66a0*/  LDL.LU.64 R60, [R1+0x1410] ;  /* 0x00141000013c7983 */ /* 0x001ee80000300a00 */
[----:B------:R0:W-:Y:S02]  /*66b0*/  STL.64 [R1+0xf0], R10 ;  /* 0x0000f00a01007387 */ /* 0x0001e40000100a00 */
[----:B0-----:R-:W-:-:S04]  /*66c0*/  IMAD.WIDE R10, R14, 0x2, R4 ;  /* 0x000000020e0a7825 */ /* 0x001fc800078e0204 */
[--C-:B------:R-:W-:Y:S01]  /*66d0*/  IMAD.WIDE R14, R15, 0x2, R4.reuse ;  /* 0x000000020f0e7825 */ /* 0x100fe200078e0204 */
[----:B------:R0:W-:Y:S04]  /*66e0*/  STL.64 [R1+0xf8], R10 ;  /* 0x0000f80a01007387 */ /* 0x0001e80000100a00 */
[----:B0-----:R-:W4:Y:S04]  /*66f0*/  LDL.LU.64 R10, [R1+0x1408] ;  /* 0x00140800010a7983 */ /* 0x001f280000300a00 */
[----:B------:R0:W-:Y:S02]  /*6700*/  STL.64 [R1+0x108], R14 ;  /* 0x0001080e01007387 */ /* 0x0001e40000100a00 */
[----:B0-----:R-:W-:-:S04]  /*6710*/  IMAD.WIDE R14, R16, 0x2, R4 ;  /* 0x00000002100e7825 */ /* 0x001fc800078e0204 */
        /* <DEDUP_REMOVED lines=9> */
[----:B0-----:R-:W-:-:S05]  /*67b0*/  IMAD.WIDE R18, R20, 0x2, R4 ;  /* 0x0000000214127825 */ /* 0x001fca00078e0204 */
[----:B------:R0:W-:Y:S02]  /*67c0*/  STL.64 [R1+0x148], R18 ;  /* 0x0001481201007387 */ /* 0x0001e40000100a00 */
[----:B0-----:R-:W-:-:S04]  /*67d0*/  IMAD.WIDE R18, R12, 0x2, R4 ;  /* 0x000000020c127825 */ /* 0x001fc800078e0204 */
[--C-:B------:R-:W-:Y:S01]  /*67e0*/  IMAD.WIDE R12, R13, 0x2, R4.reuse ;  /* 0x000000020d0c7825 */ /* 0x100fe200078e0204 */
[----:B------:R0:W-:Y:S04]  /*67f0*/  STL.64 [R1+0x150], R18 ;  /* 0x0001501201007387 */ /* 0x0001e80000100a00 */
[----:B0-----:R-:W3:Y:S04]  /*6800*/  LDL.LU.64 R18, [R1+0x13f0] ;  /* 0x0013f00001127983 */ /* 0x001ee80000300a00 */
[----:B------:R0:W-:Y:S04]  /*6810*/  STL.64 [R1+0x160], R12 ;  /* 0x0001600c01007387 */ /* 0x0001e80000100a00 */
[----:B0-----:R-:W2:Y:S02]  /*6820*/  LDL.LU R12, [R1+0x13ec] ;  /* 0x0013ec00010c7983 */ /* 0x001ea40000300800 */
[----:B--2---:R-:W-:-:S05]  /*6830*/  IMAD.WIDE R12, R12, 0x2, R4 ;  /* 0x000000020c0c7825 */ /* 0x004fca00078e0204 */
[----:B------:R0:W-:Y:S04]  /*6840*/  STL.64 [R1+0x168], R12 ;  /* 0x0001680c01007387 */ /* 0x0001e80000100a00 */
[----:B0-----:R-:W2:Y:S01]  /*6850*/  LDL.LU R13, [R1+0x13e8] ;  /* 0x0013e800010d7983 */ /* 0x001ea20000300800 */
[----:B------:R-:W-:-:S04]  /*6860*/  IMAD.WIDE R20, R21, 0x2, R4 ;  /* 0x0000000215147825 */ /* 0x000fc800078e0204 */
[----:B--2---:R-:W-:-:S05]  /*6870*/  IMAD.WIDE R12, R13, 0x2, R4 ;  /* 0x000000020d0c7825 */ /* 0x004fca00078e0204 */
[----:B------:R0:W-:Y:S04]  /*6880*/  STL.64 [R1+0x178], R12 ;  /* 0x0001780c01007387 */ /* 0x0001e80000100a00 */
[----:B0-----:R-:W2:Y:S04]  /*6890*/  LDL.LU.64 R12, [R1+0x50] ;  /* 0x00005000010c7983 */ /* 0x001ea80000300a00 */
[----:B------:R0:W-:Y:S02]  /*68a0*/  STL.64 [R1+0x180], R20 ;  /* 0x0001801401007387 */ /* 0x0001e40000100a00 */
[----:B0-----:R-:W-:-:S05]  /*68b0*/  IMAD.WIDE R20, R22, 0x2, R4 ;  /* 0x0000000216147825 */ /* 0x001fca00078e0204 */
[----:B------:R0:W-:Y:S02]  /*68c0*/  STL.64 [R1+0x190], R20 ;  /* 0x0001901401007387 */ /* 0x0001e40000100a00 */
[----:B0-----:R-:W-:-:S04]  /*68d0*/  IMAD.WIDE R20, R8, 0x2, R4 ;  /* 0x0000000208147825 */ /* 0x001fc800078e0204 */
[--C-:B------:R-:W-:Y:S01]  /*68e0*/  IMAD.WIDE R8, R9, 0x2, R4.reuse ;  /* 0x0000000209087825 */ /* 0x100fe200078e0204 */
[----:B------:R0:W-:Y:S04]  /*68f0*/  STL.64 [R1+0x198], R20 ;  /* 0x0001981401007387 */ /* 0x0001e80000100a00 */
[----:B0-----:R-:W4:Y:S04]  /*6900*/  LDL.LU.64 R20, [R1+0x13e0] ;  /* 0x0013e00001147983 */ /* 0x001f280000300a00 */
[----:B------:R0:W-:Y:S04]  /*6910*/  STL.64 [R1+0x1a8], R8 ;  /* 0x0001a80801007387 */ /* 0x0001e80000100a00 */
[----:B0-----:R-:W3:Y:S01]  /*6920*/  LDL.LU.64 R8, [R1+0x13d8] ;  /* 0x0013d80001087983 */ /* 0x001ee20000300a00 */
[----:B------:R-:W-:-:S05]  /*6930*/  IMAD.WIDE R22, R23, 0x2, R4 ;  /* 0x0000000217167825 */ /* 0x000fca00078e0204 */
[----:B------:R0:W-:Y:S02]  /*6940*/  STL.64 [R1+0x1b0], R22 ;  /* 0x0001b01601007387 */ /* 0x0001e40000100a00 */
[----:B0-----:R-:W-:-:S05]  /*6950*/  IMAD.WIDE R22, R2, 0x2, R4 ;  /* 0x0000000202167825 */ /* 0x001fca00078e0204 */
[----:B------:R3:W-:Y:S02]  /*6960*/  STL.64 [R1+0x1c0], R22 ;  /* 0x0001c01601007387 */ /* 0x0007e40000100a00 */
[----:B---3--:R-:W-:-:S05]  /*6970*/  IMAD.WIDE R22, R8, 0x2, R4 ;  /* 0x0000000208167825 */ /* 0x008fca00078e0204 */
[----:B------:R0:W-:Y:S02]  /*6980*/  STL.64 [R1+0x1c8], R22 ;  /* 0x0001c81601007387 */ /* 0x0001e40000100a00 */
[--C-:B0-----:R-:W-:Y:S02]  /*6990*/  IMAD.WIDE R22, R9, 0x2, R4.reuse ;  /* 0x0000000209167825 */ /* 0x101fe400078e0204 */
[----:B------:R-:W3:Y:S04]  /*69a0*/  LDL.LU.64 R8, [R1+0x40] ;  /* 0x0000400001087983 */ /* 0x000ee80000300a00 */
[----:B------:R0:W-:Y:S02]  /*69b0*/  STL.64 [R1+0x1d8], R22 ;  /* 0x0001d81601007387 */ /* 0x0001e40000100a00 */
[----:B0-----:R-:W-:-:S04]  /*69c0*/  IMAD.WIDE R22, R6, 0x2, R4 ;  /* 0x0000000206167825 */ /* 0x001fc800078e0204 */
[--C-:B------:R-:W-:Y:S01]  /*69d0*/  IMAD.WIDE R6, R7, 0x2, R4.reuse ;  /* 0x0000000207067825 */ /* 0x100fe200078e0204 */
[----:B------:R0:W-:Y:S04]  /*69e0*/  STL.64 [R1+0x98], R22 ;  /* 0x0000981601007387 */ /* 0x0001e80000100a00 */
[----:B0-----:R-:W2:Y:S04]  /*69f0*/  LDL.LU.64 R22, [R1+0x13d0] ;  /* 0x0013d00001167983 */ /* 0x001ea80000300a00 */
[----:B------:R0:W-:Y:S04]  /*6a00*/  STL.64 [R1+0x1f0], R6 ;  /* 0x0001f00601007387 */ /* 0x0001e80000100a00 */
[----:B0-----:R-:W4:Y:S02]  /*6a10*/  LDL.LU R6, [R1+0x13cc] ;  /* 0x0013cc0001067983 */ /* 0x001f240000300800 */
[----:B----4-:R-:W-:-:S05]  /*6a20*/  IMAD.WIDE R6, R6, 0x2, R4 ;  /* 0x0000000206067825 */ /* 0x010fca00078e0204 */
[----:B------:R0:W-:Y:S04]  /*6a30*/  STL.64 [R1+0x90], R6 ;  /* 0x0000900601007387 */ /* 0x0001e80000100a00 */
[----:B0-----:R-:W4:Y:S01]  /*6a40*/  LDL.LU R7, [R1+0x13c8] ;  /* 0x0013c80001077983 */ /* 0x001f220000300800 */
[----:B------:R-:W-:-:S04]  /*6a50*/  IMAD.WIDE R2, R3, 0x2, R4 ;  /* 0x0000000203027825 */ /* 0x000fc800078e0204 */
[----:B----4-:R-:W-:-:S05]  /*6a60*/  IMAD.WIDE R6, R7, 0x2, R4 ;  /* 0x0000000207067825 */ /* 0x010fca00078e0204 */
[----:B------:R0:W-:Y:S04]  /*6a70*/  STL.64 [R1+0x200], R6 ;  /* 0x0002000601007387 */ /* 0x0001e80000100a00 */
[----:B0-----:R-:W4:Y:S04]  /*6a80*/  LDL.LU.64 R6, [R1+0x38] ;  /* 0x0000380001067983 */ /* 0x001f280000300a00 */
[----:B------:R2:W-:Y:S02]  /*6a90*/  STL.64 [R1+0x88], R2 ;  /* 0x0000880201007387 */ /* 0x0005e40000100a00 */
[----:B--2---:R-:W-:-:S05]  /*6aa0*/  IMAD.WIDE R2, R22, 0x2, R4 ;  /* 0x0000000216027825 */ /* 0x004fca00078e0204 */
[----:B------:R0:W-:Y:S04]  /*6ab0*/  STL.64 [R1+0x218], R2 ;  /* 0x0002180201007387 */ /* 0x0001e80000100a00 */
[----:B0-----:R-:W2:Y:S02]  /*6ac0*/  LDL.LU R2, [R1+0x13c4] ;  /* 0x0013c40001027983 */ /* 0x001ea40000300800 */
[----:B--2---:R-:W-:-:S05]  /*6ad0*/  IMAD.WIDE R2, R2, 0x2, R4 ;  /* 0x0000000202027825 */ /* 0x004fca00078e0204 */
[----:B------:R0:W-:Y:S04]  /*6ae0*/  STL.64 [R1+0x80], R2 ;  /* 0x0000800201007387 */ /* 0x0001e80000100a00 */
[----:B0-----:R-:W2:Y:S01]  /*6af0*/  LDL.LU R3, [R1+0x13c0] ;  /* 0x0013c00001037983 */ /* 0x001ea20000300800 */
[----:B------:R-:W-:-:S04]  /*6b00*/  IMAD.WIDE R22, R23, 0x2, R4 ;  /* 0x0000000217167825 */ /* 0x000fc800078e0204 */
        /* <DEDUP_REMOVED lines=16> */
[----:B--2---:R-:W-:-:S05]  /*6c10*/  IMAD.WIDE R2, R3, 0x2, R4 ;  /* 0x0000000203027825 */ /* 0x004fca00078e0204 */
[----:B------:R0:W-:Y:S04]  /*6c20*/  STL.64 [R1+0x228], R2 ;  /* 0x0002280201007387 */ /* 0x0001e80000100a00 */
[----:B0-----:R-:W2:Y:S04]  /*6c30*/  LDL.LU.64 R2, [R1+0x30] ;  /* 0x0000300001027983 */ /* 0x001ea80000300a00 */
[----:B------:R0:W-:Y:S02]  /*6c40*/  STL.64 [R1+0x78], R22 ;  /* 0x0000781601007387 */ /* 0x0001e40000100a00 */
[----:B0-----:R-:W-:-:S04]  /*6c50*/  IMAD.WIDE R22, R20, 0x2, R4 ;  /* 0x0000000214167825 */ /* 0x001fc800078e0204 */
[--C-:B------:R-:W-:Y:S01]  /*6c60*/  IMAD.WIDE R20, R21, 0x2, R4.reuse ;  /* 0x0000000215147825 */ /* 0x100fe200078e0204 */
        /* <DEDUP_REMOVED lines=15> */
[----:B------:R0:W-:Y:S03]  /*6d60*/  STL.64 [R1+0x278], R16 ;  /* 0x0002781001007387 */ /* 0x0001e60000100a00 */
[----:B------:R-:W-:Y:S01]  /*6d70*/  IMAD.WIDE R4, R0, 0x2, R4 ;  /* 0x0000000200047825 */ /* 0x000fe200078e0204 */
[----:B0-----:R-:W2:Y:S04]  /*6d80*/  LDL.LU.64 R16, [R1+0x13a0] ;  /* 0x0013a00001107983 */ /* 0x001ea80000300a00 */
[----:B------:R0:W-:Y:S04]  /*6d90*/  STL.64 [R1+0x58], R14 ;  /* 0x0000580e01007387 */ /* 0x0001e80000100a00 */
[----:B0-----:R-:W2:Y:S04]  /*6da0*/  LDL.LU.64 R14, [R1+0x1398] ;  /* 0x00139800010e7983 */ /* 0x001ea80000300a00 */
[----:B------:R0:W-:Y:S04]  /*6db0*/  STL.64 [R1+0x298], R4 ;  /* 0x0002980401007387 */ /* 0x0001e80000100a00 */
[----:B0-----:R-:W3:Y:S01]  /*6dc0*/  LDL.LU.64 R4, [R1+0x48] ;  /* 0x0000480001047983 */ /* 0x001ee20000300a00 */
[----:B------:R-:W-:-:S03]  /*6dd0*/  IMAD.MOV.U32 R0, RZ, RZ, R13 ;  /* 0x000000ffff007224 */ /* 0x000fc600078e000d */
[----:B------:R0:W-:Y:S04]  /*6de0*/  STL [R1+0x1354], R12 ;  /* 0x0013540c01007387 */ /* 0x0001e80000100800 */
[----:B0-----:R-:W2:Y:S04]  /*6df0*/  LDL.LU.64 R12, [R1+0x1390] ;  /* 0x00139000010c7983 */ /* 0x001ea80000300a00 */
[----:B------:R-:W-:Y:S04]  /*6e00*/  STL [R1+0x1350], R10 ;  /* 0x0013500a01007387 */ /* 0x000fe80000100800 */
[----:B------:R0:W-:Y:S02]  /*6e10*/  STL [R1+0x134c], R0 ;  /* 0x00134c0001007387 */ /* 0x0001e40000100800 */
[----:B0-----:R-:W-:-:S02]  /*6e20*/  IMAD.MOV.U32 R0, RZ, RZ, R11 ;  /* 0x000000ffff007224 */ /* 0x001fc400078e000b */
[----:B------:R-:W2:Y:S04]  /*6e30*/  LDL.LU.64 R10, [R1+0x1388] ;  /* 0x00138800010a7983 */ /* 0x000ea80000300a00 */
[----:B---3--:R-:W-:Y:S04]  /*6e40*/  STL [R1+0x1348], R4 ;  /* 0x0013480401007387 */ /* 0x008fe80000100800 */
[----:B------:R0:W-:Y:S02]  /*6e50*/  STL [R1+0x1344], R0 ;  /* 0x0013440001007387 */ /* 0x0001e40000100800 */
[----:B0-----:R-:W-:-:S02]  /*6e60*/  IMAD.MOV.U32 R0, RZ, RZ, R5 ;  /* 0x000000ffff007224 */ /* 0x001fc400078e0005 */
[----:B------:R-:W3:Y:S04]  /*6e70*/  LDL.LU.64 R4, [R1+0x8] ;  /* 0x0000080001047983 */ /* 0x000ee80000300a00 */
[----:B------:R0:W-:Y:S04]  /*6e80*/  STL [R1+0x133c], R0 ;  /* 0x00133c0001007387 */ /* 0x0001e80000100800 */
[----:B------:R-:W-:Y:S04]  /*6e90*/  STL [R1+0x1340], R60 ;  /* 0x0013403c01007387 */ /* 0x000fe80000100800 */
[----:B------:R1:W-:Y:S01]  /*6ea0*/  STL [R1+0x1334], R61 ;  /* 0x0013343d01007387 */ /* 0x0003e20000100800 */
[----:B0-----:R-:W-:-:S03]  /*6eb0*/  IMAD.MOV.U32 R0, RZ, RZ, R9 ;  /* 0x000000ffff007224 */ /* 0x001fc600078e0009 */
[----:B-1----:R-:W3:Y:S04]  /*6ec0*/  LDL.LU.64 R60, [R1+0x10] ;  /* 0x00001000013c7983 */ /* 0x002ee80000300a00 */
[----:B------:R0:W-:Y:S04]  /*6ed0*/  STL [R1+0x1338], R8 ;  /* 0x0013380801007387 */ /* 0x0001e80000100800 */
[----:B0-----:R-:W3:Y:S04]  /*6ee0*/  LDL.LU.64 R8, [R1+0x1380] ;  /* 0x0013800001087983 */ /* 0x001ee80000300a00 */
[----:B------:R-:W-:Y:S04]  /*6ef0*/  STL [R1+0x1330], R24 ;  /* 0x0013301801007387 */ /* 0x000fe80000100800 */
[----:B------:R4:W-:Y:S04]  /*6f00*/  STL [R1+0x132c], R0 ;  /* 0x00132c0001007387 */ /* 0x0009e80000100800 */
[----:B------:R0:W-:Y:S01]  /*6f10*/  STL [R1+0x1324], R25 ;  /* 0x0013241901007387 */ /* 0x0001e20000100800 */
[----:B----4-:R-:W-:-:S03]  /*6f20*/  IMAD.MOV.U32 R0, RZ, RZ, R7 ;  /* 0x000000ffff007224 */ /* 0x010fc600078e0007 */
[----:B0-----:R-:W4:Y:S04]  /*6f30*/  LDL.LU.64 R24, [R1+0x18] ;  /* 0x0000180001187983 */ /* 0x001f280000300a00 */
[----:B------:R0:W-:Y:S04]  /*6f40*/  STL [R1+0x1328], R6 ;  /* 0x0013280601007387 */ /* 0x0001e80000100800 */
[----:B0-----:R-:W3:Y:S04]  /*6f50*/  LDL.LU.64 R6, [R1+0x1378] ;  /* 0x0013780001067983 */ /* 0x001ee80000300a00 */
[----:B------:R-:W-:Y:S04]  /*6f60*/  STL [R1+0x1320], R26 ;  /* 0x0013201a01007387 */ /* 0x000fe80000100800 */
[----:B------:R2:W-:Y:S04]  /*6f70*/  STL [R1+0x131c], R0 ;  /* 0x00131c0001007387 */ /* 0x0005e80000100800 */
[----:B------:R0:W-:Y:S01]  /*6f80*/  STL [R1+0x1314], R27 ;  /* 0x0013141b01007387 */ /* 0x0001e20000100800 */
[----:B--2---:R-:W-:-:S03]  /*6f90*/  IMAD.MOV.U32 R0, RZ, RZ, R3 ;  /* 0x000000ffff007224 */ /* 0x004fc600078e0003 */
[----:B0-----:R-:W2:Y:S04]  /*6fa0*/  LDL.LU.64 R26, [R1+0x20] ;  /* 0x00002000011a7983 */ /* 0x001ea80000300a00 */
[----:B------:R0:W-:Y:S04]  /*6fb0*/  STL [R1+0x1318], R2 ;  /* 0x0013180201007387 */ /* 0x0001e80000100800 */
[----:B0-----:R-:W3:Y:S04]  /*6fc0*/  LDL.LU.64 R2, [R1+0x1370] ;  /* 0x0013700001027983 */ /* 0x001ee80000300a00 */
[----:B------:R-:W-:Y:S04]  /*6fd0*/  STL [R1+0x1310], R28 ;  /* 0x0013101c01007387 */ /* 0x000fe80000100800 */
[----:B------:R-:W-:Y:S04]  /*6fe0*/  STL [R1+0x130c], R0 ;  /* 0x00130c0001007387 */ /* 0x000fe80000100800 */
[----:B------:R0:W-:Y:S04]  /*6ff0*/  STL [R1+0x1304], R29 ;  /* 0x0013041d01007387 */ /* 0x0001e80000100800 */
[----:B0-----:R-:W4:Y:S02]  /*7000*/  LDL.LU.64 R28, [R1+0x28] ;  /* 0x00002800011c7983 */ /* 0x001f240000300a00 */
[----:B----4-:R-:W-:-:S02]  /*7010*/  IMAD.MOV.U32 R0, RZ, RZ, R29 ;  /* 0x000000ffff007224 */ /* 0x010fc400078e001d */
[----:B------:R-:W-:Y:S04]  /*7020*/  STL [R1+0x1308], R28 ;  /* 0x0013081c01007387 */ /* 0x000fe80000100800 */
[----:B------:R-:W-:Y:S04]  /*7030*/  STL [R1+0x1300], R30 ;  /* 0x0013001e01007387 */ /* 0x000fe80000100800 */
[----:B------:R2:W-:Y:S04]  /*7040*/  STL [R1+0x12fc], R0 ;  /* 0x0012fc0001007387 */ /* 0x0005e80000100800 */
[----:B------:R-:W-:Y:S01]  /*7050*/  STL [R1+0x12f4], R31 ;  /* 0x0012f41f01007387 */ /* 0x000fe20000100800 */
[----:B--2---:R-:W-:-:S03]  /*7060*/  IMAD.MOV.U32 R0, RZ, RZ, R27 ;  /* 0x000000ffff007224 */ /* 0x004fc600078e001b */
[----:B------:R-:W-:Y:S04]  /*7070*/  STL [R1+0x12f8], R26 ;  /* 0x0012f81a01007387 */ /* 0x000fe80000100800 */
[----:B------:R-:W-:Y:S04]  /*7080*/  STL [R1+0x12f0], R32 ;  /* 0x0012f02001007387 */ /* 0x000fe80000100800 */
[----:B------:R0:W-:Y:S04]  /*7090*/  STL [R1+0x12ec], R0 ;  /* 0x0012ec0001007387 */ /* 0x0001e80000100800 */
[----:B------:R-:W-:Y:S01]  /*70a0*/  STL [R1+0x12e4], R33 ;  /* 0x0012e42101007387 */ /* 0x000fe20000100800 */
[----:B0-----:R-:W-:-:S03]  /*70b0*/  IMAD.MOV.U32 R0, RZ, RZ, R25 ;  /* 0x000000ffff007224 */ /* 0x001fc600078e0019 */
[----:B------:R-:W-:Y:S04]  /*70c0*/  STL [R1+0x12e8], R24 ;  /* 0x0012e81801007387 */ /* 0x000fe80000100800 */
[----:B------:R-:W-:Y:S04]  /*70d0*/  STL [R1+0x12e0], R34 ;  /* 0x0012e02201007387 */ /* 0x000fe80000100800 */
[----:B------:R3:W-:Y:S04]  /*70e0*/  STL [R1+0x12dc], R0 ;  /* 0x0012dc0001007387 */ /* 0x0007e80000100800 */
[----:B------:R-:W-:Y:S01]  /*70f0*/  STL [R1+0x12d4], R35 ;  /* 0x0012d42301007387 */ /* 0x000fe20000100800 */
[----:B---3--:R-:W-:-:S03]  /*7100*/  IMAD.MOV.U32 R0, RZ, RZ, R61 ;  /* 0x000000ffff007224 */ /* 0x008fc600078e003d */
[----:B------:R-:W-:Y:S04]  /*7110*/  STL [R1+0x12d8], R60 ;  /* 0x0012d83c01007387 */ /* 0x000fe80000100800 */
[----:B------:R-:W-:Y:S04]  /*7120*/  STL [R1+0x12d0], R36 ;  /* 0x0012d02401007387 */ /* 0x000fe80000100800 */
[----:B------:R0:W-:Y:S04]  /*7130*/  STL [R1+0x12cc], R0 ;  /* 0x0012cc0001007387 */ /* 0x0001e80000100800 */
[----:B------:R-:W-:Y:S01]  /*7140*/  STL [R1+0x12c4], R37 ;  /* 0x0012c42501007387 */ /* 0x000fe20000100800 */
[----:B0-----:R-:W-:-:S03]  /*7150*/  IMAD.MOV.U32 R0, RZ, RZ, R5 ;  /* 0x000000ffff007224 */ /* 0x001fc600078e0005 */
[----:B------:R-:W-:Y:S04]  /*7160*/  STL [R1+0x12c8], R4 ;  /* 0x0012c80401007387 */ /* 0x000fe80000100800 */
        /* <DEDUP_REMOVED lines=15> */
[----:B------:R0:W-:Y:S04]  /*7260*/  STL [R1+0x1288], R10 ;  /* 0x0012880a01007387 */ /* 0x0001e80000100800 */
[----:B------:R-:W-:Y:S04]  /*7270*/  STL [R1+0x127c], R11 ;  /* 0x00127c0b01007387 */ /* 0x000fe80000100800 */
[----:B------:R-:W-:Y:S04]  /*7280*/  STL [R1+0x1280], R46 ;  /* 0x0012802e01007387 */ /* 0x000fe80000100800 */
[----:B------:R-:W-:Y:S01]  /*7290*/  STL [R1+0x1274], R47 ;  /* 0x0012742f01007387 */ /* 0x000fe20000100800 */
[----:B0-----:R-:W0:Y:S03]  /*72a0*/  LDC R10, c[0x0][0x238] ;  /* 0x00008e00ff0a7b82 */ /* 0x001e260000000800 */
[----:B------:R-:W-:Y:S04]  /*72b0*/  STL [R1+0x1278], R12 ;  /* 0x0012780c01007387 */ /* 0x000fe80000100800 */
[----:B------:R-:W-:Y:S04]  /*72c0*/  STL [R1+0x126c], R13 ;  /* 0x00126c0d01007387 */ /* 0x000fe80000100800 */
[----:B------:R-:W-:Y:S04]  /*72d0*/  STL [R1+0x1270], R48 ;  /* 0x0012703001007387 */ /* 0x000fe80000100800 */
[----:B------:R-:W-:Y:S04]  /*72e0*/  STL [R1+0x1264], R49 ;  /* 0x0012643101007387 */ /* 0x000fe80000100800 */
[----:B------:R-:W2:Y:S04]  /*72f0*/  LDL.LU.64 R60, [R1+0xa0] ;  /* 0x0000a000013c7983 */ /* 0x000ea80000300a00 */
[----:B------:R-:W-:Y:S04]  /*7300*/  STL [R1+0x1268], R14 ;  /* 0x0012680e01007387 */ /* 0x000fe80000100800 */
[----:B------:R-:W-:Y:S04]  /*7310*/  STL [R1+0x125c], R15 ;  /* 0x00125c0f01007387 */ /* 0x000fe80000100800 */
[----:B------:R-:W3:Y:S04]  /*7320*/  LDL.LU.64 R36, [R1+0xa8] ;  /* 0x0000a80001247983 */ /* 0x000ee80000300a00 */
[----:B------:R-:W-:Y:S04]  /*7330*/  STL [R1+0x1260], R50 ;  /* 0x0012603201007387 */ /* 0x000fe80000100800 */
[----:B------:R-:W-:Y:S04]  /*7340*/  STL [R1+0x1254], R51 ;  /* 0x0012543301007387 */ /* 0x000fe80000100800 */
[----:B------:R-:W4:Y:S04]  /*7350*/  LDL.LU.64 R34, [R1+0xb8] ;  /* 0x0000b80001227983 */ /* 0x000f280000300a00 */
        /* <DEDUP_REMOVED lines=24> */
[----:B--2---:R1:W-:Y:S01]  /*74e0*/  STL [R1+0x778], R60 ;  /* 0x0007783c01007387 */ /* 0x0043e20000100800 */
[----:B------:R-:W-:-:S03]  /*74f0*/  IMAD.MOV.U32 R0, RZ, RZ, R61 ;  /* 0x000000ffff007224 */ /* 0x000fc600078e003d */
[----:B-1----:R-:W2:Y:S04]  /*7500*/  LDL.LU.64 R60, [R1+0xe0] ;  /* 0x0000e000013c7983 */ /* 0x002ea80000300a00 */
[----:B------:R1:W-:Y:S04]  /*7510*/  STL [R1+0x774], R0 ;  /* 0x0007740001007387 */ /* 0x0003e80000100800 */
[----:B---3--:R3:W-:Y:S01]  /*7520*/  STL [R1+0x780], R36 ;  /* 0x0007802401007387 */ /* 0x0087e20000100800 */
[----:B-1----:R-:W-:-:S03]  /*7530*/  IMAD.MOV.U32 R0, RZ, RZ, R37 ;  /* 0x000000ffff007224 */ /* 0x002fc600078e0025 */
[----:B---3--:R-:W3:Y:S04]  /*7540*/  LDL.LU.64 R36, [R1+0x128] ;  /* 0x0001280001247983 */ /* 0x008ee80000300a00 */
[----:B------:R1:W-:Y:S04]  /*7550*/  STL [R1+0x77c], R0 ;  /* 0x00077c0001007387 */ /* 0x0003e80000100800 */
[----:B----4-:R4:W-:Y:S01]  /*7560*/  STL [R1+0x788], R34 ;  /* 0x0007882201007387 */ /* 0x0109e20000100800 */
[----:B-1----:R-:W-:-:S03]  /*7570*/  IMAD.MOV.U32 R0, RZ, RZ, R35 ;  /* 0x000000ffff007224 */ /* 0x002fc600078e0023 */
[----:B----4-:R-:W4:Y:S04]  /*7580*/  LDL.LU.64 R34, [R1+0xf0] ;  /* 0x0000f00001227983 */ /* 0x010f280000300a00 */
[----:B------:R1:W-:Y:S04]  /*7590*/  STL [R1+0x784], R0 ;  /* 0x0007840001007387 */ /* 0x0003e80000100800 */
[----:B------:R0:W-:Y:S01]  /*75a0*/  STL [R1+0x790], R32 ;  /* 0x0007902001007387 */ /* 0x0001e20000100800 */
[----:B-1----:R-:W-:-:S03]  /*75b0*/  IMAD.MOV.U32 R0, RZ, RZ, R33 ;  /* 0x000000ffff007224 */ /* 0x002fc600078e0021 */
[----:B0-----:R-:W4:Y:S04]  /*75c0*/  LDL.LU.64 R32, [R1+0x140] ;  /* 0x0001400001207983 */ /* 0x001f280000300a00 */
[----:B------:R0:W-:Y:S04]  /*75d0*/  STL [R1+0x78c], R0 ;  /* 0x00078c0001007387 */ /* 0x0001e80000100800 */
[----:B------:R1:W-:Y:S01]  /*75e0*/  STL [R1+0x798], R30 ;  /* 0x0007981e01007387 */ /* 0x0003e20000100800 */
[----:B0-----:R-:W-:-:S03]  /*75f0*/  IMAD.MOV.U32 R0, RZ, RZ, R31 ;  /* 0x000000ffff007224 */ /* 0x001fc600078e001f */
[----:B-1----:R-:W4:Y:S04]  /*7600*/  LDL.LU.64 R30, [R1+0xf8] ;  /* 0x0000f800011e7983 */ /* 0x002f280000300a00 */
        /* <DEDUP_REMOVED lines=25> */
[----:B--2---:R1:W-:Y:S01]  /*77a0*/  STL [R1+0x7d0], R60 ;  /* 0x0007d03c01007387 */ /* 0x0043e20000100800 */
[----:B0-----:R-:W-:-:S03]  /*77b0*/  IMAD.MOV.U32 R0, RZ, RZ, R61 ;  /* 0x000000ffff007224 */ /* 0x001fc600078e003d */
[----:B-1----:R-:W2:Y:S04]  /*77c0*/  LDL.LU.64 R60, [R1+0x1a0] ;  /* 0x0001a000013c7983 */ /* 0x002ea80000300a00 */
[----:B------:R0:W-:Y:S04]  /*77d0*/  STL [R1+0x7cc], R0 ;  /* 0x0007cc0001007387 */ /* 0x0001e80000100800 */
[----:B---3--:R1:W-:Y:S01]  /*77e0*/  STL [R1+0x7d8], R36 ;  /* 0x0007d82401007387 */ /* 0x0083e20000100800 */
[----:B0-----:R-:W-:-:S03]  /*77f0*/  IMAD.MOV.U32 R0, RZ, RZ, R37 ;  /* 0x000000ffff007224 */ /* 0x001fc600078e0025 */
[----:B-1----:R-:W3:Y:S04]  /*7800*/  LDL.LU.64 R36, [R1+0x130] ;  /* 0x0001300001247983 */ /* 0x002ee80000300a00 */
[----:B------:R0:W-:Y:S04]  /*7810*/  STL [R1+0x7d4], R0 ;  /* 0x0007d40001007387 */ /* 0x0001e80000100800 */
[----:B----4-:R1:W-:Y:S01]  /*7820*/  STL [R1+0x7e0], R34 ;  /* 0x0007e02201007387 */ /* 0x0103e20000100800 */
        /* <DEDUP_REMOVED lines=55> */
[----:B------:R-:W-:Y:S04]  /*7ba0*/  STL [R1+0x850], R2 ;  /* 0x0008500201007387 */ /* 0x000fe80000100800 */
[----:B------:R-:W4:Y:S01]  /*7bb0*/  LDL.LU.64 R40, [R1+0x220] ;  /* 0x0002200001287983 */ /* 0x000f220000300a00 */
[----:B0-----:R-:W-:-:S05]  /*7bc0*/  IMAD.MOV.U32 R0, RZ, RZ, R3 ;  /* 0x000000ffff007224 */ /* 0x001fca00078e0003 */
        /* <DEDUP_REMOVED lines=25> */
[----:B---3--:R-:W-:Y:S04]  /*7d60*/  STL [R1+0x888], R36 ;  /* 0x0008882401007387 */ /* 0x008fe80000100800 */
[----:B------:R-:W3:Y:S01]  /*7d70*/  LDL.LU.64 R38, [R1+0x1b0] ;  /* 0x0001b00001267983 */ /* 0x000ee20000300a00 */
[----:B0-----:R-:W-:-:S05]  /*7d80*/  IMAD.MOV.U32 R0, RZ, RZ, R37 ;  /* 0x000000ffff007224 */ /* 0x001fca00078e0025 */
[----:B------:R4:W-:Y:S02]  /*7d90*/  STL [R1+0x884], R0 ;  /* 0x0008840001007387 */ /* 0x0009e40000100800 */
[----:B----4-:R-:W-:Y:S02]  /*7da0*/  IMAD.MOV.U32 R0, RZ, RZ, R35 ;  /* 0x000000ffff007224 */ /* 0x010fe400078e0023 */
[----:B------:R-:W-:Y:S04]  /*7db0*/  STL [R1+0x890], R34 ;  /* 0x0008902201007387 */ /* 0x000fe80000100800 */
[----:B------:R-:W4:Y:S04]  /*7dc0*/  LDL.LU.64 R36, [R1+0x258] ;  /* 0x0002580001247983 */ /* 0x000f280000300a00 */
[----:B------:R0:W-:Y:S04]  /*7dd0*/  STL [R1+0x88c], R0 ;  /* 0x00088c0001007387 */ /* 0x0001e80000100800 */
[----:B------:R1:W-:Y:S01]  /*7de0*/  STL [R1+0x898], R32 ;  /* 0x0008982001007387 */ /* 0x0003e20000100800 */
[----:B0-----:R-:W-:-:S03]  /*7df0*/  IMAD.MOV.U32 R0, RZ, RZ, R33 ;  /* 0x000000ffff007224 */ /* 0x001fc600078e0021 */
[----:B------:R-:W4:Y:S04]  /*7e00*/  LDL.LU.64 R34, [R1+0x1c0] ;  /* 0x0001c00001227983 */ /* 0x000f280000300a00 */
[----:B------:R-:W-:Y:S04]  /*7e10*/  STL [R1+0x8a0], R30 ;  /* 0x0008a01e01007387 */ /* 0x000fe80000100800 */
[----:B------:R0:W-:Y:S04]  /*7e20*/  STL [R1+0x894], R0 ;  /* 0x0008940001007387 */ /* 0x0001e80000100800 */
[----:B-1----:R-:W4:Y:S01]  /*7e30*/  LDL.LU.64 R32, [R1+0x260] ;  /* 0x0002600001207983 */ /* 0x002f220000300a00 */
[----:B0-----:R-:W-:-:S03]  /*7e40*/  IMAD.MOV.U32 R0, RZ, RZ, R31 ;  /* 0x000000ffff007224 */ /* 0x001fc600078e001f */
[----:B------:R-:W-:Y:S04]  /*7e50*/  STL [R1+0x8a8], R40 ;  /* 0x0008a82801007387 */ /* 0x000fe80000100800 */
[----:B------:R0:W-:Y:S04]  /*7e60*/  STL [R1+0x89c], R0 ;  /* 0x00089c0001007387 */ /* 0x0001e80000100800 */
[----:B------:R-:W4:Y:S01]  /*7e70*/  LDL.LU.64 R30, [R1+0x1c8] ;  /* 0x0001c800011e7983 */ /* 0x000f220000300a00 */
[----:B0-----:R-:W-:-:S03]  /*7e80*/  IMAD.MOV.U32 R0, RZ, RZ, R41 ;  /* 0x000000ffff007224 */ /* 0x001fc600078e0029 */
[----:B------:R-:W-:Y:S04]  /*7e90*/  STL [R1+0x8b0], R28 ;  /* 0x0008b01c01007387 */ /* 0x000fe80000100800 */
[----:B------:R0:W-:Y:S02]  /*7ea0*/  STL [R1+0x8a4], R0 ;  /* 0x0008a40001007387 */ /* 0x0001e40000100800 */
[----:B0-----:R-:W-:Y:S02]  /*7eb0*/  IMAD.MOV.U32 R0, RZ, RZ, R29 ;  /* 0x000000ffff007224 */ /* 0x001fe400078e001d */
[----:B------:R-:W4:Y:S04]  /*7ec0*/  LDL.LU.64 R28, [R1+0x270] ;  /* 0x00027000011c7983 */ /* 0x000f280000300a00 */
        /* <DEDUP_REMOVED lines=36> */
[----:B------:R0:W-:Y:S04]  /*8110*/  STL [R1+0x8f4], R0 ;  /* 0x0008f40001007387 */ /* 0x0001e80000100800 */
[----:B------:R-:W4:Y:S04]  /*8120*/  LDL.LU.64 R32, [R1+0x200] ;  /* 0x0002000001207983 */ /* 0x000f280000300a00 */
[----:B------:R-:W4:Y:S01]  /*8130*/  LDL.LU.64 R40, [R1+0x2a8] ;  /* 0x0002a80001287983 */ /* 0x000f220000300a00 */
[----:B0-----:R-:W-:-:S05]  /*8140*/  IMAD.MOV.U32 R0, RZ, RZ, R31 ;  /* 0x000000ffff007224 */ /* 0x001fca00078e001f */
[----:B------:R0:W-:Y:S04]  /*8150*/  STL [R1+0x8fc], R0 ;  /* 0x0008fc0001007387 */ /* 0x0001e80000100800 */
[----:B------:R-:W-:Y:S01]  /*8160*/  STL [R1+0x908], R28 ;  /* 0x0009081c01007387 */ /* 0x000fe20000100800 */
[----:B0-----:R-:W-:-:S03]  /*8170*/  IMAD.MOV.U32 R0, RZ, RZ, R29 ;  /* 0x000000ffff007224 */ /* 0x001fc600078e001d */
[----:B------:R-:W4:Y:S04]  /*8180*/  LDL.LU.64 R30, [R1+0x88] ;  /* 0x00008800011e7983 */ /* 0x000f280000300a00 */
[----:B------:R0:W-:Y:S02]  /*8190*/  STL [R1+0x904], R0 ;  /* 0x0009040001007387 */ /* 0x0001e40000100800 */
[----:B0-----:R-:W-:Y:S02]  /*81a0*/  IMAD.MOV.U32 R0, RZ, RZ, R27 ;  /* 0x000000ffff007224 */ /* 0x001fe400078e001b */
[----:B------:R-:W-:Y:S04]  /*81b0*/  STL [R1+0x910], R26 ;  /* 0x0009101a01007387 */ /* 0x000fe80000100800 */
[----:B------:R-:W4:Y:S04]  /*81c0*/  LDL.LU.64 R28, [R1+0x2b0] ;  /* 0x0002b000011c7983 */ /* 0x000f280000300a00 */
[----:B------:R0:W-:Y:S02]  /*81d0*/  STL [R1+0x90c], R0 ;  /* 0x00090c0001007387 */ /* 0x0001e40000100800 */
[----:B0-----:R-:W-:-:S02]  /*81e0*/  IMAD.MOV.U32 R0, RZ, RZ, R5 ;  /* 0x000000ffff007224 */ /* 0x001fc400078e0005 */
        /* <DEDUP_REMOVED lines=10> */
[----:B--2---:R-:W-:Y:S04]  /*8290*/  STL [R1+0x930], R60 ;  /* 0x0009303c01007387 */ /* 0x004fe80000100800 */
[----:B------:R0:W-:Y:S04]  /*82a0*/  STL [R1+0x924], R0 ;  /* 0x0009240001007387 */ /* 0x0001e80000100800 */
[----:B------:R-:W2:Y:S01]  /*82b0*/  LDL.LU.64 R24, [R1+0x2c0] ;  /* 0x0002c00001187983 */ /* 0x000ea20000300a00 */
[----:B0-----:R-:W-:-:S03]  /*82c0*/  IMAD.MOV.U32 R0, RZ, RZ, R61 ;  /* 0x000000ffff007224 */ /* 0x001fc600078e003d */
[----:B---3--:R-:W-:Y:S04]  /*82d0*/  STL [R1+0x938], R38 ;  /* 0x0009382601007387 */ /* 0x008fe80000100800 */
[----:B------:R0:W-:Y:S04]  /*82e0*/  STL [R1+0x92c], R0 ;  /* 0x00092c0001007387 */ /* 0x0001e80000100800 */
[----:B------:R-:W3:Y:S01]  /*82f0*/  LDL.LU.64 R60, [R1+0x228] ;  /* 0x00022800013c7983 */ /* 0x000ee20000300a00 */
[----:B0-----:R-:W-:-:S03]  /*8300*/  IMAD.MOV.U32 R0, RZ, RZ, R39 ;  /* 0x000000ffff007224 */ /* 0x001fc600078e0027 */
[----:B------:R-:W3:Y:S04]  /*8310*/  LDL.LU.64 R38, [R1+0x2c8] ;  /* 0x0002c80001267983 */ /* 0x000ee80000300a00 */
[----:B------:R4:W-:Y:S02]  /*8320*/  STL [R1+0x934], R0 ;  /* 0x0009340001007387 */ /* 0x0009e40000100800 */
[----:B----4-:R-:W-:Y:S02]  /*8330*/  IMAD.MOV.U32 R0, RZ, RZ, R37 ;  /* 0x000000ffff007224 */ /* 0x010fe400078e0025 */
[----:B------:R0:W-:Y:S04]  /*8340*/  STL [R1+0x940], R36 ;  /* 0x0009402401007387 */ /* 0x0001e80000100800 */
        /* <DEDUP_REMOVED lines=8> */
[----:B------:R-:W-:Y:S04]  /*83d0*/  STL [R1+0x958], R40 ;  /* 0x0009582801007387 */ /* 0x000fe80000100800 */
[----:B------:R0:W-:Y:S04]  /*83e0*/  STL [R1+0x94c], R0 ;  /* 0x00094c0001007387 */ /* 0x0001e80000100800 */
[----:B-1----:R-:W4:Y:S01]  /*83f0*/  LDL.LU.64 R32, [R1+0x240] ;  /* 0x0002400001207983 */ /* 0x002f220000300a00 */
        /* <DEDUP_REMOVED lines=20> */
[----:B--2---:R-:W-:Y:S04]  /*8540*/  STL [R1+0x988], R24 ;  /* 0x0009881801007387 */ /* 0x004fe80000100800 */
[----:B------:R0:W-:Y:S02]  /*8550*/  STL [R1+0x97c], R0 ;  /* 0x00097c0001007387 */ /* 0x0001e40000100800 */
[----:B0-----:R-:W-:Y:S02]  /*8560*/  IMAD.MOV.U32 R0, RZ, RZ, R25 ;  /* 0x000000ffff007224 */ /* 0x001fe400078e0019 */
[----:B------:R-:W2:Y:S04]  /*8570*/  LDL.LU.64 R24, [R1+0x2e8] ;  /* 0x0002e80001187983 */ /* 0x000ea80000300a00 */
[----:B------:R0:W-:Y:S04]  /*8580*/  STL [R1+0x984], R0 ;  /* 0x0009840001007387 */ /* 0x0001e80000100800 */
[----:B---3--:R1:W-:Y:S01]  /*8590*/  STL [R1+0x990], R60 ;  /* 0x0009903c01007387 */ /* 0x0083e20000100800 */
[----:B0-----:R-:W-:-:S03]  /*85a0*/  IMAD.MOV.U32 R0, RZ, RZ, R61 ;  /* 0x000000ffff007224 */ /* 0x001fc600078e003d */
[----:B------:R-:W-:Y:S04]  /*85b0*/  STL [R1+0x998], R38 ;  /* 0x0009982601007387 */ /* 0x000fe80000100800 */
[----:B------:R0:W-:Y:S04]  /*85c0*/  STL [R1+0x98c], R0 ;  /* 0x00098c0001007387 */ /* 0x0001e80000100800 */
[----:B-1----:R-:W3:Y:S01]  /*85d0*/  LDL.LU.64 R60, [R1+0x68] ;  /* 0x00006800013c7983 */ /* 0x002ee20000300a00 */
[----:B0-----:R-:W-:-:S03]  /*85e0*/  IMAD.MOV.U32 R0, RZ, RZ, R39 ;  /* 0x000000ffff007224 */ /* 0x001fc600078e0027 */
[----:B----4-:R-:W-:Y:S04]  /*85f0*/  STL [R1+0x9a0], R36 ;  /* 0x0009a02401007387 */ /* 0x010fe80000100800 */
[----:B------:R0:W-:Y:S04]  /*8600*/  STL [R1+0x994], R0 ;  /* 0x0009940001007387 */ /* 0x0001e80000100800 */
[----:B------:R-:W4:Y:S01]  /*8610*/  LDL.LU.64 R40, [R1+0x2f0] ;  /* 0x0002f00001287983 */ /* 0x000f220000300a00 */
[----:B0-----:R-:W-:-:S05]  /*8620*/  IMAD.MOV.U32 R0, RZ, RZ, R37 ;  /* 0x000000ffff007224 */ /* 0x001fca00078e0025 */
[----:B------:R0:W-:Y:S04]  /*8630*/  STL [R1+0x99c], R0 ;  /* 0x00099c0001007387 */ /* 0x0001e80000100800 */
[----:B------:R-:W-:Y:S04]  /*8640*/  STL [R1+0x9a8], R34 ;  /* 0x0009a82201007387 */ /* 0x000fe80000100800 */
[----:B------:R-:W4:Y:S01]  /*8650*/  LDL.LU.64 R2, [R1+0x268] ;  /* 0x0002680001027983 */ /* 0x000f220000300a00 */
[----:B0-----:R-:W-:-:S03]  /*8660*/  IMAD.MOV.U32 R0, RZ, RZ, R35 ;  /* 0x000000ffff007224 */ /* 0x001fc600078e0023 */
[----:B------:R-:W4:Y:S04]  /*8670*/  LDL.LU.64 R38, [R1+0x2f8] ;  /* 0x0002f80001267983 */ /* 0x000f280000300a00 */
[----:B------:R0:W-:Y:S04]  /*8680*/  STL [R1+0x9a4], R0 ;  /* 0x0009a40001007387 */ /* 0x0001e80000100800 */
[----:B------:R-:W-:Y:S04]  /*8690*/  STL [R1+0x9b0], R32 ;  /* 0x0009b02001007387 */ /* 0x000fe80000100800 */
[----:B------:R-:W4:Y:S01]  /*86a0*/  LDL.LU.64 R36, [R1+0x60] ;  /* 0x0000600001247983 */ /* 0x000f220000300a00 */
[----:B0-----:R-:W-:-:S03]  /*86b0*/  IMAD.MOV.U32 R0, RZ, RZ, R33 ;  /* 0x000000ffff007224 */ /* 0x001fc600078e0021 */
[----:B------:R-:W4:Y:S04]  /*86c0*/  LDL.LU.64 R34, [R1+0x300] ;  /* 0x0003000001227983 */ /* 0x000f280000300a00 */
[----:B------:R0:W-:Y:S02]  /*86d0*/  STL [R1+0x9ac], R0 ;  /* 0x0009ac0001007387 */ /* 0x0001e40000100800 */
[----:B0-----:R-:W-:Y:S02]  /*86e0*/  IMAD.MOV.U32 R0, RZ, RZ, R31 ;  /* 0x000000ffff007224 */ /* 0x001fe400078e001f */
[----:B------:R-:W-:Y:S04]  /*86f0*/  STL [R1+0x9b8], R30 ;  /* 0x0009b81e01007387 */ /* 0x000fe80000100800 */
[----:B------:R-:W4:Y:S04]  /*8700*/  LDL.LU.64 R32, [R1+0x278] ;  /* 0x0002780001207983 */ /* 0x000f280000300a00 */
[----:B------:R0:W-:Y:S01]  /*8710*/  STL [R1+0x9b4], R0 ;  /* 0x0009b40001007387 */ /* 0x0001e20000100800 */
[----:B------:R-:W-:-:S03]  /*8720*/  IMAD.MOV.U32 R6, RZ, RZ, R29 ;  /* 0x000000ffff067224 */ /* 0x000fc600078e001d */
[----:B------:R1:W-:Y:S04]  /*8730*/  STL [R1+0x9c0], R28 ;  /* 0x0009c01c01007387 */ /* 0x0003e80000100800 */
[----:B0-----:R-:W4:Y:S04]  /*8740*/  LDL.LU R0, [R1+0x318] ;  /* 0x0003180001007983 */ /* 0x001f280000300800 */
[----:B------:R-:W4:Y:S04]  /*8750*/  LDL.LU.64 R30, [R1+0x308] ;  /* 0x00030800011e7983 */ /* 0x000f280000300a00 */
[----:B------:R-:W-:Y:S04]  /*8760*/  STL [R1+0x9c8], R26 ;  /* 0x0009c81a01007387 */ /* 0x000fe80000100800 */
[----:B------:R0:W-:Y:S04]  /*8770*/  STL [R1+0x9bc], R6 ;  /* 0x0009bc0601007387 */ /* 0x0001e80000100800 */
[----:B-1----:R-:W4:Y:S01]  /*8780*/  LDL.LU.64 R28, [R1+0x58] ;  /* 0x00005800011c7983 */ /* 0x002f220000300a00 */
[----:B0-----:R-:W-:-:S03]  /*8790*/  IMAD.MOV.U32 R6, RZ, RZ, R27 ;  /* 0x000000ffff067224 */ /* 0x001fc600078e001b */
[----:B------:R0:W-:Y:S04]  /*87a0*/  STL [R1+0x9d0], R4 ;  /* 0x0009d00401007387 */ /* 0x0001e80000100800 */
[----:B------:R2:W-:Y:S04]  /*87b0*/  STL [R1+0x9c4], R6 ;  /* 0x0009c40601007387 */ /* 0x0005e80000100800 */
[----:B------:R-:W4:Y:S04]  /*87c0*/  LDL.LU.64 R26, [R1+0x310] ;  /* 0x00031000011a7983 */ /* 0x000f280000300a00 */
[----:B0-----:R-:W4:Y:S04]  /*87d0*/  LDL.LU R4, [R1+0x31c] ;  /* 0x00031c0001047983 */ /* 0x001f280000300800 */
[----:B------:R0:W-:Y:S01]  /*87e0*/  STL [R1+0x9cc], R5 ;  /* 0x0009cc0501007387 */ /* 0x0001e20000100800 */
[----:B--2---:R-:W-:-:S03]  /*87f0*/  IMAD.MOV.U32 R6, RZ, RZ, R25 ;  /* 0x000000ffff067224 */ /* 0x004fc600078e0019 */
[----:B------:R-:W-:Y:S04]  /*8800*/  STL [R1+0x9d8], R24 ;  /* 0x0009d81801007387 */ /* 0x000fe80000100800 */
[----:B0-----:R-:W2:Y:S04]  /*8810*/  LDL.LU R5, [R1+0x324] ;  /* 0x0003240001057983 */ /* 0x001ea80000300800 */
[----:B------:R-:W2:Y:S04]  /*8820*/  LDL.LU R25, [R1+0x320] ;  /* 0x0003200001197983 */ /* 0x000ea80000300800 */
[----:B------:R0:W-:Y:S04]  /*8830*/  STL [R1+0x9d4], R6 ;  /* 0x0009d40601007387 */ /* 0x0001e80000100800 */
[----:B---3--:R1:W-:Y:S01]  /*8840*/  STL [R1+0x9e0], R60 ;  /* 0x0009e03c01007387 */ /* 0x0083e20000100800 */
[----:B0-----:R-:W-:-:S03]  /*8850*/  IMAD.MOV.U32 R6, RZ, RZ, R61 ;  /* 0x000000ffff067224 */ /* 0x001fc600078e003d */
[----:B-1----:R-:W3:Y:S04]  /*8860*/  LDL.LU.64 R60, [R1+0x298] ;  /* 0x00029800013c7983 */ /* 0x002ee80000300a00 */
[----:B------:R0:W-:Y:S04]  /*8870*/  STL [R1+0x9dc], R6 ;  /* 0x0009dc0601007387 */ /* 0x0001e80000100800 */
[----:B----4-:R-:W-:Y:S01]  /*8880*/  STL [R1+0x9e8], R40 ;  /* 0x0009e82801007387 */ /* 0x010fe20000100800 */
[----:B0-----:R-:W-:-:S03]  /*8890*/  IMAD.MOV.U32 R6, RZ, RZ, R41 ;  /* 0x000000ffff067224 */ /* 0x001fc600078e0029 */
[----:B------:R0:W-:Y:S04]  /*88a0*/  STL [R1+0x9f0], R2 ;  /* 0x0009f00201007387 */ /* 0x0001e80000100800 */
[----:B------:R-:W-:Y:S04]  /*88b0*/  STL [R1+0x9e4], R6 ;  /* 0x0009e40601007387 */ /* 0x000fe80000100800 */
[----:B------:R-:W-:Y:S01]  /*88c0*/  STL [R1+0x9f8], R38 ;  /* 0x0009f82601007387 */ /* 0x000fe20000100800 */
[----:B0-----:R-:W-:-:S05]  /*88d0*/  IMAD.MOV.U32 R2, RZ, RZ, R3 ;  /* 0x000000ffff027224 */ /* 0x001fca00078e0003 */
[----:B------:R0:W-:Y:S04]  /*88e0*/  STL [R1+0x9ec], R2 ;  /* 0x0009ec0201007387 */ /* 0x0001e80000100800 */
[----:B------:R-:W-:Y:S01]  /*88f0*/  STL [R1+0xa00], R36 ;  /* 0x000a002401007387 */ /* 0x000fe20000100800 */
[----:B0-----:R-:W-:-:S05]  /*8900*/  IMAD.MOV.U32 R2, RZ, RZ, R39 ;  /* 0x000000ffff027224 */ /* 0x001fca00078e0027 */
[----:B------:R0:W-:Y:S04]  /*8910*/  STL [R1+0x9f4], R2 ;  /* 0x0009f40201007387 */ /* 0x0001e80000100800 */
[----:B------:R-:W-:Y:S01]  /*8920*/  STL [R1+0xa08], R34 ;  /* 0x000a082201007387 */ /* 0x000fe20000100800 */
[----:B0-----:R-:W-:-:S05]  /*8930*/  IMAD.MOV.U32 R2, RZ, RZ, R37 ;  /* 0x000000ffff027224 */ /* 0x001fca00078e0025 */
[----:B------:R0:W-:Y:S02]  /*8940*/  STL [R1+0x9fc], R2 ;  /* 0x0009fc0201007387 */ /* 0x0001e40000100800 */
[----:B0-----:R-:W-:-:S05]  /*8950*/  IMAD.MOV.U32 R2, RZ, RZ, R35 ;  /* 0x000000ffff027224 */ /* 0x001fca00078e0023 */
[----:B------:R0:W-:Y:S04]  /*8960*/  STL [R1+0xa04], R2 ;  /* 0x000a040201007387 */ /* 0x0001e80000100800 */
[----:B------:R-:W-:Y:S01]  /*8970*/  STL [R1+0xa10], R32 ;  /* 0x000a102001007387 */ /* 0x000fe20000100800 */
[----:B0-----:R-:W-:-:S05]  /*8980*/  IMAD.MOV.U32 R2, RZ, RZ, R33 ;  /* 0x000000ffff027224 */ /* 0x001fca00078e0021 */
[----:B------:R0:W-:Y:S01]  /*8990*/  STL [R1+0xa0c], R2 ;  /* 0x000a0c0201007387 */ /* 0x0001e20000100800 */
[----:B------:R-:W-:-:S03]  /*89a0*/  IMAD R0, R0, UR5, RZ ;  /* 0x0000000500007c24 */ /* 0x000fc6000f8e02ff */
[----:B------:R-:W-:Y:S01]  /*89b0*/  STL [R1+0xa18], R30 ;  /* 0x000a181e01007387 */ /* 0x000fe20000100800 */
[----:B0-----:R-:W-:Y:S01]  /*89c0*/  IMAD.MOV.U32 R2, RZ, RZ, R31 ;  /* 0x000000ffff027224 */ /* 0x001fe200078e001f */
[----:B------:R-:W-:-:S04]  /*89d0*/  LEA R18, P0, R0, UR8, 0x1 ;  /* 0x0000000800127c11 */ /* 0x000fc8000f8008ff */
[----:B------:R0:W-:Y:S01]  /*89e0*/  STL [R1+0xa14], R2 ;  /* 0x000a140201007387 */ /* 0x0001e20000100800 */
[----:B------:R-:W-:Y:S01]  /*89f0*/  LEA.HI.X.SX32 R19, R0, UR9, 0x1, P0 ;  /* 0x0000000900137c11 */ /* 0x000fe200080f0eff */
[----:B------:R-:W-:Y:S02]  /*8a00*/  IMAD R6, R10, 0x3f, RZ ;  /* 0x0000003f0a067824 */ /* 0x000fe400078e02ff */
[----:B0-----:R-:W-:Y:S01]  /*8a10*/  IMAD.MOV.U32 R2, RZ, RZ, R29 ;  /* 0x000000ffff027224 */ /* 0x001fe200078e001d */
[----:B------:R-:W-:Y:S04]  /*8a20*/  STL [R1+0xa20], R28 ;  /* 0x000a201c01007387 */ /* 0x000fe80000100800 */
[----:B------:R0:W-:Y:S02]  /*8a30*/  STL [R1+0xa1c], R2 ;  /* 0x000a1c0201007387 */ /* 0x0001e40000100800 */
[----:B0-----:R-:W-:-:S02]  /*8a40*/  IMAD.MOV.U32 R2, RZ, RZ, R27 ;  /* 0x000000ffff027224 */ /* 0x001fc400078e001b */
[----:B------:R-:W-:Y:S01]  /*8a50*/  IMAD R4, R4, UR5, RZ ;  /* 0x0000000504047c24 */ /* 0x000fe2000f8e02ff */
[----:B------:R-:W-:Y:S04]  /*8a60*/  STL [R1+0xa28], R26 ;  /* 0x000a281a01007387 */ /* 0x000fe80000100800 */
[C---:B------:R-:W-:Y:S01]  /*8a70*/  LEA R16, P2, R4.reuse, UR8, 0x1 ;  /* 0x0000000804107c11 */ /* 0x040fe2000f8408ff */
[----:B------:R0:W-:Y:S03]  /*8a80*/  STL [R1+0xa24], R2 ;  /* 0x000a240201007387 */ /* 0x0001e60000100800 */
[----:B------:R-:W-:Y:S01]  /*8a90*/  LEA.HI.X.SX32 R17, R4, UR9, 0x1, P2 ;  /* 0x0000000904117c11 */ /* 0x000fe200090f0eff */
[----:B------:R-:W-:Y:S01]  /*8aa0*/  STL.64 [R1+0x608], R18 ;  /* 0x0006081201007387 */ /* 0x000fe20000100a00 */
[----:B0-----:R-:W-:-:S04]  /*8ab0*/  IMAD.WIDE R2, R6, 0x2, R18 ;  /* 0x0000000206027825 */ /* 0x001fc800078e0212 */
[----:B------:R-:W-:Y:S02]  /*8ac0*/  IMAD R11, R10, 0x3d, RZ ;  /* 0x0000003d0a0b7824 */ /* 0x000fe400078e02ff */
[----:B--2---:R-:W-:Y:S02]  /*8ad0*/  IMAD R5, R5, UR5, RZ ;  /* 0x0000000505057c24 */ /* 0x004fe4000f8e02ff */
[----:B------:R-:W-:-:S03]  /*8ae0*/  IMAD R0, R25, UR5, RZ ;  /* 0x0000000519007c24 */ /* 0x000fc6000f8e02ff */
[C---:B------:R-:W-:Y:S01]  /*8af0*/  LEA R12, P0, R5.reuse, UR8, 0x1 ;  /* 0x00000008050c7c11 */ /* 0x040fe2000f8008ff */
[----:B------:R-:W0:Y:S01]  /*8b00*/  LDC R25, c[0x0][0x230] ;  /* 0x00008c00ff197b82 */ /* 0x000e220000000800 */
[C---:B------:R-:W-:Y:S02]  /*8b10*/  LEA R14, P1, R0.reuse, UR8, 0x1 ;  /* 0x00000008000e7c11 */ /* 0x040fe4000f8208ff */
[----:B------:R-:W-:Y:S02]  /*8b20*/  LEA.HI.X.SX32 R13, R5, UR9, 0x1, P0 ;  /* 0x00000009050d7c11 */ /* 0x000fe400080f0eff */
[----:B------:R-:W-:Y:S01]  /*8b30*/  LEA.HI.X.SX32 R15, R0, UR9, 0x1, P1 ;  /* 0x00000009000f7c11 */ /* 0x000fe200088f0eff */
[----:B------:R-:W-:Y:S02]  /*8b40*/  IMAD R0, R10, 0x3e, RZ ;  /* 0x0000003e0a007824 */ /* 0x000fe400078e02ff */
[----:B---3--:R-:W-:Y:S01]  /*8b50*/  IMAD.MOV.U32 R7, RZ, RZ, R61 ;  /* 0x000000ffff077224 */ /* 0x008fe200078e003d */
[----:B------:R1:W-:Y:S04]  /*8b60*/  STL [R1+0xa30], R60 ;  /* 0x000a303c01007387 */ /* 0x0003e80000100800 */
[----:B------:R-:W-:Y:S04]  /*8b70*/  STL [R1+0xa2c], R7 ;  /* 0x000a2c0701007387 */ /* 0x000fe80000100800 */
[----:B------:R-:W-:Y:S01]  /*8b80*/  STL [R1+0xa38], R2 ;  /* 0x000a380201007387 */ /* 0x000fe20000100800 */
[----:B------:R-:W-:-:S03]  /*8b90*/  IMAD.WIDE R4, R6, 0x2, R14 ;  /* 0x0000000206047825 */ /* 0x000fc600078e020e */
[----:B------:R2:W-:Y:S01]  /*8ba0*/  STL [R1+0xa34], R3 ;  /* 0x000a340301007387 */ /* 0x0005e20000100800 */
[----:B------:R-:W-:Y:S01]  /*8bb0*/  IMAD.WIDE R8, R0, 0x2, R18 ;  /* 0x0000000200087825 */ /* 0x000fe200078e0212 */
[----:B-1----:R-:W1:Y:S02]  /*8bc0*/  LDC R60, c[0x0][0x23c] ;  /* 0x00008f00ff3c7b82 */ /* 0x002e640000000800 */
[----:B------:R-:W-:Y:S01]  /*8bd0*/  STL.64 [R1+0x610], R16 ;  /* 0x0006101001007387 */ /* 0x000fe20000100a00 */
[----:B--2---:R-:W-:-:S03]  /*8be0*/  IMAD.WIDE R2, R6, 0x2, R16 ;  /* 0x0000000206027825 */ /* 0x004fc600078e0210 */
[----:B------:R-:W-:Y:S01]  /*8bf0*/  STL.64 [R1+0x620], R12 ;  /* 0x0006200c01007387 */ /* 0x000fe20000100a00 */
[----:B------:R-:W-:-:S03]  /*8c00*/  IMAD.WIDE R6, R6, 0x2, R12 ;  /* 0x0000000206067825 */ /* 0x000fc600078e020c */
[----:B------:R-:W-:Y:S04]  /*8c10*/  STL.64 [R1+0x618], R14 ;  /* 0x0006180e01007387 */ /* 0x000fe80000100a00 */
[----:B------:R-:W-:Y:S04]  /*8c20*/  STL [R1+0xa40], R2 ;  /* 0x000a400201007387 */ /* 0x000fe80000100800 */
[----:B------:R2:W-:Y:S04]  /*8c30*/  STL [R1+0xa3c], R3 ;  /* 0x000a3c0301007387 */ /* 0x0005e80000100800 */
[----:B------:R-:W-:Y:S04]  /*8c40*/  STL [R1+0xa48], R4 ;  /* 0x000a480401007387 */ /* 0x000fe80000100800 */
[----:B------:R3:W-:Y:S01]  /*8c50*/  STL [R1+0xa44], R5 ;  /* 0x000a440501007387 */ /* 0x0007e20000100800 */
[----:B--2---:R-:W-:-:S03]  /*8c60*/  IMAD.WIDE R2, R0, 0x2, R16 ;  /* 0x0000000200027825 */ /* 0x004fc600078e0210 */
[----:B------:R-:W-:Y:S04]  /*8c70*/  STL [R1+0xa50], R6 ;  /* 0x000a500601007387 */ /* 0x000fe80000100800 */
[----:B------:R2:W-:Y:S01]  /*8c80*/  STL [R1+0xa4c], R7 ;  /* 0x000a4c0701007387 */ /* 0x0005e20000100800 */
[----:B---3--:R-:W-:-:S03]  /*8c90*/  IMAD.WIDE R4, R0, 0x2, R14 ;  /* 0x0000000200047825 */ /* 0x008fc600078e020e */
[----:B------:R-:W-:Y:S04]  /*8ca0*/  STL [R1+0xa58], R8 ;  /* 0x000a580801007387 */ /* 0x000fe80000100800 */
[----:B------:R3:W-:Y:S01]  /*8cb0*/  STL [R1+0xa54], R9 ;  /* 0x000a540901007387 */ /* 0x0007e20000100800 */
[----:B--2---:R-:W-:-:S03]  /*8cc0*/  IMAD.WIDE R6, R0, 0x2, R12 ;  /* 0x0000000200067825 */ /* 0x004fc600078e020c */
[----:B------:R-:W-:Y:S04]  /*8cd0*/  STL [R1+0xa60], R2 ;  /* 0x000a600201007387 */ /* 0x000fe80000100800 */
[----:B------:R2:W-:Y:S01]  /*8ce0*/  STL [R1+0xa5c], R3 ;  /* 0x000a5c0301007387 */ /* 0x0005e20000100800 */
[----:B---3--:R-:W-:-:S03]  /*8cf0*/  IMAD.WIDE R8, R11, 0x2, R18 ;  /* 0x000000020b087825 */ /* 0x008fc600078e0212 */
[----:B------:R-:W-:Y:S01]  /*8d00*/  STL [R1+0xa68], R4 ;  /* 0x000a680401007387 */ /* 0x000fe20000100800 */
[----:B------:R-:W-:-:S03]  /*8d10*/  IMAD R0, R10, 0x3c, RZ ;  /* 0x0000003c0a007824 */ /* 0x000fc600078e02ff */
        /* <DEDUP_REMOVED lines=363> */
[----:B------:R-:W-:-:S03]  /*a3d0*/  IMAD.SHL.U32 R0, R10, 0x20, RZ ;  /* 0x000000200a007824 */ /* 0x000fc600078e00ff */
        /* <DEDUP_REMOVED lines=394> */
[----:B------:R3:W-:Y:S04]  /*bc80*/  STL [R1+0x11c0], R8 ;  /* 0x0011c00801007387 */ /* 0x0007e80000100800 */
[----:B------:R-:W-:Y:S01]  /*bc90*/  STL [R1+0x11bc], R9 ;  /* 0x0011bc0901007387 */ /* 0x000fe20000100800 */
[----:B--2---:R-:W-:-:S03]  /*bca0*/  IMAD.WIDE R6, R11, 0x2, R12 ;  /* 0x000000020b067825 */ /* 0x004fc600078e020c */
[----:B------:R-:W-:Y:S01]  /*bcb0*/  STL [R1+0x11c8], R2 ;  /* 0x0011c80201007387 */ /* 0x000fe20000100800 */
[----:B---3--:R-:W-:-:S03]  /*bcc0*/  IMAD.SHL.U32 R8, R10, 0x2, RZ ;  /* 0x000000020a087824 */ /* 0x008fc600078e00ff */
        /* <DEDUP_REMOVED lines=10> */
[----:B------:R-:W-:Y:S01]  /*bd70*/  STL [R1+0x11e8], R4 ;  /* 0x0011e80401007387 */ /* 0x000fe20000100800 */
[----:B------:R-:W-:-:S03]  /*bd80*/  IMAD.WIDE R8, R8, 0x2, R12 ;  /* 0x0000000208087825 */ /* 0x000fc600078e020c */
[----:B------:R2:W-:Y:S01]  /*bd90*/  STL [R1+0x11e4], R5 ;  /* 0x0011e40501007387 */ /* 0x0005e20000100800 */
[----:B---3--:R-:W-:-:S03]  /*bda0*/  IMAD.WIDE R2, R10, 0x2, R18 ;  /* 0x000000020a027825 */ /* 0x008fc600078e0212 */
[----:B------:R-:W-:Y:S04]  /*bdb0*/  STL [R1+0x11f0], R6 ;  /* 0x0011f00601007387 */ /* 0x000fe80000100800 */
[----:B------:R3:W-:Y:S01]  /*bdc0*/  STL [R1+0x11ec], R7 ;  /* 0x0011ec0701007387 */ /* 0x0007e20000100800 */
[----:B--2---:R-:W-:-:S03]  /*bdd0*/  IMAD.WIDE R4, R10, 0x2, R16 ;  /* 0x000000020a047825 */ /* 0x004fc600078e0210 */
[----:B------:R-:W-:Y:S04]  /*bde0*/  STL [R1+0x11f8], R8 ;  /* 0x0011f80801007387 */ /* 0x000fe80000100800 */
[----:B------:R-:W-:Y:S01]  /*bdf0*/  STL [R1+0x11f4], R9 ;  /* 0x0011f40901007387 */ /* 0x000fe20000100800 */
[----:B---3--:R-:W-:-:S03]  /*be00*/  IMAD.WIDE R6, R10, 0x2, R14 ;  /* 0x000000020a067825 */ /* 0x008fc600078e020e */
[----:B------:R-:W-:Y:S04]  /*be10*/  STL [R1+0x1200], R2 ;  /* 0x0012000201007387 */ /* 0x000fe80000100800 */
[----:B------:R2:W-:Y:S04]  /*be20*/  STL [R1+0x11fc], R3 ;  /* 0x0011fc0301007387 */ /* 0x0005e80000100800 */
[----:B------:R-:W-:Y:S04]  /*be30*/  STL [R1+0x1208], R4 ;  /* 0x0012080401007387 */ /* 0x000fe80000100800 */
[----:B------:R-:W-:Y:S01]  /*be40*/  STL [R1+0x1204], R5 ;  /* 0x0012040501007387 */ /* 0x000fe20000100800 */
[----:B--2---:R-:W-:-:S03]  /*be50*/  IMAD.WIDE R2, R10, 0x2, R12 ;  /* 0x000000020a027825 */ /* 0x004fc600078e020c */
[----:B------:R-:W-:Y:S04]  /*be60*/  STL [R1+0x1210], R6 ;  /* 0x0012100601007387 */ /* 0x000fe80000100800 */
[----:B------:R-:W-:Y:S04]  /*be70*/  STL [R1+0x120c], R7 ;  /* 0x00120c0701007387 */ /* 0x000fe80000100800 */
[----:B------:R-:W-:Y:S04]  /*be80*/  STL [R1+0x1218], R2 ;  /* 0x0012180201007387 */ /* 0x000fe80000100800 */
[----:B------:R2:W-:Y:S04]  /*be90*/  STL [R1+0x1214], R3 ;  /* 0x0012140301007387 */ /* 0x0005e80000100800 */
[----:B------:R-:W-:Y:S04]  /*bea0*/  STL [R1+0x758], RZ ;  /* 0x000758ff01007387 */ /* 0x000fe80000100800 */
        /* <DEDUP_REMOVED lines=141> */
[----:B------:R-:W-:Y:S01]  /*c780*/  STL [R1+0x264], RZ ;  /* 0x000264ff01007387 */ /* 0x000fe20000100800 */
[----:B------:R-:W3:Y:S03]  /*c790*/  S2R R61, SR_TID.X ;  /* 0x00000000003d7919 */ /* 0x000ee60000002100 */
        /* <DEDUP_REMOVED lines=29> */
[----:B---3--:R-:W-:-:S03]  /*c970*/  LOP3.LUT R61, R61, 0x1f, RZ, 0xc0, !PT ;  /* 0x0000001f3d3d7812 */ /* 0x008fc600078ec0ff */
[----:B------:R-:W-:Y:S04]  /*c980*/  STL [R1+0x49c], RZ ;  /* 0x00049cff01007387 */ /* 0x000fe80000100800 */
[----:B------:R-:W-:Y:S04]  /*c990*/  STL [R1+0x440], RZ ;  /* 0x000440ff01007387 */ /* 0x000fe80000100800 */
[----:B------:R-:W-:Y:S04]  /*c9a0*/  STL [R1+0x444], RZ ;  /* 0x000444ff01007387 */ /* 0x000fe80000100800 */
[----:B------:R-:W-:Y:S04]  /*c9b0*/  STL [R1+0x448], RZ ;  /* 0x000448ff01007387 */ /* 0x000fe80000100800 */
[----:B------:R-:W-:Y:S01]  /*c9c0*/  STL [R1+0x44c], RZ ;  /* 0x00044cff01007387 */ /* 0x000fe20000100800 */
[----:B--2---:R-:W-:-:S03]  /*c9d0*/  IMAD.SHL.U32 R3, R61, 0x2, RZ ;  /* 0x000000023d037824 */ /* 0x004fc600078e00ff */
[----:B------:R-:W-:Y:S04]  /*c9e0*/  STL [R1+0x370], RZ ;  /* 0x000370ff01007387 */ /* 0x000fe80000100800 */
[----:B------:R-:W-:Y:S04]  /*c9f0*/  STL [R1+0x374], RZ ;  /* 0x000374ff01007387 */ /* 0x000fe80000100800 */
[----:B------:R-:W-:Y:S04]  /*ca00*/  STL [R1+0x378], RZ ;  /* 0x000378ff01007387 */ /* 0x000fe80000100800 */
[----:B------:R-:W-:Y:S04]  /*ca10*/  STL [R1+0x37c], RZ ;  /* 0x00037cff01007387 */ /* 0x000fe80000100800 */
[----:B------:R-:W2:Y:S04]  /*ca20*/  LDL R61, [R1+0x62c] ;  /* 0x00062c00013d7983 */ /* 0x000ea80000100800 */
        /* <DEDUP_REMOVED lines=9> */
[----:B0-----:R-:W-:-:S03]  /*cac0*/  VIADD R25, R25, 0x3f ;  /* 0x0000003f19197836 */ /* 0x001fc60000000000 */
[----:B------:R-:W-:Y:S04]  /*cad0*/  STL [R1+0x1c4], RZ ;  /* 0x0001c4ff01007387 */ /* 0x000fe80000100800 */
[----:B------:R-:W-:Y:S04]  /*cae0*/  STL [R1+0x1c8], RZ ;  /* 0x0001c8ff01007387 */ /* 0x000fe80000100800 */
[----:B------:R-:W-:Y:S04]  /*caf0*/  STL [R1+0x1cc], RZ ;  /* 0x0001ccff01007387 */ /* 0x000fe80000100800 */
[----:B------:R-:W-:Y:S01]  /*cb00*/  STL [R1+0x570], RZ ;  /* 0x000570ff01007387 */ /* 0x000fe20000100800 */
[----:B-1----:R-:W-:-:S03]  /*cb10*/  IMAD.SHL.U32 R2, R60, 0x40, RZ ;  /* 0x000000403c027824 */ /* 0x002fc600078e00ff */
[----:B------:R-:W-:Y:S01]  /*cb20*/  STL [R1+0x574], RZ ;  /* 0x000574ff01007387 */ /* 0x000fe20000100800 */
[----:B------:R-:W-:-:S03]  /*cb30*/  SHF.R.S32.HI R60, RZ, 0x1f, R25 ;  /* 0x0000001fff3c7819 */ /* 0x000fc60000011419 */
[----:B------:R-:W-:Y:S04]  /*cb40*/  STL [R1+0x578], RZ ;  /* 0x000578ff01007387 */ /* 0x000fe80000100800 */
[----:B------:R-:W-:Y:S04]  /*cb50*/  STL [R1+0x57c], RZ ;  /* 0x00057cff01007387 */ /* 0x000fe80000100800 */
[----:B------:R-:W-:Y:S04]  /*cb60*/  STL [R1+0x4f0], RZ ;  /* 0x0004f0ff01007387 */ /* 0x000fe80000100800 */
[----:B------:R-:W-:Y:S01]  /*cb70*/  STL [R1+0x4f4], RZ ;  /* 0x0004f4ff01007387 */ /* 0x000fe20000100800 */
[----:B------:R-:W-:-:S03]  /*cb80*/  LEA.HI R60, R60, R25, RZ, 0x6 ;  /* 0x000000193c3c7211 */ /* 0x000fc600078f30ff */
[----:B------:R-:W-:Y:S04]  /*cb90*/  STL [R1+0x4f8], RZ ;  /* 0x0004f8ff01007387 */ /* 0x000fe80000100800 */
[----:B------:R-:W-:Y:S04]  /*cba0*/  STL [R1+0x4fc], RZ ;  /* 0x0004fcff01007387 */ /* 0x000fe80000100800 */
[----:B------:R-:W-:Y:S04]  /*cbb0*/  STL [R1+0x480], RZ ;  /* 0x000480ff01007387 */ /* 0x000fe80000100800 */
[----:B------:R-:W-:Y:S01]  /*cbc0*/  STL [R1+0x484], RZ ;  /* 0x000484ff01007387 */ /* 0x000fe20000100800 */
[----:B------:R-:W-:-:S03]  /*cbd0*/  SHF.R.S32.HI R4, RZ, 0x6, R60 ;  /* 0x00000006ff047819 */ /* 0x000fc6000001143c */
        /* <DEDUP_REMOVED lines=41> */
[----:B------:R-:W-:-:S03]  /*ce70*/  IMAD.SHL.U32 R10, R10, 0x40, RZ ;  /* 0x000000400a0a7824 */ /* 0x000fc600078e00ff */
[----:B------:R-:W-:Y:S04]  /*ce80*/  STL [R1+0x3ac], RZ ;  /* 0x0003acff01007387 */ /* 0x000fe80000100800 */
[----:B------:R-:W-:Y:S01]  /*ce90*/  STL [R1+0x3b0], RZ ;  /* 0x0003b0ff01007387 */ /* 0x000fe20000100800 */
[----:B--2---:R-:W-:Y:S02]  /*cea0*/  IMAD.MOV.U32 R60, RZ, RZ, R61 ;  /* 0x000000ffff3c7224 */ /* 0x004fe400078e003d */
[----:B------:R-:W0:Y:S01]  /*ceb0*/  S2R R61, SR_TID.X ;  /* 0x00000000003d7919 */ /* 0x000e220000002100 */
[----:B------:R-:W-:Y:S04]  /*cec0*/  STL [R1+0x3b4], RZ ;  /* 0x0003b4ff01007387 */ /* 0x000fe80000100800 */
[----:B------:R-:W-:Y:S01]  /*ced0*/  STL [R1+0x3b8], RZ ;  /* 0x0003b8ff01007387 */ /* 0x000fe20000100800 */
[----:B------:R-:W-:-:S03]  /*cee0*/  SHF.R.S32.HI R0, RZ, 0x1f, R2 ;  /* 0x0000001fff007819 */ /* 0x000fc60000011402 */
[----:B------:R-:W-:Y:S01]  /*cef0*/  STL [R1+0x3bc], RZ ;  /* 0x0003bcff01007387 */ /* 0x000fe20000100800 */
[----:B------:R-:W-:-:S03]  /*cf00*/  LOP3.LUT R4, R3, 0x10, RZ, 0x3c, !PT ;  /* 0x0000001003047812 */ /* 0x000fc600078e3cff */
[----:B------:R-:W-:Y:S01]  /*cf10*/  STL [R1+0x3d0], RZ ;  /* 0x0003d0ff01007387 */ /* 0x000fe20000100800 */
[----:B------:R-:W-:-:S03]  /*cf20*/  SHF.R.S32.HI R5, RZ, 0x1f, R10 ;  /* 0x0000001fff057819 */ /* 0x000fc6000001140a */
[----:B------:R-:W-:Y:S01]  /*cf30*/  STL [R1+0x3d4], RZ ;  /* 0x0003d4ff01007387 */ /* 0x000fe20000100800 */
[C---:B0-----:R-:W-:Y:S01]  /*cf40*/  LOP3.LUT R24, R61.reuse, 0x7, RZ, 0xc0, !PT ;  /* 0x000000073d187812 */ /* 0x041fe200078ec0ff */
[C---:B------:R-:W-:Y:S02]  /*cf50*/  IMAD.SHL.U32 R25, R61.reuse, 0x80, RZ ;  /* 0x000000803d197824 */ /* 0x040fe400078e00ff */
[----:B------:R-:W-:Y:S02]  /*cf60*/  IMAD.SHL.U32 R61, R61, 0x2, RZ ;  /* 0x000000023d3d7824 */ /* 0x000fe400078e00ff */
[----:B------:R-:W-:Y:S01]  /*cf70*/  IMAD R24, R24, 0x110, RZ ;  /* 0x0000011018187824 */ /* 0x000fe200078e02ff */
[----:B------:R-:W-:Y:S01]  /*cf80*/  STL [R1+0x3d8], RZ ;  /* 0x0003d8ff01007387 */ /* 0x000fe20000100800 */
[----:B------:R-:W-:-:S03]  /*cf90*/  LOP3.LUT R4, R60, 0x40, RZ, 0x3c, !PT ;  /* 0x000000403c047812 */ /* 0x000fc600078e3cff */
[----:B------:R-:W-:Y:S01]  /*cfa0*/  LOP3.LUT R61, R24, 0x10, R61, 0x78, !PT ;  /* 0x00000010183d7812 */ /* 0x000fe200078e783d */
[----:B------:R-:W-:Y:S01]  /*cfb0*/  STL [R1+0x3dc], RZ ;  /* 0x0003dcff01007387 */ /* 0x000fe20000100800 */
[----:B------:R-:W-:Y:S02]  /*cfc0*/  SHF.L.U64.HI R0, R2, 0x1, R0 ;  /* 0x0000000102007819 */ /* 0x000fe40000010200 */
[----:B------:R-:W-:Y:S01]  /*cfd0*/  LOP3.LUT R61, R61, 0x800, R25, 0xf8, !PT ;  /* 0x000008003d3d7812 */ /* 0x000fe200078ef819 */
[----:B------:R-:W-:Y:S01]  /*cfe0*/  STL [R1+0x3c0], RZ ;  /* 0x0003c0ff01007387 */ /* 0x000fe20000100800 */
[----:B------:R-:W-:-:S03]  /*cff0*/  SHF.L.U64.HI R2, R10, 0x1, R5 ;  /* 0x000000010a027819 */ /* 0x000fc60000010205 */
[----:B------:R-:W-:Y:S01]  /*d000*/  STL [R1+0x3c4], RZ ;  /* 0x0003c4ff01007387 */ /* 0x000fe20000100800 */
[----:B------:R-:W-:-:S03]  /*d010*/  LOP3.LUT R6, R3, 0x20, RZ, 0x3c, !PT ;  /* 0x0000002003067812 */ /* 0x000fc600078e3cff */
[----:B------:R-:W-:Y:S01]  /*d020*/  STL [R1+0x3c8], RZ ;  /* 0x0003c8ff01007387 */ /* 0x000fe20000100800 */
[----:B------:R-:W-:-:S03]  /*d030*/  LOP3.LUT R5, R3, 0x30, RZ, 0x3c, !PT ;  /* 0x0000003003057812 */ /* 0x000fc600078e3cff */
[----:B------:R-:W-:Y:S01]  /*d040*/  STL [R1+0x3cc], RZ ;  /* 0x0003ccff01007387 */ /* 0x000fe20000100800 */
[C---:B------:R-:W-:Y:S02]  /*d050*/  LOP3.LUT R6, R61.reuse, 0x20, RZ, 0x3c, !PT ;  /* 0x000000203d067812 */ /* 0x040fe400078e3cff */
[C---:B------:R-:W-:Y:S01]  /*d060*/  LOP3.LUT R5, R61.reuse, 0x40, RZ, 0x3c, !PT ;  /* 0x000000403d057812 */ /* 0x040fe200078e3cff */
[----:B------:R0:W-:Y:S02]  /*d070*/  STL [R1+0x135c], R4 ;  /* 0x00135c0401007387 */ /* 0x0001e40000100800 */
[----:B0-----:R-:W-:-:S07]  /*d080*/  LOP3.LUT R4, R61, 0x60, RZ, 0x3c, !PT ;  /* 0x000000603d047812 */ /* 0x001fce00078e3cff */
.L_x_1:
[----:B0-----:R-:W2:Y:S01]  /*d090*/  LDL.64 R4, [R1+0x620] ;  /* 0x0006200001047983 */ /* 0x001ea20000100a00 */
[----:B------:R-:W0:Y:S03]  /*d0a0*/  LDC R29, c[0x0][0x230] ;  /* 0x00008c00ff1d7b82 */ /* 0x000e260000000800 */
[----:B--2---:R1:W-:Y:S04]  /*d0b0*/  STL [R1+0x20d0], R5 ;  /* 0x0020d00501007387 */ /* 0x0043e80000100800 */
[----:B-1----:R-:W0:Y:S04]  /*d0c0*/  LDL R5, [R1+0x758] ;  /* 0x0007580001057983 */ /* 0x002e280000100800 */
        /* <DEDUP_REMOVED lines=123> */
[----:B-----5:R-:W-:Y:S04]  /*d880*/  STL [R1+0x1ee0], R60 ;  /* 0x001ee03c01007387 */ /* 0x020fe80000100800 */
        /* <DEDUP_REMOVED lines=52> */
[----:B------:R-:W-:Y:S01]  /*dbd0*/  STL [R1+0x1e0c], R6 ;  /* 0x001e0c0601007387 */ /* 0x000fe20000100800 */
[----:B0-----:R-:W-:-:S03]  /*dbe0*/  IMAD R29, R5, -0x40, R29 ;  /* 0xffffffc0051d7824 */ /* 0x001fc600078e021d */
[----:B------:R-:W-:Y:S04]  /*dbf0*/  STL [R1+0x13f8], R2 ;  /* 0x0013f80201007387 */ /* 0x000fe80000100800 */
[----:B------:R-:W-:Y:S04]  /*dc00*/  STL [R1+0x1d7c], R2 ;  /* 0x001d7c0201007387 */ /* 0x000fe80000100800 */
[----:B------:R0:W-:Y:S04]  /*dc10*/  STL [R1+0x1384], R0 ;  /* 0x0013840001007387 */ /* 0x0001e80000100800 */
[----:B0-----:R-:W2:Y:S04]  /*dc20*/  LDL.LU R0, [R1+0xa4c] ;  /* 0x000a4c0001007983 */ /* 0x001ea80000300800 */
[----:B------:R-:W3:Y:S01]  /*dc30*/  LDL.LU R5, [R1+0x20d0] ;  /* 0x0020d00001057983 */ /* 0x000ee20000300800 */
[----:B------:R-:W-:-:S02]  /*dc40*/  ISETP.GT.AND P0, PT, R29, RZ, PT ;  /* 0x000000ff1d00720c */ /* 0x000fc40003f04270 */
[----:B------:R-:W-:Y:S02]  /*dc50*/  PRMT R30, RZ, 0x7610, R30 ;  /* 0x00007610ff1e7816 */ /* 0x000fe4000000001e */
[----:B------:R-:W-:Y:S02]  /*dc60*/  PRMT R61, RZ, 0x7610, R61 ;  /* 0x00007610ff3d7816 */ /* 0x000fe4000000003d */
[----:B------:R-:W-:-:S07]  /*dc70*/  ISETP.GT.AND P1, PT, R29, 0x1, PT ;  /* 0x000000011d00780c */ /* 0x000fce0003f24270 */
[----:B---3--:R-:W3:Y:S04]  /*dc80*/  @P0 LDG.E.U16 R30, desc[UR6][R4.64] ;  /* 0x00000006041e0981 */ /* 0x008ee8000c1e1500 */
[----:B---3--:R0:W-:Y:S04]  /*dc90*/  STL [R1+0x6b4], R30 ;  /* 0x0006b41e01007387 */ /* 0x0081e80000100800 */
[----:B0-----:R-:W3:Y:S04]  /*dca0*/  LDL.LU R30, [R1+0x20cc] ;  /* 0x0020cc00011e7983 */ /* 0x001ee80000300800 */
[----:B------:R-:W4:Y:S01]  /*dcb0*/  LDL.64 R4, [R1+0x618] ;  /* 0x0006180001047983 */ /* 0x000f220000100a00 */
[----:B---3--:R-:W-:-:S03]  /*dcc0*/  PRMT R30, RZ, 0x7610, R30 ;  /* 0x00007610ff1e7816 */ /* 0x008fc6000000001e */
[----:B----4-:R-:W3:Y:S04]  /*dcd0*/  @P0 LDG.E.U16 R61, desc[UR6][R4.64] ;  /* 0x00000006043d0981 */ /* 0x010ee8000c1e1500 */
        /* <DEDUP_REMOVED lines=12> */
[----:B------:R-:W4:Y:S04]  /*dda0*/  LDL R4, [R1+0x1214] ;  /* 0x0012140001047983 */ /* 0x000f280000100800 */
[----:B------:R-:W4:Y:S01]  /*ddb0*/  LDL R5, [R1+0x1218] ;  /* 0x0012180001057983 */ /* 0x000f220000100800 */
[----:B------:R-:W-:-:S02]  /*ddc0*/  ISETP.GT.AND P0, PT, R29, 0x2, PT ;  /* 0x000000021d00780c */ /* 0x000fc40003f04270 */
[----:B---3--:R-:W-:Y:S02]  /*ddd0*/  PRMT R61, RZ, 0x7610, R61 ;  /* 0x00007610ff3d7816 */ /* 0x008fe4000000003d */
[----:B----4-:R-:W-:-:S04]  /*dde0*/  @P1 LOP3.LUT R5, R5, R4, RZ, 0x3c, !PT ;  /* 0x0000000405051212 */ /* 0x010fc800078e3cff */
[----:B------:R-:W-:-:S04]  /*ddf0*/  @P1 LOP3.LUT R4, R5, R4, RZ, 0x3c, !PT ;  /* 0x0000000405041212 */ /* 0x000fc800078e3cff */
[----:B------:R-:W-:-:S05]  /*de00*/  @P1 LOP3.LUT R5, R5, R4, RZ, 0x3c, !PT ;  /* 0x0000000405051212 */ /* 0x000fca00078e3cff */
[----:B------:R-:W3:Y:S04]  /*de10*/  @P1 LDG.E.U16 R30, desc[UR6][R4.64] ;  /* 0x00000006041e1981 */ /* 0x000ee8000c1e1500 */
[----:B---3--:R0:W-:Y:S04]  /*de20*/  STL [R1+0x6a4], R30 ;  /* 0x0006a41e01007387 */ /* 0x0081e80000100800 */
[----:B0-----:R-:W3:Y:S04]  /*de30*/  LDL.LU R30, [R1+0x20bc] ;  /* 0x0020bc00011e7983 */ /* 0x001ee80000300800 */
[----:B------:R-:W4:Y:S04]  /*de40*/  LDL R4, [R1+0x120c] ;  /* 0x00120c0001047983 */ /* 0x000f280000100800 */
[----:B------:R-:W4:Y:S01]  /*de50*/  LDL R5, [R1+0x1210] ;  /* 0x0012100001057983 */ /* 0x000f220000100800 */
[----:B---3--:R-:W-:-:S02]  /*de60*/  PRMT R30, RZ, 0x7610, R30 ;  /* 0x00007610ff1e7816 */ /* 0x008fc4000000001e */
        /* <DEDUP_REMOVED lines=211> */
[----:B------:R-:W-:-:S02]  /*eba0*/  PRMT R2, RZ, 0x7610, R2 ;  /* 0x00007610ff027816 */ /* 0x000fc40000000002 */
[----:B------:R-:W-:Y:S02]  /*ebb0*/  ISETP.GT.AND P0, PT, R29, 0x8, PT ;  /* 0x000000081d00780c */ /* 0x000fe40003f04270 */
[----:B----4-:R-:W-:-:S04]  /*ebc0*/  @P1 LOP3.LUT R5, R5, R4, RZ, 0x3c, !PT ;  /* 0x0000000405051212 */ /* 0x010fc800078e3cff */
[----:B------:R-:W-:-:S04]  /*ebd0*/  @P1 LOP3.LUT R4, R5, R4, RZ, 0x3c, !PT ;  /* 0x0000000405041212 */ /* 0x000fc800078e3cff */
[----:B------:R-:W-:-:S05]  /*ebe0*/  @P1 LOP3.LUT R5, R5, R4, RZ, 0x3c, !PT ;  /* 0x0000000405051212 */ /* 0x000fca00078e3cff */
[----:B------:R-:W4:Y:S04]  /*ebf0*/  @P1 LDG.E.U16 R30, desc[UR6][R4.64] ;  /* 0x00000006041e1981 */ /* 0x000f28000c1e1500 */
[----:B----4-:R0:W-:Y:S04]  /*ec00*/  STL [R1+0x640], R30 ;  /* 0x0006401e01007387 */ /* 0x0101e80000100800 */
[----:B0-----:R-:W4:Y:S04]  /*ec10*/  LDL.LU R30, [R1+0x205c] ;  /* 0x00205c00011e7983 */ /* 0x001f280000300800 */
[----:B------:R-:W2:Y:S04]  /*ec20*/  LDL R4, [R1+0x114c] ;  /* 0x00114c0001047983 */ /* 0x000ea80000100800 */
[----:B------:R-:W2:Y:S01]  /*ec30*/  LDL R5, [R1+0x1150] ;  /* 0x0011500001057983 */ /* 0x000ea20000100800 */
[----:B----4-:R-:W-:-:S02]  /*ec40*/  PRMT R30, RZ, 0x7610, R30 ;  /* 0x00007610ff1e7816 */ /* 0x010fc4000000001e */
[----:B--2---:R-:W-:-:S04]  /*ec50*/  @P1 LOP3.LUT R5, R5, R4, RZ, 0x3c, !PT ;  /* 0x0000000405051212 */ /* 0x004fc800078e3cff */
[----:B------:R-:W-:-:S04]  /*ec60*/  @P1 LOP3.LUT R4, R5, R4, RZ, 0x3c, !PT ;  /* 0x0000000405041212 */ /* 0x000fc800078e3cff */
[----:B------:R-:W-:-:S05]  /*ec70*/  @P1 LOP3.LUT R5, R5, R4, RZ, 0x3c, !PT ;  /* 0x0000000405051212 */ /* 0x000fca00078e3cff */
[----:B------:R-:W2:Y:S04]  /*ec80*/  @P1 LDG.E.U16 R2, desc[UR6][R4.64] ;  /* 0x0000000604021981 */ /* 0x000ea8000c1e1500 */
[----:B------:R-:W4:Y:S04]  /*ec90*/  LDL R4, [R1+0x1144] ;  /* 0x0011440001047983 */ /* 0x000f280000100800 */
[----:B------:R-:W4:Y:S01]  /*eca0*/  LDL R5, [R1+0x1148] ;  /* 0x0011480001057983 */ /* 0x000f220000100800 */
[----:B---3--:R-:W-:-:S03]  /*ecb0*/  PRMT R61, RZ, 0x7610, R61 ;  /* 0x00007610ff3d7816 */ /* 0x008fc6000000003d */
[----:B--2---:R-:W-:Y:S01]  /*ecc0*/  STL [R1+0x1d80], R2 ;  /* 0x001d800201007387 */ /* 0x004fe20000100800 */
[----:B----4-:R-:W-:-:S04]  /*ecd0*/  @P1 LOP3.LUT R5, R5, R4, RZ, 0x3c, !PT ;  /* 0x0000000405051212 */ /* 0x010fc800078e3cff */
[----:B------:R-:W-:-:S04]  /*ece0*/  @P1 LOP3.LUT R4, R5, R4, RZ, 0x3c, !PT ;  /* 0x0000000405041212 */ /* 0x000fc800078e3cff */
[----:B------:R-:W-:-:S05]  /*ecf0*/  @P1 LOP3.LUT R5, R5, R4, RZ, 0x3c, !PT ;  /* 0x0000000405051212 */ /* 0x000fca00078e3cff */
[----:B------:R-:W2:Y:S04]  /*ed00*/  @P1 LDG.E.U16 R30, desc[UR6][R4.64] ;  /* 0x00000006041e1981 */ /* 0x000ea8000c1e1500 */
[----:B--2---:R0:W-:Y:S04]  /*ed10*/  STL [R1+0x638], R30 ;  /* 0x0006381e01007387 */ /* 0x0041e80000100800 */
[----:B0-----:R-:W2:Y:S04]  /*ed20*/  LDL.LU R30, [R1+0x2058] ;  /* 0x00205800011e7983 */ /* 0x001ea80000300800 */
[----:B------:R-:W3:Y:S04]  /*ed30*/  LDL R4, [R1+0x113c] ;  /* 0x00113c0001047983 */ /* 0x000ee80000100800 */
[----:B------:R-:W3:Y:S01]  /*ed40*/  LDL R5, [R1+0x1140] ;  /* 0x0011400001057983 */ /* 0x000ee20000100800 */
[----:B--2---:R-:W-:-:S02]  /*ed50*/  PRMT R30, RZ, 0x7610, R30 ;  /* 0x00007610ff1e7816 */ /* 0x004fc4000000001e */
[----:B---3--:R-:W-:-:S04]  /*ed60*/  @P1 LOP3.LUT R5, R5, R4, RZ, 0x3c, !PT ;  /* 0x0000000405051212 */ /* 0x008fc800078e3cff */
[----:B------:R-:W-:-:S04]  /*ed70*/  @P1 LOP3.LUT R4, R5, R4, RZ, 0x3c, !PT ;  /* 0x0000000405041212 */ /* 0x000fc800078e3cff */
[----:B------:R-:W-:-:S05]  /*ed80*/  @P1 LOP3.LUT R5, R5, R4, RZ, 0x3c, !PT ;  /* 0x0000000405051212 */ /* 0x000fca00078e3cff */
[----:B------:R-:W2:Y:S04]  /*ed90*/  @P1 LDG.E.U16 R61, desc[UR6][R4.64] ;  /* 0x00000006043d1981 */ /* 0x000ea8000c1e1500 */
[----:B--2---:R0:W-:Y:S04]  /*eda0*/  STL [R1+0x634], R61 ;  /* 0x0006343d01007387 */ /* 0x0041e80000100800 */
[----:B0-----:R-:W2:Y:S04]  /*edb0*/  LDL.LU R61, [R1+0x2054] ;  /* 0x00205400013d7983 */ /* 0x001ea80000300800 */
[----:B------:R-:W3:Y:S04]  /*edc0*/  LDL R4, [R1+0x1134] ;  /* 0x0011340001047983 */ /* 0x000ee80000100800 */
[----:B------:R-:W3:Y:S01]  /*edd0*/  LDL R5, [R1+0x1138] ;  /* 0x0011380001057983 */ /* 0x000ee20000100800 */
[----:B------:R-:W-:-:S02]  /*ede0*/  ISETP.GT.AND P1, PT, R29, 0x9, PT ;  /* 0x000000091d00780c */ /* 0x000fc40003f24270 */
[----:B--2---:R-:W-:Y:S02]  /*edf0*/  PRMT R61, RZ, 0x7610, R61 ;  /* 0x00007610ff3d7816 */ /* 0x004fe4000000003d */
        /* <DEDUP_REMOVED lines=840> */
[----:B------:R-:W-:-:S02]  /*12280*/  PRMT R60, RZ, 0x7610, R60 ;  /* 0x00007610ff3c7816 */ /* 0x000fc4000000003c */
[----:B---3--:R-:W-:-:S04]  /*12290*/  @P0 LOP3.LUT R5, R5, R4, RZ, 0x3c, !PT ;  /* 0x0000000405050212 */ /* 0x008fc800078e3cff */
        /* <DEDUP_REMOVED lines=8> */
[----:B------:R-:W-:Y:S02]  /*12320*/  PRMT R58, RZ, 0x7610, R58 ;  /* 0x00007610ff3a7816 */ /* 0x000fe4000000003a */
[----:B------:R-:W-:Y:S02]  /*12330*/  PRMT R57, RZ, 0x7610, R57 ;  /* 0x00007610ff397816 */ /* 0x000fe40000000039 */
        /* <DEDUP_REMOVED lines=8> */
[----:B------:R-:W2:Y:S02]  /*123c0*/  LDL R5, [R1+0xe48] ;  /* 0x000e480001057983 */ /* 0x000ea40000100800 */
[----:B--2---:R-:W-:-:S04]  /*123d0*/  @P1 LOP3.LUT R5, R5, R4, RZ, 0x3c, !PT ;  /* 0x0000000405051212 */ /* 0x004fc800078e3cff */
[----:B------:R-:W-:-:S04]  /*123e0*/  @P1 LOP3.LUT R4, R5, R4, RZ, 0x3c, !PT ;  /* 0x0000000405041212 */ /* 0x000fc800078e3cff */
[----:B------:R-:W-:-:S05]  /*123f0*/  @P1 LOP3.LUT R5, R5, R4, RZ, 0x3c, !PT ;  /* 0x0000000405051212 */ /* 0x000fca00078e3cff */
[----:B------:R-:W2:Y:S04]  /*12400*/  @P1 LDG.E.U16 R59, desc[UR6][R4.64] ;  /* 0x00000006043b1981 */ /* 0x000ea8000c1e1500 */
[----:B--2---:R0:W-:Y:S04]  /*12410*/  STL [R1+0x700], R59 ;  /* 0x0007003b01007387 */ /* 0x0041e80000100800 */
[----:B0-----:R-:W2:Y:S04]  /*12420*/  LDL.LU R59, [R1+0x1edc] ;  /* 0x001edc00013b7983 */ /* 0x001ea80000300800 */
[----:B------:R-:W3:Y:S04]  /*12430*/  LDL R4, [R1+0xe3c] ;  /* 0x000e3c0001047983 */ /* 0x000ee80000100800 */
[----:B------:R-:W3:Y:S02]  /*12440*/  LDL R5, [R1+0xe40] ;  /* 0x000e400001057983 */ /* 0x000ee40000100800 */
        /* <DEDUP_REMOVED lines=17> */
[----:B------:R-:W-:-:S02]  /*12560*/  PRMT R55, RZ, 0x7610, R55 ;  /* 0x00007610ff377816 */ /* 0x000fc40000000037 */
[----:B------:R-:W-:Y:S02]  /*12570*/  PRMT R3, RZ, 0x7610, R3 ;  /* 0x00007610ff037816 */ /* 0x000fe40000000003 */
[----:B------:R-:W-:Y:S02]  /*12580*/  PRMT R31, RZ, 0x7610, R31 ;  /* 0x00007610ff1f7816 */ /* 0x000fe4000000001f */
[----:B------:R-:W-:Y:S02]  /*12590*/  ISETP.GT.AND P1, PT, R29, 0x21, PT ;  /* 0x000000211d00780c */ /* 0x000fe40003f24270 */
        /* <DEDUP_REMOVED lines=15> */
[----:B------:R-:W4:Y:S02]  /*12690*/  LDL R5, [R1+0xe20] ;  /* 0x000e200001057983 */ /* 0x000f240000100800 */
        /* <DEDUP_REMOVED lines=9> */
[----:B--2---:R-:W-:-:S04]  /*12730*/  @P0 LOP3.LUT R5, R5, R4, RZ, 0x3c, !PT ;  /* 0x0000000405050212 */ /* 0x004fc800078e3cff */
        /* <DEDUP_REMOVED lines=8> */
[----:B------:R-:W-:Y:S02]  /*127c0*/  PRMT R52, RZ, 0x7610, R52 ;  /* 0x00007610ff347816 */ /* 0x000fe40000000034 */
[----:B------:R-:W-:Y:S02]  /*127d0*/  PRMT R51, RZ, 0x7610, R51 ;  /* 0x00007610ff337816 */ /* 0x000fe40000000033 */
[----:B------:R-:W-:Y:S02]  /*127e0*/  ISETP.GT.AND P0, PT, R29, 0x22, PT ;  /* 0x000000221d00780c */ /* 0x000fe40003f04270 */
        /* <DEDUP_REMOVED lines=353> */
[----:B------:R-:W3:Y:S04]  /*13e00*/  LDL R4, [R1+0xcd4] ;  /* 0x000cd40001047983 */ /* 0x000ee80000100800 */
[----:B------:R-:W3:Y:S01]  /*13e10*/  LDL R5, [R1+0xcd8] ;  /* 0x000cd80001057983 */ /* 0x000ee20000100800 */
[----:B------:R-:W-:-:S03]  /*13e20*/  PRMT R32, RZ, 0x7610, R32 ;  /* 0x00007610ff207816 */ /* 0x000fc60000000020 */
[----:B--2---:R-:W-:Y:S01]  /*13e30*/  STL [R1+0x1d98], R2 ;  /* 0x001d980201007387 */ /* 0x004fe20000100800 */
[----:B---3--:R-:W-:-:S04]  /*13e40*/  @P0 LOP3.LUT R5, R5, R4, RZ, 0x3c, !PT ;  /* 0x0000000405050212 */ /* 0x008fc800078e3cff */
[----:B------:R-:W-:-:S04]  /*13e50*/  @P0 LOP3.LUT R4, R5, R4, RZ, 0x3c, !PT ;  /* 0x0000000405040212 */ /* 0x000fc800078e3cff */
[----:B------:R-:W-:-:S05]  /*13e60*/  @P0 LOP3.LUT R5, R5, R4, RZ, 0x3c, !PT ;  /* 0x0000000405050212 */ /* 0x000fca00078e3cff */
[----:B------:R-:W2:Y:S04]  /*13e70*/  @P0 LDG.E.U16 R30, desc[UR6][R4.64] ;  /* 0x00000006041e0981 */ /* 0x000ea8000c1e1500 */
[----:B------:R-:W3:Y:S04]  /*13e80*/  LDL R4, [R1+0xccc] ;  /* 0x000ccc0001047983 */ /* 0x000ee80000100800 */
[----:B------:R-:W3:Y:S04]  /*13e90*/  LDL R5, [R1+0xcd0] ;  /* 0x000cd00001057983 */ /* 0x000ee80000100800 */
[----:B--2---:R0:W-:Y:S04]  /*13ea0*/  STL [R1+0x14], R30 ;  /* 0x0000141e01007387 */ /* 0x0041e80000100800 */
[----:B0-----:R-:W2:Y:S01]  /*13eb0*/  LDL R30, [R1+0xca8] ;  /* 0x000ca800011e7983 */ /* 0x001ea20000100800 */
[----:B---3--:R-:W-:-:S02]  /*13ec0*/  @P1 LOP3.LUT R5, R5, R4, RZ, 0x3c, !PT ;  /* 0x0000000405051212 */ /* 0x008fc400078e3cff */
[----:B------:R-:W-:Y:S02]  /*13ed0*/  PRMT R12, RZ, 0x7610, R12 ;  /* 0x00007610ff0c7816 */ /* 0x000fe4000000000c */
[----:B------:R-:W-:Y:S02]  /*13ee0*/  PRMT R11, RZ, 0x7610, R11 ;  /* 0x00007610ff0b7816 */ /* 0x000fe4000000000b */
[----:B------:R-:W-:Y:S02]  /*13ef0*/  PRMT R10, RZ, 0x7610, R10 ;  /* 0x00007610ff0a7816 */ /* 0x000fe4000000000a */
[----:B------:R-:W-:Y:S02]  /*13f00*/  @P1 LOP3.LUT R4, R5, R4, RZ, 0x3c, !PT ;  /* 0x0000000405041212 */ /* 0x000fe400078e3cff */
[----:B------:R-:W-:Y:S02]  /*13f10*/  ISETP.GT.AND P0, PT, R29, 0x2c, PT ;  /* 0x0000002c1d00780c */ /* 0x000fe40003f04270 */
        /* <DEDUP_REMOVED lines=41> */
[----:B------:R-:W2:Y:S01]  /*141b0*/  LDL R5, [R1+0xca4] ;  /* 0x000ca40001057983 */ /* 0x000ea20000100800 */
[----:B------:R-:W-:-:S03]  /*141c0*/  @P0 IMAD.MOV.U32 R4, RZ, RZ, R30 ;  /* 0x000000ffff040224 */ /* 0x000fc600078e001e */
[----:B------:R-:W3:Y:S04]  /*141d0*/  LDL R30, [R1+0xc80] ;  /* 0x000c8000011e7983 */ /* 0x000ee80000100800 */
[----:B--2---:R-:W2:Y:S04]  /*141e0*/  @P0 LDG.E.U16 R8, desc[UR6][R4.64] ;  /* 0x0000000604080981 */ /* 0x004ea8000c1e1500 */
[----:B--2---:R0:W-:Y:S04]  /*141f0*/  STL [R1+0xc], R8 ;  /* 0x00000c0801007387 */ /* 0x0041e80000100800 */
[----:B0-----:R-:W2:Y:S04]  /*14200*/  LDL.LU R8, [R1+0x1e14] ;  /* 0x001e140001087983 */ /* 0x001ea80000300800 */
        /* <DEDUP_REMOVED lines=17> */
[----:B------:R-:W2:Y:S04]  /*14320*/  LDL R4, [R1+0xc8c] ;  /* 0x000c8c0001047983 */ /* 0x000ea80000100800 */
[----:B------:R-:W2:Y:S01]  /*14330*/  LDL R5, [R1+0xc90] ;  /* 0x000c900001057983 */ /* 0x000ea20000100800 */
[----:B------:R-:W-:-:S02]  /*14340*/  PRMT R61, RZ, 0x7610, R61 ;  /* 0x00007610ff3d7816 */ /* 0x000fc4000000003d */
[----:B--2---:R-:W-:-:S04]  /*14350*/  @P1 LOP3.LUT R5, R5, R4, RZ, 0x3c, !PT ;  /* 0x0000000405051212 */ /* 0x004fc800078e3cff */
[----:B------:R-:W-:-:S04]  /*14360*/  @P1 LOP3.LUT R4, R5, R4, RZ, 0x3c, !PT ;  /* 0x0000000405041212 */ /* 0x000fc800078e3cff */
[----:B------:R-:W-:-:S05]  /*14370*/  @P1 LOP3.LUT R5, R5, R4, RZ, 0x3c, !PT ;  /* 0x0000000405051212 */ /* 0x000fca00078e3cff */
[----:B------:R-:W2:Y:S04]  /*14380*/  @P1 LDG.E.U16 R2, desc[UR6][R4.64] ;  /* 0x0000000604021981 */ /* 0x000ea8000c1e1500 */
[----:B------:R-:W4:Y:S04]  /*14390*/  LDL R4, [R1+0xc84] ;  /* 0x000c840001047983 */ /* 0x000f280000100800 */
[----:B------:R-:W4:Y:S04]  /*143a0*/  LDL R5, [R1+0xc88] ;  /* 0x000c880001057983 */ /* 0x000f280000100800 */
[----:B--2---:R-:W-:Y:S01]  /*143b0*/  STL [R1+0x1df0], R2 ;  /* 0x001df00201007387 */ /* 0x004fe20000100800 */
[----:B----4-:R-:W-:-:S04]  /*143c0*/  @P1 LOP3.LUT R5, R5, R4, RZ, 0x3c, !PT ;  /* 0x0000000405051212 */ /* 0x010fc800078e3cff */
[----:B------:R-:W-:-:S04]  /*143d0*/  @P1 LOP3.LUT R4, R5, R4, RZ, 0x3c, !PT ;  /* 0x0000000405041212 */ /* 0x000fc800078e3cff */
[----:B------:R-:W-:-:S05]  /*143e0*/  @P1 LOP3.LUT R5, R5, R4, RZ, 0x3c, !PT ;  /* 0x0000000405051212 */ /* 0x000fca00078e3cff */
[----:B------:R0:W2:Y:S04]  /*143f0*/  @P1 LDG.E.U16 R61, desc[UR6][R4.64] ;  /* 0x00000006043d1981 */ /* 0x0000a8000c1e1500 */
[----:B------:R-:W4:Y:S01]  /*14400*/  LDL R5, [R1+0xc7c] ;  /* 0x000c7c0001057983 */ /* 0x000f220000100800 */
[----:B------:R-:W-:Y:S01]  /*14410*/  PRMT R60, RZ, 0x7610, R60 ;  /* 0x00007610ff3c7816 */ /* 0x000fe2000000003c */
[----:B0-----:R-:W-:Y:S02]  /*14420*/  @P1 IMAD.MOV.U32 R4, RZ, RZ, R30 ;  /* 0x000000ffff041224 */ /* 0x001fe400078e001e */
[----:B--2---:R0:W-:Y:S04]  /*14430*/  STL [R1+0x1df4], R61 ;  /* 0x001df43d01007387 */ /* 0x0041e80000100800 */
[----:B------:R-:W2:Y:S04]  /*14440*/  LDL R30, [R1+0xc60] ;  /* 0x000c6000011e7983 */ /* 0x000ea80000100800 */
[----:B----4-:R-:W4:Y:S04]  /*14450*/  @P1 LDG.E.U16 R60, desc[UR6][R4.64] ;  /* 0x00000006043c1981 */ /* 0x010f28000c1e1500 */
[----:B0-----:R-:W3:Y:S04]  /*14460*/  LDL R61, [R1+0xc70] ;  /* 0x000c7000013d7983 */ /* 0x001ee80000100800 */
[----:B------:R-:W2:Y:S04]  /*14470*/  LDL R4, [R1+0xc74] ;  /* 0x000c740001047983 */ /* 0x000ea80000100800 */
[----:B------:R-:W2:Y:S01]  /*14480*/  LDL R5, [R1+0xc78] ;  /* 0x000c780001057983 */ /* 0x000ea20000100800 */
[----:B------:R-:W-:-:S03]  /*14490*/  PRMT R59, RZ, 0x7610, R59 ;  /* 0x00007610ff3b7816 */ /* 0x000fc6000000003b */
[----:B----4-:R0:W-:Y:S04]  /*144a0*/  STL [R1+0x1df8], R60 ;  /* 0x001df83c01007387 */ /* 0x0101e80000100800 */
[----:B0-----:R-:W4:Y:S01]  /*144b0*/  LDL R60, [R1+0xc6c] ;  /* 0x000c6c00013c7983 */ /* 0x001f220000100800 */
[----:B--2---:R-:W-:-:S04]  /*144c0*/  @P1 LOP3.LUT R5, R5, R4, RZ, 0x3c, !PT ;  /* 0x0000000405051212 */ /* 0x004fc800078e3cff */
[----:B------:R-:W-:-:S04]  /*144d0*/  @P1 LOP3.LUT R4, R5, R4, RZ, 0x3c, !PT ;  /* 0x0000000405041212 */ /* 0x000fc800078e3cff */
[----:B------:R-:W-:-:S05]  /*144e0*/  @P1 LOP3.LUT R5, R5, R4, RZ, 0x3c, !PT ;  /* 0x0000000405051212 */ /* 0x000fca00078e3cff */
[----:B------:R3:W2:Y:S01]  /*144f0*/  @P1 LDG.E.U16 R59, desc[UR6][R4.64] ;  /* 0x00000006043b1981 */ /* 0x0006a2000c1e1500 */
[----:B------:R-:W-:Y:S02]  /*14500*/  ISETP.GT.AND P0, PT, R29, 0x2e, PT ;  /* 0x0000002e1d00780c */ /* 0x000fe40003f04270 */
[----:B------:R-:W-:-:S11]  /*14510*/  PRMT R58, RZ, 0x7610, R58 ;  /* 0x00007610ff3a7816 */ /* 0x000fd6000000003a */
[----:B---3--:R-:W-:Y:S02]  /*14520*/  @P0 IMAD.MOV.U32 R4, RZ, RZ, R61 ;  /* 0x000000ffff040224 */ /* 0x008fe400078e003d */
[----:B----4-:R-:W-:-:S05]  /*14530*/  @P0 IMAD.MOV.U32 R5, RZ, RZ, R60 ;  /* 0x000000ffff050224 */ /* 0x010fca00078e003c */
[----:B------:R0:W3:Y:S04]  /*14540*/  @P0 LDG.E.U16 R58, desc[UR6][R4.64] ;  /* 0x00000006043a0981 */ /* 0x0000e8000c1e1500 */
[----:B--2---:R-:W-:Y:S04]  /*14550*/  STL [R1+0x1dfc], R59 ;  /* 0x001dfc3b01007387 */ /* 0x004fe80000100800 */
[----:B------:R-:W0:Y:S04]  /*14560*/  LDL R4, [R1+0xc64] ;  /* 0x000c640001047983 */ /* 0x000e280000100800 */
[----:B------:R-:W0:Y:S01]  /*14570*/  LDL R5, [R1+0xc68] ;  /* 0x000c680001057983 */ /* 0x000e220000100800 */
[----:B------:R-:W-:-:S03]  /*14580*/  PRMT R57, RZ, 0x7610, R57 ;  /* 0x00007610ff397816 */ /* 0x000fc60000000039 */
[----:B------:R-:W2:Y:S04]  /*14590*/  LDL R61, [R1+0xc54] ;  /* 0x000c5400013d7983 */ /* 0x000ea80000100800 */
[----:B------:R-:W4:Y:S01]  /*145a0*/  LDL R60, [R1+0xc58] ;  /* 0x000c5800013c7983 */ /* 0x000f220000100800 */
[----:B0-----:R-:W-:-:S04]  /*145b0*/  @P0 LOP3.LUT R5, R5, R4, RZ, 0x3c, !PT ;  /* 0x0000000405050212 */ /* 0x001fc800078e3cff */
[----:B------:R-:W-:-:S04]  /*145c0*/  @P0 LOP3.LUT R4, R5, R4, RZ, 0x3c, !PT ;  /* 0x0000000405040212 */ /* 0x000fc800078e3cff */
[----:B------:R-:W-:-:S05]  /*145d0*/  @P0 LOP3.LUT R5, R5, R4, RZ, 0x3c, !PT ;  /* 0x0000000405050212 */ /* 0x000fca00078e3cff */
[----:B------:R-:W2:Y:S04]  /*145e0*/  @P0 LDG.E.U16 R57, desc[UR6][R4.64] ;  /* 0x0000000604390981 */ /* 0x000ea8000c1e1500 */
[----:B---3--:R0:W-:Y:S04]  /*145f0*/  STL [R1+0x1d9c], R58 ;  /* 0x001d9c3a01007387 */ /* 0x0081e80000100800 */
[----:B------:R-:W3:Y:S04]  /*14600*/  LDL R5, [R1+0xc5c] ;  /* 0x000c5c0001057983 */ /* 0x000ee80000100800 */
[----:B0-----:R-:W4:Y:S01]  /*14610*/  LDL R58, [R1+0xc50] ;  /* 0x000c5000013a7983 */ /* 0x001f220000100800 */
[----:B------:R-:W-:-:S03]  /*14620*/  PRMT R56, RZ, 0x7610, R56 ;  /* 0x00007610ff387816 */ /* 0x000fc60000000038 */
[----:B--2---:R0:W-:Y:S04]  /*14630*/  STL [R1+0x1da0], R57 ;  /* 0x001da03901007387 */ /* 0x0041e80000100800 */
[----:B0-----:R-:W2:Y:S01]  /*14640*/  LDL R57, [R1+0xc4c] ;  /* 0x000c4c0001397983 */ /* 0x001ea20000100800 */
[----:B------:R-:W-:Y:S01]  /*14650*/  ISETP.GT.AND P1, PT, R29, 0x2f, PT ;  /* 0x0000002f1d00780c */ /* 0x000fe20003f24270 */
[----:B------:R-:W-:Y:S01]  /*14660*/  @P0 IMAD.MOV.U32 R4, RZ, RZ, R30 ;  /* 0x000000ffff040224 */ /* 0x000fe200078e001e */
[----:B------:R-:W-:Y:S02]  /*14670*/  PRMT R55, RZ, 0x7610, R55 ;  /* 0x00007610ff377816 */ /* 0x000fe40000000037 */
[----:B------:R-:W-:Y:S01]  /*14680*/  PRMT R3, RZ, 0x7610, R3 ;  /* 0x00007610ff037816 */ /* 0x000fe20000000003 */
[----:B------:R-:W2:Y:S04]  /*14690*/  LDL R30, [R1+0xc40] ;  /* 0x000c4000011e7983 */ /* 0x000ea80000100800 */
[----:B---3--:R4:W3:Y:S02]  /*146a0*/  @P0 LDG.E.U16 R56, desc[UR6][R4.64] ;  /* 0x0000000604380981 */ /* 0x0088e4000c1e1500 */
[----:B----4-:R-:W-:-:S02]  /*146b0*/  @P0 IMAD.MOV.U32 R4, RZ, RZ, R60 ;  /* 0x000000ffff040224 */ /* 0x010fc400078e003c */
[----:B------:R-:W-:-:S05]  /*146c0*/  @P0 IMAD.MOV.U32 R5, RZ, RZ, R61 ;  /* 0x000000ffff050224 */ /* 0x000fca00078e003d */
[----:B------:R0:W4:Y:S02]  /*146d0*/  @P0 LDG.E.U16 R55, desc[UR6][R4.64] ;  /* 0x0000000604370981 */ /* 0x000124000c1e1500 */
[----:B0-----:R-:W-:Y:S02]  /*146e0*/  @P1 IMAD.MOV.U32 R4, RZ, RZ, R58 ;  /* 0x000000ffff041224 */ /* 0x001fe400078e003a */
[----:B--2---:R-:W-:-:S05]  /*146f0*/  @P1 IMAD.MOV.U32 R5, RZ, RZ, R57 ;  /* 0x000000ffff051224 */ /* 0x004fca00078e0039 */
[----:B------:R-:W2:Y:S04]  /*14700*/  @P1 LDG.E.U16 R3, desc[UR6][R4.64] ;  /* 0x0000000604031981 */ /* 0x000ea8000c1e1500 */
[----:B---3--:R0:W-:Y:S04]  /*14710*/  STL [R1+0x1da4], R56 ;  /* 0x001da43801007387 */ /* 0x0081e80000100800 */
[----:B------:R-:W3:Y:S04]  /*14720*/  LDL R61, [R1+0xc34] ;  /* 0x000c3400013d7983 */ /* 0x000ee80000100800 */
[----:B------:R-:W3:Y:S04]  /*14730*/  LDL R60, [R1+0xc38] ;  /* 0x000c3800013c7983 */ /* 0x000ee80000100800 */
[----:B0-----:R-:W3:Y:S04]  /*14740*/  LDL R56, [R1+0xc48] ;  /* 0x000c480001387983 */ /* 0x001ee80000100800 */
[----:B----4-:R-:W-:Y:S04]  /*14750*/  STL [R1+0x1da8], R55 ;  /* 0x001da83701007387 */ /* 0x010fe80000100800 */
[----:B------:R-:W4:Y:S04]  /*14760*/  LDL R58, [R1+0xc2c] ;  /* 0x000c2c00013a7983 */ /* 0x000f280000100800 */
[----:B------:R-:W4:Y:S04]  /*14770*/  LDL R57, [R1+0xc30] ;  /* 0x000c300001397983 */ /* 0x000f280000100800 */
[----:B--2---:R-:W-:Y:S04]  /*14780*/  STL [R1+0x6c4], R3 ;  /* 0x0006c40301007387 */ /* 0x004fe80000100800 */
[----:B------:R-:W2:Y:S01]  /*14790*/  LDL R5, [R1+0xc44] ;  /* 0x000c440001057983 */ /* 0x000ea20000100800 */
[----:B------:R-:W-:Y:S01]  /*147a0*/  PRMT R31, RZ, 0x7610, R31 ;  /* 0x00007610ff1f7816 */ /* 0x000fe2000000001f */
[----:B---3--:R-:W-:Y:S01]  /*147b0*/  @P1 IMAD.MOV.U32 R4, RZ, RZ, R56 ;  /* 0x000000ffff041224 */ /* 0x008fe200078e0038 */
[----:B------:R-:W-:Y:S01]  /*147c0*/  PRMT R2, RZ, 0x7610, R2 ;  /* 0x00007610ff027816 */ /* 0x000fe20000000002 */
[----:B------:R-:W3:Y:S04]  /*147d0*/  LDL R56, [R1+0xc24] ;  /* 0x000c240001387983 */ /* 0x000ee80000100800 */
[----:B--2---:R0:W2:Y:S04]  /*147e0*/  @P1 LDG.E.U16 R31, desc[UR6][R4.64] ;  /* 0x00000006041f1981 */ /* 0x0040a8000c1e1500 */
[----:B------:R-:W4:Y:S01]  /*147f0*/  LDL R5, [R1+0xc3c] ;  /* 0x000c3c0001057983 */ /* 0x000f220000100800 */
[----:B0-----:R-:W-:Y:S01]  /*14800*/  @P1 IMAD.MOV.U32 R4, RZ, RZ, R30 ;  /* 0x000000ffff041224 */ /* 0x001fe200078e001e */
[----:B------:R-:W-:-:S04]  /*14810*/  ISETP.GT.AND P0, PT, R29, 0x30, PT ;  /* 0x000000301d00780c */ /* 0x000fc80003f04270 */
[----:B----4-:R0:W4:Y:S04]  /*14820*/  @P1 LDG.E.U16 R2, desc[UR6][R4.64] ;  /* 0x0000000604021981 */ /* 0x010128000c1e1500 */
[----:B--2---:R1:W-:Y:S04]  /*14830*/  STL [R1+0x6c0], R31 ;  /* 0x0006c01f01007387 */ /* 0x0043e80000100800 */
[----:B------:R-:W2:Y:S04]  /*14840*/  LDL R30, [R1+0xc1c] ;  /* 0x000c1c00011e7983 */ /* 0x000ea80000100800 */
[----:B-1----:R-:W2:Y:S01]  /*14850*/  LDL R31, [R1+0xc28] ;  /* 0x000c2800011f7983 */ /* 0x002ea20000100800 */
[----:B------:R-:W-:Y:S01]  /*14860*/  PRMT R59, RZ, 0x7610, R59 ;  /* 0x00007610ff3b7816 */ /* 0x000fe2000000003b */
[----:B0-----:R-:W-:-:S02]  /*14870*/  @P1 IMAD.MOV.U32 R4, RZ, RZ, R60 ;  /* 0x000000ffff041224 */ /* 0x001fc400078e003c */
[----:B------:R-:W-:Y:S01]  /*14880*/  @P1 IMAD.MOV.U32 R5, RZ, RZ, R61 ;  /* 0x000000ffff051224 */ /* 0x000fe200078e003d */
[----:B------:R-:W-:-:S04]  /*14890*/  PRMT R54, RZ, 0x7610, R54 ;  /* 0x00007610ff367816 */ /* 0x000fc80000000036 */
[----:B------:R0:W2:Y:S01]  /*148a0*/  @P1 LDG.E.U16 R59, desc[UR6][R4.64] ;  /* 0x00000006043b1981 */ /* 0x0000a2000c1e1500 */
[----:B------:R-:W-:Y:S01]  /*148b0*/  PRMT R53, RZ, 0x7610, R53 ;  /* 0x00007610ff357816 */ /* 0x000fe20000000035 */
[----:B0-----:R-:W-:Y:S02]  /*148c0*/  @P0 IMAD.MOV.U32 R4, RZ, RZ, R57 ;  /* 0x000000ffff040224 */ /* 0x001fe400078e0039 */
[----:B------:R-:W-:-:S05]  /*148d0*/  @P0 IMAD.MOV.U32 R5, RZ, RZ, R58 ;  /* 0x000000ffff050224 */ /* 0x000fca00078e003a */
[----:B------:R3:W2:Y:S02]  /*148e0*/  @P0 LDG.E.U16 R54, desc[UR6][R4.64] ;  /* 0x0000000604360981 */ /* 0x0006a4000c1e1500 */
[----:B---3--:R-:W-:Y:S02]  /*148f0*/  @P0 IMAD.MOV.U32 R5, RZ, RZ, R56 ;  /* 0x000000ffff050224 */ /* 0x008fe400078e0038 */
[----:B----4-:R0:W-:Y:S01]  /*14900*/  STL [R1+0x6bc], R2 ;  /* 0x0006bc0201007387 */ /* 0x0101e20000100800 */
[----:B------:R-:W-:-:S03]  /*14910*/  PRMT R52, RZ, 0x7610, R52 ;  /* 0x00007610ff347816 */ /* 0x000fc60000000034 */
[----:B------:R-:W3:Y:S04]  /*14920*/  LDL R60, [R1+0xc14] ;  /* 0x000c1400013c7983 */ /* 0x000ee80000100800 */
[----:B0-----:R-:W4:Y:S01]  /*14930*/  LDL R2, [R1+0xc20] ;  /* 0x000c200001027983 */ /* 0x001f220000100800 */
[----:B--2---:R-:W-:-:S05]  /*14940*/  @P0 IMAD.MOV.U32 R4, RZ, RZ, R31 ;  /* 0x000000ffff040224 */ /* 0x004fca00078e001f */
[----:B------:R0:W2:Y:S04]  /*14950*/  @P0 LDG.E.U16 R53, desc[UR6][R4.64] ;  /* 0x0000000604350981 */ /* 0x0000a8000c1e1500 */
[----:B------:R1:W-:Y:S01]  /*14960*/  STL [R1+0x6b8], R59 ;  /* 0x0006b83b01007387 */ /* 0x0003e20000100800 */
[----:B0-----:R-:W-:-:S03]  /*14970*/  @P0 IMAD.MOV.U32 R5, RZ, RZ, R30 ;  /* 0x000000ffff050224 */ /* 0x001fc600078e001e */
[----:B-1----:R-:W3:Y:S04]  /*14980*/  LDL R59, [R1+0xc18] ;  /* 0x000c1800013b7983 */ /* 0x002ee80000100800 */
[----:B------:R-:W-:Y:S04]  /*14990*/  STL [R1+0x1e00], R54 ;  /* 0x001e003601007387 */ /* 0x000fe80000100800 */
[----:B------:R-:W3:Y:S04]  /*149a0*/  LDL R57, [R1+0xc0c] ;  /* 0x000c0c0001397983 */ /* 0x000ee80000100800 */
[----:B------:R-:W3:Y:S01]  /*149b0*/  LDL R56, [R1+0xc10] ;  /* 0x000c100001387983 */ /* 0x000ee20000100800 */
[----:B----4-:R-:W-:-:S05]  /*149c0*/  @P0 IMAD.MOV.U32 R4, RZ, RZ, R2 ;  /* 0x000000ffff040224 */ /* 0x010fca00078e0002 */
[----:B------:R3:W4:Y:S04]  /*149d0*/  @P0 LDG.E.U16 R52, desc[UR6][R4.64] ;  /* 0x0000000604340981 */ /* 0x000728000c1e1500 */
[----:B--2---:R-:W-:Y:S04]  /*149e0*/  STL [R1+0x1e04], R53 ;  /* 0x001e043501007387 */ /* 0x004fe80000100800 */
[----:B------:R-:W2:Y:S04]  /*149f0*/  LDL R58, [R1+0xc04] ;  /* 0x000c0400013a7983 */ /* 0x000ea80000100800 */
[----:B------:R-:W2:Y:S01]  /*14a00*/  LDL R31, [R1+0xc08] ;  /* 0x000c0800011f7983 */ /* 0x000ea20000100800 */
[----:B------:R-:W-:-:S03]  /*14a10*/  ISETP.GT.AND P1, PT, R29, 0x31, PT ;  /* 0x000000311d00780c */ /* 0x000fc60003f24270 */
[----:B------:R-:W2:Y:S04]  /*14a20*/  LDL R30, [R1+0xbfc] ;  /* 0x000bfc00011e7983 */ /* 0x000ea80000100800 */
[----:B------:R-:W2:Y:S01]  /*14a30*/  LDL R2, [R1+0xc00] ;  /* 0x000c000001027983 */ /* 0x000ea20000100800 */
[----:B------:R-:W-:Y:S01]  /*14a40*/  PRMT R51, RZ, 0x7610, R51 ;  /* 0x00007610ff337816 */ /* 0x000fe20000000033 */
[----:B---3--:R-:W-:Y:S02]  /*14a50*/  @P0 IMAD.MOV.U32 R5, RZ, RZ, R60 ;  /* 0x000000ffff050224 */ /* 0x008fe400078e003c */
[----:B------:R-:W-:Y:S01]  /*14a60*/  @P0 IMAD.MOV.U32 R4, RZ, RZ, R59 ;  /* 0x000000ffff040224 */ /* 0x000fe200078e003b */
[----:B------:R-:W-:-:S04]  /*14a70*/  PRMT R50, RZ, 0x7610, R50 ;  /* 0x00007610ff327816 */ /* 0x000fc80000000032 */
[----:B------:R0:W3:Y:S02]  /*14a80*/  @P0 LDG.E.U16 R51, desc[UR6][R4.64] ;  /* 0x0000000604330981 */ /* 0x0000e4000c1e1500 */
[----:B0-----:R-:W-:Y:S02]  /*14a90*/  @P1 IMAD.MOV.U32 R4, RZ, RZ, R56 ;  /* 0x000000ffff041224 */ /* 0x001fe400078e0038 */
[----:B------:R-:W-:-:S05]  /*14aa0*/  @P1 IMAD.MOV.U32 R5, RZ, RZ, R57 ;  /* 0x000000ffff051224 */ /* 0x000fca00078e0039 */
[----:B------:R2:W3:Y:S04]  /*14ab0*/  @P1 LDG.E.U16 R50, desc[UR6][R4.64] ;  /* 0x0000000604321981 */ /* 0x0004e8000c1e1500 */
[----:B----4-:R-:W-:Y:S04]  /*14ac0*/  STL [R1+0x1e08], R52 ;  /* 0x001e083401007387 */ /* 0x010fe80000100800 */
[----:B------:R-:W4:Y:S04]  /*14ad0*/  LDL R60, [R1+0xbf4] ;  /* 0x000bf400013c7983 */ /* 0x000f280000100800 */
[----:B------:R-:W3:Y:S04]  /*14ae0*/  LDL R59, [R1+0xbf8] ;  /* 0x000bf800013b7983 */ /* 0x000ee80000100800 */
[----:B------:R-:W3:Y:S04]  /*14af0*/  LDL R57, [R1+0xbec] ;  /* 0x000bec0001397983 */ /* 0x000ee80000100800 */
[----:B------:R-:W3:Y:S01]  /*14b00*/  LDL R56, [R1+0xbf0] ;  /* 0x000bf00001387983 */ /* 0x000ee20000100800 */
[----:B--2---:R-:W-:-:S02]  /*14b10*/  @P1 IMAD.MOV.U32 R4, RZ, RZ, R31 ;  /* 0x000000ffff041224 */ /* 0x004fc400078e001f */
[----:B------:R-:W-:Y:S01]  /*14b20*/  @P1 IMAD.MOV.U32 R5, RZ, RZ, R58 ;  /* 0x000000ffff051224 */ /* 0x000fe200078e003a */
[----:B------:R-:W2:Y:S04]  /*14b30*/  LDL R31, [R1+0xbe8] ;  /* 0x000be800011f7983 */ /* 0x000ea80000100800 */
[----:B------:R-:W2:Y:S01]  /*14b40*/  LDL R58, [R1+0xbe4] ;  /* 0x000be400013a7983 */ /* 0x000ea20000100800 */
[----:B------:R-:W-:Y:S02]  /*14b50*/  PRMT R49, RZ, 0x7610, R49 ;  /* 0x00007610ff317816 */ /* 0x000fe40000000031 */
[----:B------:R-:W-:Y:S02]  /*14b60*/  PRMT R48, RZ, 0x7610, R48 ;  /* 0x00007610ff307816 */ /* 0x000fe40000000030 */
[----:B------:R-:W-:-:S02]  /*14b70*/  ISETP.GT.AND P0, PT, R29, 0x32, PT ;  /* 0x000000321d00780c */ /* 0x000fc40003f04270 */
[----:B------:R0:W2:Y:S01]  /*14b80*/  @P1 LDG.E.U16 R49, desc[UR6][R4.64] ;  /* 0x0000000604311981 */ /* 0x0000a2000c1e1500 */
[----:B------:R-:W-:Y:S01]  /*14b90*/  PRMT R47, RZ, 0x7610, R47 ;  /* 0x00007610ff2f7816 */ /* 0x000fe2000000002f */
[----:B0-----:R-:W-:Y:S02]  /*14ba0*/  @P1 IMAD.MOV.U32 R4, RZ, RZ, R2 ;  /* 0x000000ffff041224 */ /* 0x001fe400078e0002 */
[----:B------:R-:W-:Y:S01]  /*14bb0*/  @P1 IMAD.MOV.U32 R5, RZ, RZ, R30 ;  /* 0x000000ffff051224 */ /* 0x000fe200078e001e */
[----:B------:R-:W2:Y:S04]  /*14bc0*/  LDL R2, [R1+0xbe0] ;  /* 0x000be00001027983 */ /* 0x000ea80000100800 */
[----:B------:R-:W2:Y:S04]  /*14bd0*/  LDL R30, [R1+0xbdc] ;  /* 0x000bdc00011e7983 */ /* 0x000ea80000100800 */
[----:B------:R4:W2:Y:S01]  /*14be0*/  @P1 LDG.E.U16 R48, desc[UR6][R4.64] ;  /* 0x0000000604301981 */ /* 0x0008a2000c1e1500 */
[----:B------:R-:W-:-:S02]  /*14bf0*/  PRMT R46, RZ, 0x7610, R46 ;  /* 0x00007610ff2e7816 */ /* 0x000fc4000000002e */
[----:B------:R-:W-:Y:S01]  /*14c00*/  PRMT R45, RZ, 0x7610, R45 ;  /* 0x00007610ff2d7816 */ /* 0x000fe2000000002d */
[----:B----4-:R-:W-:Y:S02]  /*14c10*/  @P1 IMAD.MOV.U32 R5, RZ, RZ, R60 ;  /* 0x000000ffff051224 */ /* 0x010fe400078e003c */
[----:B---3--:R-:W-:-:S05]  /*14c20*/  @P1 IMAD.MOV.U32 R4, RZ, RZ, R59 ;  /* 0x000000ffff041224 */ /* 0x008fca00078e003b */
[----:B------:R0:W3:Y:S02]  /*14c30*/  @P1 LDG.E.U16 R47, desc[UR6][R4.64] ;  /* 0x00000006042f1981 */ /* 0x0000e4000c1e1500 */
[----:B0-----:R-:W-:Y:S02]  /*14c40*/  @P0 IMAD.MOV.U32 R4, RZ, RZ, R56 ;  /* 0x000000ffff040224 */ /* 0x001fe400078e0038 */
[----:B------:R-:W-:Y:S01]  /*14c50*/  @P0 IMAD.MOV.U32 R5, RZ, RZ, R57 ;  /* 0x000000ffff050224 */ /* 0x000fe200078e0039 */
[----:B------:R-:W4:Y:S04]  /*14c60*/  LDL R56, [R1+0xbd8] ;  /* 0x000bd80001387983 */ /* 0x000f280000100800 */
[----:B------:R-:W3:Y:S04]  /*14c70*/  LDL R57, [R1+0xbd4] ;  /* 0x000bd40001397983 */ /* 0x000ee80000100800 */
[----:B------:R2:W3:Y:S02]  /*14c80*/  @P0 LDG.E.U16 R46, desc[UR6][R4.64] ;  /* 0x00000006042e0981 */ /* 0x0004e4000c1e1500 */
[----:B--2---:R-:W-:-:S02]  /*14c90*/  @P0 IMAD.MOV.U32 R4, RZ, RZ, R31 ;  /* 0x000000ffff040224 */ /* 0x004fc400078e001f */
[----:B------:R-:W-:-:S05]  /*14ca0*/  @P0 IMAD.MOV.U32 R5, RZ, RZ, R58 ;  /* 0x000000ffff050224 */ /* 0x000fca00078e003a */
[----:B------:R0:W2:Y:S01]  /*14cb0*/  @P0 LDG.E.U16 R45, desc[UR6][R4.64] ;  /* 0x00000006042d0981 */ /* 0x0000a2000c1e1500 */
[----:B------:R-:W-:Y:S02]  /*14cc0*/  PRMT R44, RZ, 0x7610, R44 ;  /* 0x00007610ff2c7816 */ /* 0x000fe4000000002c */
[----:B------:R-:W-:Y:S01]  /*14cd0*/  PRMT R43, RZ, 0x7610, R43 ;  /* 0x00007610ff2b7816 */ /* 0x000fe2000000002b */
[----:B0-----:R-:W-:Y:S02]  /*14ce0*/  @P0 IMAD.MOV.U32 R4, RZ, RZ, R2 ;  /* 0x000000ffff040224 */ /* 0x001fe400078e0002 */
[----:B------:R-:W-:-:S05]  /*14cf0*/  @P0 IMAD.MOV.U32 R5, RZ, RZ, R30 ;  /* 0x000000ffff050224 */ /* 0x000fca00078e001e */
[----:B------:R4:W2:Y:S02]  /*14d00*/  @P0 LDG.E.U16 R44, desc[UR6][R4.64] ;  /* 0x00000006042c0981 */ /* 0x0008a4000c1e1500 */
[----:B----4-:R-:W-:Y:S02]  /*14d10*/  @P0 IMAD.MOV.U32 R4, RZ, RZ, R56 ;  /* 0x000000ffff040224 */ /* 0x010fe400078e0038 */
[----:B---3--:R-:W-:Y:S01]  /*14d20*/  @P0 IMAD.MOV.U32 R5, RZ, RZ, R57 ;  /* 0x000000ffff050224 */ /* 0x008fe200078e0039 */
[----:B------:R-:W-:Y:S04]  /*14d30*/  STL [R1+0x1dac], R46 ;  /* 0x001dac2e01007387 */ /* 0x000fe80000100800 */
[----:B------:R-:W3:Y:S04]  /*14d40*/  LDL R59, [R1+0xbac] ;  /* 0x000bac00013b7983 */ /* 0x000ee80000100800 */
[----:B------:R-:W4:Y:S04]  /*14d50*/  LDL R58, [R1+0xbb0] ;  /* 0x000bb000013a7983 */ /* 0x000f280000100800 */
[----:B------:R3:W4:Y:S04]  /*14d60*/  @P0 LDG.E.U16 R43, desc[UR6][R4.64] ;  /* 0x00000006042b0981 */ /* 0x000728000c1e1500 */
[----:B--2---:R-:W-:Y:S04]  /*14d70*/  STL [R1+0x1db0], R45 ;  /* 0x001db02d01007387 */ /* 0x004fe80000100800 */
[----:B------:R-:W2:Y:S04]  /*14d80*/  LDL R31, [R1+0xba8] ;  /* 0x000ba800011f7983 */ /* 0x000ea80000100800 */
[----:B------:R-:W2:Y:S01]  /*14d90*/  LDL R60, [R1+0xba4] ;  /* 0x000ba400013c7983 */ /* 0x000ea20000100800 */
[----:B------:R-:W-:-:S03]  /*14da0*/  ISETP.GT.AND P1, PT, R29, 0x34, PT ;  /* 0x000000341d00780c */ /* 0x000fc60003f24270 */
[----:B------:R-:W2:Y:S04]  /*14db0*/  LDL R30, [R1+0xb9c] ;  /* 0x000b9c00011e7983 */ /* 0x000ea80000100800 */
[----:B------:R-:W2:Y:S01]  /*14dc0*/  LDL R2, [R1+0xba0] ;  /* 0x000ba00001027983 */ /* 0x000ea20000100800 */
[----:B------:R-:W-:-:S03]  /*14dd0*/  PRMT R42, RZ, 0x7610, R42 ;  /* 0x00007610ff2a7816 */ /* 0x000fc6000000002a */
[----:B------:R-:W-:Y:S04]  /*14de0*/  STL [R1+0x1db4], R44 ;  /* 0x001db42c01007387 */ /* 0x000fe80000100800 */
[----:B------:R-:W2:Y:S04]  /*14df0*/  LDL R57, [R1+0xb94] ;  /* 0x000b940001397983 */ /* 0x000ea80000100800 */
[----:B------:R-:W2:Y:S01]  /*14e00*/  LDL R56, [R1+0xb98] ;  /* 0x000b980001387983 */ /* 0x000ea20000100800 */
[----:B---3--:R-:W-:Y:S02]  /*14e10*/  @P1 IMAD.MOV.U32 R5, RZ, RZ, R59 ;  /* 0x000000ffff051224 */ /* 0x008fe400078e003b */
[----:B----4-:R-:W-:Y:S01]  /*14e20*/  @P1 IMAD.MOV.U32 R4, RZ, RZ, R58 ;  /* 0x000000ffff041224 */ /* 0x010fe200078e003a */
[----:B------:R0:W-:Y:S04]  /*14e30*/  STL [R1+0x1db8], R43 ;  /* 0x001db82b01007387 */ /* 0x0001e80000100800 */
[----:B------:R-:W3:Y:S04]  /*14e40*/  LDL R59, [R1+0xb8c] ;  /* 0x000b8c00013b7983 */ /* 0x000ee80000100800 */
[----:B------:R-:W4:Y:S04]  /*14e50*/  LDL R58, [R1+0xb90] ;  /* 0x000b9000013a7983 */ /* 0x000f280000100800 */
[----:B------:R2:W4:Y:S04]  /*14e60*/  @P1 LDG.E.U16 R42, desc[UR6][R4.64] ;  /* 0x00000006042a1981 */ /* 0x000528000c1e1500 */
[----:B0-----:R-:W4:Y:S01]  /*14e70*/  LDL R43, [R1+0xb84] ;  /* 0x000b8400012b7983 */ /* 0x001f220000100800 */
[----:B--2---:R-:W-:-:S03]  /*14e80*/  @P1 IMAD.MOV.U32 R4, RZ, RZ, R31 ;  /* 0x000000ffff041224 */ /* 0x004fc600078e001f */
[----:B------:R-:W2:Y:S01]  /*14e90*/  LDL R31, [R1+0xb88] ;  /* 0x000b8800011f7983 */ /* 0x000ea20000100800 */
[----:B------:R-:W-:Y:S01]  /*14ea0*/  PRMT R41, RZ, 0x7610, R41 ;  /* 0x00007610ff297816 */ /* 0x000fe20000000029 */
[----:B------:R-:W-:Y:S01]  /*14eb0*/  @P1 IMAD.MOV.U32 R5, RZ, RZ, R60 ;  /* 0x000000ffff051224 */ /* 0x000fe200078e003c */
[----:B------:R-:W-:Y:S02]  /*14ec0*/  PRMT R40, RZ, 0x7610, R40 ;  /* 0x00007610ff287816 */ /* 0x000fe40000000028 */
[----:B------:R-:W-:Y:S02]  /*14ed0*/  ISETP.GT.AND P0, PT, R29, 0x35, PT ;  /* 0x000000351d00780c */ /* 0x000fe40003f04270 */
[----:B------:R0:W2:Y:S01]  /*14ee0*/  @P1 LDG.E.U16 R41, desc[UR6][R4.64] ;  /* 0x0000000604291981 */ /* 0x0000a2000c1e1500 */
[----:B------:R-:W-:Y:S01]  /*14ef0*/  PRMT R39, RZ, 0x7610, R39 ;  /* 0x00007610ff277816 */ /* 0x000fe20000000027 */
[----:B0-----:R-:W-:Y:S02]  /*14f00*/  @P1 IMAD.MOV.U32 R4, RZ, RZ, R2 ;  /* 0x000000ffff041224 */ /* 0x001fe400078e0002 */
[----:B------:R-:W-:Y:S01]  /*14f10*/  @P1 IMAD.MOV.U32 R5, RZ, RZ, R30 ;  /* 0x000000ffff051224 */ /* 0x000fe200078e001e */
[----:B------:R-:W2:Y:S04]  /*14f20*/  LDL R2, [R1+0xb80] ;  /* 0x000b800001027983 */ /* 0x000ea80000100800 */
[----:B------:R-:W2:Y:S04]  /*14f30*/  LDL R30, [R1+0xb7c] ;  /* 0x000b7c00011e7983 */ /* 0x000ea80000100800 */
[----:B------:R0:W2:Y:S01]  /*14f40*/  @P1 LDG.E.U16 R40, desc[UR6][R4.64] ;  /* 0x0000000604281981 */ /* 0x0000a2000c1e1500 */
[----:B------:R-:W-:Y:S01]  /*14f50*/  PRMT R38, RZ, 0x7610, R38 ;  /* 0x00007610ff267816 */ /* 0x000fe20000000026 */
[----:B0-----:R-:W-:-:S02]  /*14f60*/  @P1 IMAD.MOV.U32 R4, RZ, RZ, R56 ;  /* 0x000000ffff041224 */ /* 0x001fc400078e0038 */
[----:B------:R-:W-:Y:S01]  /*14f70*/  @P1 IMAD.MOV.U32 R5, RZ, RZ, R57 ;  /* 0x000000ffff051224 */ /* 0x000fe200078e0039 */
[----:B------:R-:W2:Y:S04]  /*14f80*/  LDL R56, [R1+0xb78] ;  /* 0x000b780001387983 */ /* 0x000ea80000100800 */
[----:B------:R-:W2:Y:S04]  /*14f90*/  LDL R57, [R1+0xb74] ;  /* 0x000b740001397983 */ /* 0x000ea80000100800 */
[----:B------:R3:W2:Y:S02]  /*14fa0*/  @P1 LDG.E.U16 R39, desc[UR6][R4.64] ;  /* 0x0000000604271981 */ /* 0x0006a4000c1e1500 */
[----:B---3--:R-:W-:-:S02]  /*14fb0*/  @P0 IMAD.MOV.U32 R5, RZ, RZ, R59 ;  /* 0x000000ffff050224 */ /* 0x008fc400078e003b */
[----:B----4-:R-:W-:Y:S01]  /*14fc0*/  @P0 IMAD.MOV.U32 R4, RZ, RZ, R58 ;  /* 0x000000ffff040224 */ /* 0x010fe200078e003a */
[----:B------:R-:W-:Y:S02]  /*14fd0*/  PRMT R37, RZ, 0x7610, R37 ;  /* 0x00007610ff257816 */ /* 0x000fe40000000025 */
[----:B------:R-:W-:Y:S02]  /*14fe0*/  PRMT R36, RZ, 0x7610, R36 ;  /* 0x00007610ff247816 */ /* 0x000fe40000000024 */
[----:B------:R-:W-:Y:S02]  /*14ff0*/  ISETP.GT.AND P1, PT, R29, 0x36, PT ;  /* 0x000000361d00780c */ /* 0x000fe40003f24270 */
[----:B------:R-:W-:Y:S01]  /*15000*/  PRMT R35, RZ, 0x7610, R35 ;  /* 0x00007610ff237816 */ /* 0x000fe20000000023 */
[----:B------:R2:W3:Y:S01]  /*15010*/  @P0 LDG.E.U16 R38, desc[UR6][R4.64] ;  /* 0x0000000604260981 */ /* 0x0004e2000c1e1500 */
[----:B------:R-:W-:-:S03]  /*15020*/  PRMT R34, RZ, 0x7610, R34 ;  /* 0x00007610ff227816 */ /* 0x000fc60000000022 */
[----:B------:R-:W4:Y:S04]  /*15030*/  LDL R59, [R1+0xb24] ;  /* 0x000b2400013b7983 */ /* 0x000f280000100800 */
[----:B------:R-:W3:Y:S01]  /*15040*/  LDL R58, [R1+0xb28] ;  /* 0x000b2800013a7983 */ /* 0x000ee20000100800 */
[----:B--2---:R-:W-:Y:S02]  /*15050*/  @P0 IMAD.MOV.U32 R4, RZ, RZ, R31 ;  /* 0x000000ffff040224 */ /* 0x004fe400078e001f */
[----:B------:R-:W-:Y:S01]  /*15060*/  @P0 IMAD.MOV.U32 R5, RZ, RZ, R43 ;  /* 0x000000ffff050224 */ /* 0x000fe200078e002b */
[----:B------:R-:W2:Y:S04]  /*15070*/  LDL R31, [R1+0xb70] ;  /* 0x000b7000011f7983 */ /* 0x000ea80000100800 */
[----:B------:R-:W4:Y:S04]  /*15080*/  LDL R43, [R1+0xb6c] ;  /* 0x000b6c00012b7983 */ /* 0x000f280000100800 */
[----:B------:R0:W3:Y:S02]  /*15090*/  @P0 LDG.E.U16 R37, desc[UR6][R4.64] ;  /* 0x0000000604250981 */ /* 0x0000e4000c1e1500 */
[----:B0-----:R-:W-:-:S02]  /*150a0*/  @P0 IMAD.MOV.U32 R4, RZ, RZ, R2 ;  /* 0x000000ffff040224 */ /* 0x001fc400078e0002 */
[----:B------:R-:W-:Y:S01]  /*150b0*/  @P0 IMAD.MOV.U32 R5, RZ, RZ, R30 ;  /* 0x000000ffff050224 */ /* 0x000fe200078e001e */
[----:B------:R-:W3:Y:S04]  /*150c0*/  LDL R2, [R1+0xb30] ;  /* 0x000b300001027983 */ /* 0x000ee80000100800 */
[----:B------:R-:W3:Y:S04]  /*150d0*/  LDL R30, [R1+0xb2c] ;  /* 0x000b2c00011e7983 */ /* 0x000ee80000100800 */
[----:B------:R0:W3:Y:S02]  /*150e0*/  @P0 LDG.E.U16 R36, desc[UR6][R4.64] ;  /* 0x0000000604240981 */ /* 0x0000e4000c1e1500 */
[----:B0-----:R-:W-:-:S02]  /*150f0*/  @P0 IMAD.MOV.U32 R4, RZ, RZ, R56 ;  /* 0x000000ffff040224 */ /* 0x001fc400078e0038 */
[----:B------:R-:W-:Y:S01]  /*15100*/  @P0 IMAD.MOV.U32 R5, RZ, RZ, R57 ;  /* 0x000000ffff050224 */ /* 0x000fe200078e0039 */
[----:B------:R-:W3:Y:S04]  /*15110*/  LDL R56, [R1+0xb20] ;  /* 0x000b200001387983 */ /* 0x000ee80000100800 */
[----:B------:R-:W3:Y:S04]  /*15120*/  LDL R57, [R1+0xb1c] ;  /* 0x000b1c0001397983 */ /* 0x000ee80000100800 */
[----:B------:R2:W3:Y:S02]  /*15130*/  @P0 LDG.E.U16 R35, desc[UR6][R4.64] ;  /* 0x0000000604230981 */ /* 0x0004e4000c1e1500 */
[----:B--2---:R-:W-:-:S02]  /*15140*/  @P1 IMAD.MOV.U32 R4, RZ, RZ, R31 ;  /* 0x000000ffff041224 */ /* 0x004fc400078e001f */
[----:B----4-:R-:W-:Y:S01]  /*15150*/  @P1 IMAD.MOV.U32 R5, RZ, RZ, R43 ;  /* 0x000000ffff051224 */ /* 0x010fe200078e002b */
[----:B------:R-:W-:Y:S01]  /*15160*/  ISETP.GT.AND P0, PT, R29, 0x38, PT ;  /* 0x000000381d00780c */ /* 0x000fe20003f04270 */
[----:B------:R-:W2:Y:S04]  /*15170*/  LDL R43, [R1+0xb14] ;  /* 0x000b1400012b7983 */ /* 0x000ea80000100800 */
[----:B------:R3:W4:Y:S04]  /*15180*/  @P1 LDG.E.U16 R34, desc[UR6][R4.64] ;  /* 0x0000000604221981 */ /* 0x000728000c1e1500 */
[----:B------:R-:W2:Y:S04]  /*15190*/  LDL R31, [R1+0xb18] ;  /* 0x000b1800011f7983 */ /* 0x000ea80000100800 */
[----:B---3--:R-:W-:-:S02]  /*151a0*/  @P0 IMAD.MOV.U32 R4, RZ, RZ, R2 ;  /* 0x000000ffff040224 */ /* 0x008fc400078e0002 */
[----:B------:R-:W-:Y:S01]  /*151b0*/  @P0 IMAD.MOV.U32 R5, RZ, RZ, R30 ;  /* 0x000000ffff050224 */ /* 0x000fe200078e001e */
[----:B------:R-:W-:Y:S02]  /*151c0*/  PRMT R28, RZ, 0x7610, R28 ;  /* 0x00007610ff1c7816 */ /* 0x000fe4000000001c */
[----:B------:R-:W-:-:S04]  /*151d0*/  PRMT R27, RZ, 0x7610, R27 ;  /* 0x00007610ff1b7816 */ /* 0x000fc8000000001b */
[----:B------:R0:W3:Y:S04]  /*151e0*/  @P0 LDG.E.U16 R28, desc[UR6][R4.64] ;  /* 0x00000006041c0981 */ /* 0x0000e8000c1e1500 */
[----:B----4-:R-:W-:Y:S04]  /*151f0*/  STL [R1+0x1dbc], R34 ;  /* 0x001dbc2201007387 */ /* 0x010fe80000100800 */
[----:B------:R-:W4:Y:S04]  /*15200*/  LDL R30, [R1+0xaac] ;  /* 0x000aac00011e7983 */ /* 0x000f280000100800 */
[----:B------:R-:W3:Y:S01]  /*15210*/  LDL R2, [R1+0xab0] ;  /* 0x000ab00001027983 */ /* 0x000ee20000100800 */
[----:B0-----:R-:W-:-:S02]  /*15220*/  @P0 IMAD.MOV.U32 R4, RZ, RZ, R58 ;  /* 0x000000ffff040224 */ /* 0x001fc400078e003a */
[----:B------:R-:W-:Y:S01]  /*15230*/  @P0 IMAD.MOV.U32 R5, RZ, RZ, R59 ;  /* 0x000000ffff050224 */ /* 0x000fe200078e003b */
[----:B------:R-:W3:Y:S04]  /*15240*/  LDL R58, [R1+0xaa8] ;  /* 0x000aa800013a7983 */ /* 0x000ee80000100800 */
[----:B------:R-:W3:Y:S04]  /*15250*/  LDL R59, [R1+0xaa4] ;  /* 0x000aa400013b7983 */ /* 0x000ee80000100800 */
[----:B------:R0:W3:Y:S01]  /*15260*/  @P0 LDG.E.U16 R27, desc[UR6][R4.64] ;  /* 0x00000006041b0981 */ /* 0x0000e2000c1e1500 */
[----:B------:R-:W-:-:S02]  /*15270*/  PRMT R26, RZ, 0x7610, R26 ;  /* 0x00007610ff1a7816 */ /* 0x000fc4000000001a */
[----:B------:R-:W-:Y:S02]  /*15280*/  ISETP.GT.AND P2, PT, R29, 0x3c, PT ;  /* 0x0000003c1d00780c */ /* 0x000fe40003f44270 */
[----:B------:R-:W-:Y:S01]  /*15290*/  PRMT R25, RZ, 0x7610, R25 ;  /* 0x00007610ff197816 */ /* 0x000fe20000000019 */
[----:B0-----:R-:W-:Y:S02]  /*152a0*/  @P0 IMAD.MOV.U32 R4, RZ, RZ, R56 ;  /* 0x000000ffff040224 */ /* 0x001fe400078e0038 */
[----:B------:R-:W-:Y:S01]  /*152b0*/  @P0 IMAD.MOV.U32 R5, RZ, RZ, R57 ;  /* 0x000000ffff050224 */ /* 0x000fe200078e0039 */
[----:B------:R-:W3:Y:S04]  /*152c0*/  LDL R56, [R1+0xaa0] ;  /* 0x000aa00001387983 */ /* 0x000ee80000100800 */
[----:B------:R-:W3:Y:S04]  /*152d0*/  LDL R57, [R1+0xa9c] ;  /* 0x000a9c0001397983 */ /* 0x000ee80000100800 */
[----:B------:R2:W3:Y:S02]  /*152e0*/  @P0 LDG.E.U16 R26, desc[UR6][R4.64] ;  /* 0x00000006041a0981 */ /* 0x0004e4000c1e1500 */
[----:B--2---:R-:W-:-:S02]  /*152f0*/  @P0 IMAD.MOV.U32 R4, RZ, RZ, R31 ;  /* 0x000000ffff040224 */ /* 0x004fc400078e001f */
[----:B------:R-:W-:Y:S01]  /*15300*/  @P0 IMAD.MOV.U32 R5, RZ, RZ, R43 ;  /* 0x000000ffff050224 */ /* 0x000fe200078e002b */
[----:B------:R-:W2:Y:S04]  /*15310*/  LDL R31, [R1+0xa98] ;  /* 0x000a9800011f7983 */ /* 0x000ea80000100800 */
[----:B------:R-:W2:Y:S04]  /*15320*/  LDL R43, [R1+0xa94] ;  /* 0x000a9400012b7983 */ /* 0x000ea80000100800 */
[----:B------:R4:W2:Y:S02]  /*15330*/  @P0 LDG.E.U16 R25, desc[UR6][R4.64] ;  /* 0x0000000604190981 */ /* 0x0008a4000c1e1500 */
[----:B----4-:R-:W-:-:S02]  /*15340*/  @P2 IMAD.MOV.U32 R5, RZ, RZ, R30 ;  /* 0x000000ffff052224 */ /* 0x010fc400078e001e */
[----:B---3--:R-:W-:Y:S01]  /*15350*/  @P2 IMAD.MOV.U32 R4, RZ, RZ, R2 ;  /* 0x000000ffff042224 */ /* 0x008fe200078e0002 */
[----:B------:R-:W3:Y:S04]  /*15360*/  LDL R30, [R1+0xb64] ;  /* 0x000b6400011e7983 */ /* 0x000ee80000100800 */
[----:B------:R-:W4:Y:S01]  /*15370*/  LDL R2, [R1+0xb68] ;  /* 0x000b680001027983 */ /* 0x000f220000100800 */
[----:B------:R-:W-:Y:S02]  /*15380*/  PRMT R24, RZ, 0x7610, R24 ;  /* 0x00007610ff187816 */ /* 0x000fe40000000018 */
[----:B------:R-:W-:-:S04]  /*15390*/  PRMT R23, RZ, 0x7610, R23 ;  /* 0x00007610ff177816 */ /* 0x000fc80000000017 */
[----:B------:R0:W4:Y:S01]  /*153a0*/  @P2 LDG.E.U16 R24, desc[UR6][R4.64] ;  /* 0x0000000604182981 */ /* 0x000122000c1e1500 */
[----:B------:R-:W-:Y:S01]  /*153b0*/  PRMT R22, RZ, 0x7610, R22 ;  /* 0x00007610ff167816 */ /* 0x000fe20000000016 */
[----:B0-----:R-:W-:Y:S02]  /*153c0*/  @P2 IMAD.MOV.U32 R4, RZ, RZ, R58 ;  /* 0x000000ffff042224 */ /* 0x001fe400078e003a */
[----:B------:R-:W-:Y:S01]  /*153d0*/  @P2 IMAD.MOV.U32 R5, RZ, RZ, R59 ;  /* 0x000000ffff052224 */ /* 0x000fe200078e003b */
[----:B------:R-:W-:Y:S02]  /*153e0*/  PRMT R21, RZ, 0x7610, R21 ;  /* 0x00007610ff157816 */ /* 0x000fe40000000015 */
[----:B------:R-:W-:Y:S01]  /*153f0*/  PRMT R33, RZ, 0x7610, R33 ;  /* 0x00007610ff217816 */ /* 0x000fe20000000021 */
[----:B------:R-:W4:Y:S04]  /*15400*/  LDL R59, [R1+0xb0c] ;  /* 0x000b0c00013b7983 */ /* 0x000f280000100800 */
[----:B------:R0:W4:Y:S04]  /*15410*/  @P2 LDG.E.U16 R23, desc[UR6][R4.64] ;  /* 0x0000000604172981 */ /* 0x000128000c1e1500 */
[----:B------:R-:W4:Y:S01]  /*15420*/  LDL R58, [R1+0xb10] ;  /* 0x000b1000013a7983 */ /* 0x000f220000100800 */
[----:B0-----:R-:W-:-:S02]  /*15430*/  @P2 IMAD.MOV.U32 R4, RZ, RZ, R56 ;  /* 0x000000ffff042224 */ /* 0x001fc400078e0038 */
[----:B------:R-:W-:Y:S01]  /*15440*/  @P2 IMAD.MOV.U32 R5, RZ, RZ, R57 ;  /* 0x000000ffff052224 */ /* 0x000fe200078e0039 */
[----:B------:R-:W4:Y:S04]  /*15450*/  LDL R56, [R1+0xb08] ;  /* 0x000b080001387983 */ /* 0x000f280000100800 */
[----:B------:R-:W4:Y:S04]  /*15460*/  LDL R57, [R1+0xb04] ;  /* 0x000b040001397983 */ /* 0x000f280000100800 */
[----:B------:R2:W4:Y:S02]  /*15470*/  @P2 LDG.E.U16 R22, desc[UR6][R4.64] ;  /* 0x0000000604162981 */ /* 0x000524000c1e1500 */
[----:B--2---:R-:W-:-:S02]  /*15480*/  @P2 IMAD.MOV.U32 R4, RZ, RZ, R31 ;  /* 0x000000ffff042224 */ /* 0x004fc400078e001f */
[----:B------:R-:W-:Y:S01]  /*15490*/  @P2 IMAD.MOV.U32 R5, RZ, RZ, R43 ;  /* 0x000000ffff052224 */ /* 0x000fe200078e002b */
[----:B------:R-:W-:Y:S01]  /*154a0*/  ISETP.GT.AND P0, PT, R29, 0x39, PT ;  /* 0x000000391d00780c */ /* 0x000fe20003f04270 */
[----:B------:R-:W2:Y:S04]  /*154b0*/  LDL R43, [R1+0xafc] ;  /* 0x000afc00012b7983 */ /* 0x000ea80000100800 */
[----:B------:R3:W2:Y:S04]  /*154c0*/  @P2 LDG.E.U16 R21, desc[UR6][R4.64] ;  /* 0x0000000604152981 */ /* 0x0006a8000c1e1500 */
[----:B------:R-:W2:Y:S01]  /*154d0*/  LDL R31, [R1+0xb00] ;  /* 0x000b0000011f7983 */ /* 0x000ea20000100800 */
[----:B---3--:R-:W-:-:S02]  /*154e0*/  @P1 IMAD.MOV.U32 R5, RZ, RZ, R30 ;  /* 0x000000ffff051224 */ /* 0x008fc400078e001e */
[----:B----4-:R-:W-:Y:S01]  /*154f0*/  @P1 IMAD.MOV.U32 R4, RZ, RZ, R2 ;  /* 0x000000ffff041224 */ /* 0x010fe200078e0002 */
[----:B------:R-:W3:Y:S04]  /*15500*/  LDL R30, [R1+0xaf4] ;  /* 0x000af400011e7983 */ /* 0x000ee80000100800 */
[----:B------:R-:W4:Y:S04]  /*15510*/  LDL R2, [R1+0xaf8] ;  /* 0x000af80001027983 */ /* 0x000f280000100800 */
[----:B------:R0:W3:Y:S01]  /*15520*/  @P1 LDG.E.U16 R33, desc[UR6][R4.64] ;  /* 0x0000000604211981 */ /* 0x0000e2000c1e1500 */
[----:B------:R-:W-:Y:S01]  /*15530*/  PRMT R20, RZ, 0x7610, R20 ;  /* 0x00007610ff147816 */ /* 0x000fe20000000014 */
[----:B0-----:R-:W-:-:S02]  /*15540*/  @P0 IMAD.MOV.U32 R5, RZ, RZ, R59 ;  /* 0x000000ffff050224 */ /* 0x001fc400078e003b */
[----:B------:R-:W-:-:S05]  /*15550*/  @P0 IMAD.MOV.U32 R4, RZ, RZ, R58 ;  /* 0x000000ffff040224 */ /* 0x000fca00078e003a */
[----:B------:R0:W4:Y:S02]  /*15560*/  @P0 LDG.E.U16 R20, desc[UR6][R4.64] ;  /* 0x0000000604140981 */ /* 0x000124000c1e1500 */
[----:B0-----:R-:W-:Y:S01]  /*15570*/  @P0 IMAD.MOV.U32 R5, RZ, RZ, R57 ;  /* 0x000000ffff050224 */ /* 0x001fe200078e0039 */
[----:B------:R-:W-:Y:S01]  /*15580*/  PRMT R19, RZ, 0x7610, R19 ;  /* 0x00007610ff137816 */ /* 0x000fe20000000013 */
[----:B------:R-:W-:-:S05]  /*15590*/  @P0 IMAD.MOV.U32 R4, RZ, RZ, R56 ;  /* 0x000000ffff040224 */ /* 0x000fca00078e0038 */
[----:B------:R2:W4:Y:S02]  /*155a0*/  @P0 LDG.E.U16 R19, desc[UR6][R4.64] ;  /* 0x0000000604130981 */ /* 0x000524000c1e1500 */
[----:B--2---:R-:W-:Y:S02]  /*155b0*/  @P0 IMAD.MOV.U32 R5, RZ, RZ, R43 ;  /* 0x000000ffff050224 */ /* 0x004fe400078e002b */
[----:B---3--:R0:W-:Y:S04]  /*155c0*/  STL [R1+0x1dc0], R33 ;  /* 0x001dc02101007387 */ /* 0x0081e80000100800 */
[----:B------:R-:W2:Y:S04]  /*155d0*/  LDL R60, [R1+0xa8c] ;  /* 0x000a8c00013c7983 */ /* 0x000ea80000100800 */
[----:B------:R-:W3:Y:S04]  /*155e0*/  LDL R59, [R1+0xa90] ;  /* 0x000a9000013b7983 */ /* 0x000ee80000100800 */
[----:B------:R-:W3:Y:S04]  /*155f0*/  LDL R58, [R1+0xa84] ;  /* 0x000a8400013a7983 */ /* 0x000ee80000100800 */
[----:B------:R-:W3:Y:S04]  /*15600*/  LDL R57, [R1+0xa88] ;  /* 0x000a880001397983 */ /* 0x000ee80000100800 */
[----:B------:R-:W3:Y:S04]  /*15610*/  LDL R56, [R1+0xa7c] ;  /* 0x000a7c0001387983 */ /* 0x000ee80000100800 */
[----:B------:R-:W3:Y:S01]  /*15620*/  LDL R43, [R1+0xa80] ;  /* 0x000a8000012b7983 */ /* 0x000ee20000100800 */
[----:B------:R-:W-:-:S02]  /*15630*/  PRMT R18, RZ, 0x7610, R18 ;  /* 0x00007610ff127816 */ /* 0x000fc40000000012 */
[----:B------:R-:W-:Y:S01]  /*15640*/  ISETP.GT.AND P2, PT, R29, 0x3d, PT ;  /* 0x0000003d1d00780c */ /* 0x000fe20003f44270 */
[----:B------:R-:W-:Y:S01]  /*15650*/  @P0 IMAD.MOV.U32 R4, RZ, RZ, R31 ;  /* 0x000000ffff040224 */ /* 0x000fe200078e001f */
[----:B------:R-:W-:Y:S01]  /*15660*/  PRMT R17, RZ, 0x7610, R17 ;  /* 0x00007610ff117816 */ /* 0x000fe20000000011 */
[----:B0-----:R-:W3:Y:S04]  /*15670*/  LDL R33, [R1+0xa74] ;  /* 0x000a740001217983 */ /* 0x001ee80000100800 */
[----:B------:R4:W3:Y:S04]  /*15680*/  @P0 LDG.E.U16 R18, desc[UR6][R4.64] ;  /* 0x0000000604120981 */ /* 0x0008e8000c1e1500 */
[----:B------:R-:W3:Y:S01]  /*15690*/  LDL R31, [R1+0xa78] ;  /* 0x000a7800011f7983 */ /* 0x000ee20000100800 */
[----:B------:R-:W-:Y:S01]  /*156a0*/  PRMT R16, RZ, 0x7610, R16 ;  /* 0x00007610ff107816 */ /* 0x000fe20000000010 */
[----:B----4-:R-:W-:-:S02]  /*156b0*/  @P0 IMAD.MOV.U32 R4, RZ, RZ, R2 ;  /* 0x000000ffff040224 */ /* 0x010fc400078e0002 */
[----:B------:R-:W-:Y:S01]  /*156c0*/  @P0 IMAD.MOV.U32 R5, RZ, RZ, R30 ;  /* 0x000000ffff050224 */ /* 0x000fe200078e001e */
[----:B------:R-:W4:Y:S04]  /*156d0*/  LDL R2, [R1+0xb60] ;  /* 0x000b600001027983 */ /* 0x000f280000100800 */
[----:B------:R-:W4:Y:S04]  /*156e0*/  LDL R30, [R1+0xb5c] ;  /* 0x000b5c00011e7983 */ /* 0x000f280000100800 */
[----:B------:R2:W4:Y:S01]  /*156f0*/  @P0 LDG.E.U16 R17, desc[UR6][R4.64] ;  /* 0x0000000604110981 */ /* 0x000522000c1e1500 */
[----:B------:R-:W-:Y:S01]  /*15700*/  PRMT R15, RZ, 0x7610, R15 ;  /* 0x00007610ff0f7816 */ /* 0x000fe2000000000f */
[----:B--2---:R-:W-:-:S02]  /*15710*/  @P2 IMAD.MOV.U32 R5, RZ, RZ, R60 ;  /* 0x000000ffff052224 */ /* 0x004fc400078e003c */
[----:B---3--:R-:W-:-:S05]  /*15720*/  @P2 IMAD.MOV.U32 R4, RZ, RZ, R59 ;  /* 0x000000ffff042224 */ /* 0x008fca00078e003b */
[----:B------:R0:W2:Y:S02]  /*15730*/  @P2 LDG.E.U16 R16, desc[UR6][R4.64] ;  /* 0x0000000604102981 */ /* 0x0000a4000c1e1500 */
[----:B0-----:R-:W-:Y:S02]  /*15740*/  @P2 IMAD.MOV.U32 R4, RZ, RZ, R57 ;  /* 0x000000ffff042224 */ /* 0x001fe400078e0039 */
[----:B------:R-:W-:Y:S01]  /*15750*/  @P2 IMAD.MOV.U32 R5, RZ, RZ, R58 ;  /* 0x000000ffff052224 */ /* 0x000fe200078e003a */
[----:B------:R-:W3:Y:S04]  /*15760*/  LDL R57, [R1+0xb58] ;  /* 0x000b580001397983 */ /* 0x000ee80000100800 */
[----:B------:R-:W2:Y:S04]  /*15770*/  LDL R58, [R1+0xb54] ;  /* 0x000b5400013a7983 */ /* 0x000ea80000100800 */
[----:B------:R0:W2:Y:S02]  /*15780*/  @P2 LDG.E.U16 R15, desc[UR6][R4.64] ;  /* 0x00000006040f2981 */ /* 0x0000a4000c1e1500 */
[----:B0-----:R-:W-:-:S02]  /*15790*/  @P2 IMAD.MOV.U32 R4, RZ, RZ, R43 ;  /* 0x000000ffff042224 */ /* 0x001fc400078e002b */
[----:B------:R-:W-:Y:S01]  /*157a0*/  @P2 IMAD.MOV.U32 R5, RZ, RZ, R56 ;  /* 0x000000ffff052224 */ /* 0x000fe200078e0038 */
[----:B------:R-:W2:Y:S04]  /*157b0*/  LDL R43, [R1+0xaf0] ;  /* 0x000af000012b7983 */ /* 0x000ea80000100800 */
[----:B------:R-:W2:Y:S01]  /*157c0*/  LDL R56, [R1+0xaec] ;  /* 0x000aec0001387983 */ /* 0x000ea20000100800 */
[----:B------:R-:W-:Y:S02]  /*157d0*/  PRMT R14, RZ, 0x7610, R14 ;  /* 0x00007610ff0e7816 */ /* 0x000fe4000000000e */
[----:B------:R-:W-:-:S04]  /*157e0*/  PRMT R13, RZ, 0x7610, R13 ;  /* 0x00007610ff0d7816 */ /* 0x000fc8000000000d */
[----:B------:R0:W2:Y:S01]  /*157f0*/  @P2 LDG.E.U16 R14, desc[UR6][R4.64] ;  /* 0x00000006040e2981 */ /* 0x0000a2000c1e1500 */
[----:B------:R-:W-:Y:S01]  /*15800*/  PRMT R32, RZ, 0x7610, R32 ;  /* 0x00007610ff207816 */ /* 0x000fe20000000020 */
[----:B0-----:R-:W-:Y:S02]  /*15810*/  @P2 IMAD.MOV.U32 R4, RZ, RZ, R31 ;  /* 0x000000ffff042224 */ /* 0x001fe400078e001f */
[----:B------:R-:W-:Y:S01]  /*15820*/  @P2 IMAD.MOV.U32 R5, RZ, RZ, R33 ;  /* 0x000000ffff052224 */ /* 0x000fe200078e0021 */
[----:B------:R-:W-:Y:S02]  /*15830*/  PRMT R12, RZ, 0x7610, R12 ;  /* 0x00007610ff0c7816 */ /* 0x000fe4000000000c */
[----:B------:R-:W-:Y:S01]  /*15840*/  ISETP.GT.AND P0, PT, R29, 0x3a, PT ;  /* 0x0000003a1d00780c */ /* 0x000fe20003f04270 */
[----:B------:R-:W2:Y:S04]  /*15850*/  LDL R33, [R1+0xae4] ;  /* 0x000ae40001217983 */ /* 0x000ea80000100800 */
[----:B------:R4:W2:Y:S04]  /*15860*/  @P2 LDG.E.U16 R13, desc[UR6][R4.64] ;  /* 0x00000006040d2981 */ /* 0x0008a8000c1e1500 */
[----:B------:R-:W2:Y:S01]  /*15870*/  LDL R31, [R1+0xae8] ;  /* 0x000ae800011f7983 */ /* 0x000ea20000100800 */
[----:B----4-:R-:W-:-:S02]  /*15880*/  @P1 IMAD.MOV.U32 R4, RZ, RZ, R2 ;  /* 0x000000ffff041224 */ /* 0x010fc400078e0002 */
[----:B------:R-:W-:Y:S01]  /*15890*/  @P1 IMAD.MOV.U32 R5, RZ, RZ, R30 ;  /* 0x000000ffff051224 */ /* 0x000fe200078e001e */
[----:B------:R-:W-:Y:S01]  /*158a0*/  PRMT R11, RZ, 0x7610, R11 ;  /* 0x00007610ff0b7816 */ /* 0x000fe2000000000b */
[----:B------:R-:W4:Y:S04]  /*158b0*/  LDL R30, [R1+0xadc] ;  /* 0x000adc00011e7983 */ /* 0x000f280000100800 */
[----:B------:R3:W4:Y:S04]  /*158c0*/  @P1 LDG.E.U16 R32, desc[UR6][R4.64] ;  /* 0x0000000604201981 */ /* 0x000728000c1e1500 */
[----:B------:R-:W4:Y:S01]  /*158d0*/  LDL R2, [R1+0xae0] ;  /* 0x000ae00001027983 */ /* 0x000f220000100800 */
[----:B---3--:R-:W-:-:S02]  /*158e0*/  @P1 IMAD.MOV.U32 R4, RZ, RZ, R57 ;  /* 0x000000ffff041224 */ /* 0x008fc400078e0039 */
[----:B--2---:R-:W-:-:S05]  /*158f0*/  @P1 IMAD.MOV.U32 R5, RZ, RZ, R58 ;  /* 0x000000ffff051224 */ /* 0x004fca00078e003a */
[----:B------:R0:W2:Y:S02]  /*15900*/  @P1 LDG.E.U16 R12, desc[UR6][R4.64] ;  /* 0x00000006040c1981 */ /* 0x0000a4000c1e1500 */
[----:B0-----:R-:W-:Y:S02]  /*15910*/  @P0 IMAD.MOV.U32 R4, RZ, RZ, R43 ;  /* 0x000000ffff040224 */ /* 0x001fe400078e002b */
[----:B------:R-:W-:-:S05]  /*15920*/  @P0 IMAD.MOV.U32 R5, RZ, RZ, R56 ;  /* 0x000000ffff050224 */ /* 0x000fca00078e0038 */
[----:B------:R0:W3:Y:S01]  /*15930*/  @P0 LDG.E.U16 R11, desc[UR6][R4.64] ;  /* 0x00000006040b0981 */ /* 0x0000e2000c1e1500 */
[----:B------:R-:W-:Y:S01]  /*15940*/  PRMT R10, RZ, 0x7610, R10 ;  /* 0x00007610ff0a7816 */ /* 0x000fe2000000000a */
[----:B0-----:R-:W-:Y:S02]  /*15950*/  @P0 IMAD.MOV.U32 R5, RZ, RZ, R33 ;  /* 0x000000ffff050224 */ /* 0x001fe400078e0021 */
[----:B------:R-:W-:-:S05]  /*15960*/  @P0 IMAD.MOV.U32 R4, RZ, RZ, R31 ;  /* 0x000000ffff040224 */ /* 0x000fca00078e001f */
[----:B------:R0:W3:Y:S04]  /*15970*/  @P0 LDG.E.U16 R10, desc[UR6][R4.64] ;  /* 0x00000006040a0981 */ /* 0x0000e8000c1e1500 */
[----:B----4-:R1:W-:Y:S04]  /*15980*/  STL [R1+0x1dc4], R32 ;  /* 0x001dc42001007387 */ /* 0x0103e80000100800 */
[----:B--2---:R-:W-:Y:S04]  /*15990*/  STL [R1+0x1dc8], R12 ;  /* 0x001dc80c01007387 */ /* 0x004fe80000100800 */
[----:B------:R-:W2:Y:S04]  /*159a0*/  LDL R56, [R1+0xad4] ;  /* 0x000ad40001387983 */ /* 0x000ea80000100800 */
[----:B------:R-:W4:Y:S04]  /*159b0*/  LDL R43, [R1+0xad8] ;  /* 0x000ad800012b7983 */ /* 0x000f280000100800 */
[----:B---3--:R3:W-:Y:S04]  /*159c0*/  STL [R1+0x1dcc], R11 ;  /* 0x001dcc0b01007387 */ /* 0x0087e80000100800 */
[----:B------:R-:W4:Y:S04]  /*159d0*/  LDL R33, [R1+0xa6c] ;  /* 0x000a6c0001217983 */ /* 0x000f280000100800 */
[----:B-1----:R-:W4:Y:S01]  /*159e0*/  LDL R32, [R1+0xa70] ;  /* 0x000a700001207983 */ /* 0x002f220000100800 */
[----:B------:R-:W-:Y:S01]  /*159f0*/  PRMT R9, RZ, 0x7610, R9 ;  /* 0x00007610ff097816 */ /* 0x000fe20000000009 */
[----:B0-----:R-:W-:-:S02]  /*15a00*/  @P0 IMAD.MOV.U32 R4, RZ, RZ, R2 ;  /* 0x000000ffff040224 */ /* 0x001fc400078e0002 */
[----:B------:R-:W-:Y:S01]  /*15a10*/  @P0 IMAD.MOV.U32 R5, RZ, RZ, R30 ;  /* 0x000000ffff050224 */ /* 0x000fe200078e001e */
[----:B------:R-:W-:-:S04]  /*15a20*/  PRMT R8, RZ, 0x7610, R8 ;  /* 0x00007610ff087816 */ /* 0x000fc80000000008 */
[----:B------:R2:W4:Y:S01]  /*15a30*/  @P0 LDG.E.U16 R9, desc[UR6][R4.64] ;  /* 0x0000000604090981 */ /* 0x000522000c1e1500 */
[----:B------:R-:W-:-:S03]  /*15a40*/  ISETP.GT.AND P1, PT, R29, 0x3e, PT ;  /* 0x0000003e1d00780c */ /* 0x000fc60003f24270 */
[----:B------:R-:W-:Y:S04]  /*15a50*/  STL [R1+0x1dd0], R10 ;  /* 0x001dd00a01007387 */ /* 0x000fe80000100800 */
[----:B------:R-:W4:Y:S04]  /*15a60*/  LDL R31, [R1+0xa64] ;  /* 0x000a6400011f7983 */ /* 0x000f280000100800 */
[----:B---3--:R-:W3:Y:S01]  /*15a70*/  LDL R11, [R1+0xa68] ;  /* 0x000a6800010b7983 */ /* 0x008ee20000100800 */
[----:B------:R-:W-:-:S03]  /*15a80*/  PRMT R7, RZ, 0x7610, R7 ;  /* 0x00007610ff077816 */ /* 0x000fc60000000007 */
[----:B------:R-:W3:Y:S04]  /*15a90*/  LDL R30, [R1+0xa5c] ;  /* 0x000a5c00011e7983 */ /* 0x000ee80000100800 */
[----:B------:R-:W3:Y:S01]  /*15aa0*/  LDL R2, [R1+0xa60] ;  /* 0x000a600001027983 */ /* 0x000ee20000100800 */
[----:B--2---:R-:W-:Y:S02]  /*15ab0*/  @P0 IMAD.MOV.U32 R5, RZ, RZ, R56 ;  /* 0x000000ffff050224 */ /* 0x004fe400078e0038 */
[----:B----4-:R-:W-:-:S05]  /*15ac0*/  @P0 IMAD.MOV.U32 R4, RZ, RZ, R43 ;  /* 0x000000ffff040224 */ /* 0x010fca00078e002b */
[----:B------:R0:W2:Y:S02]  /*15ad0*/  @P0 LDG.E.U16 R8, desc[UR6][R4.64] ;  /* 0x0000000604080981 */ /* 0x0000a4000c1e1500 */
[----:B0-----:R-:W-:Y:S02]  /*15ae0*/  @P1 IMAD.MOV.U32 R5, RZ, RZ, R33 ;  /* 0x000000ffff051224 */ /* 0x001fe400078e0021 */
[----:B------:R-:W-:-:S05]  /*15af0*/  @P1 IMAD.MOV.U32 R4, RZ, RZ, R32 ;  /* 0x000000ffff041224 */ /* 0x000fca00078e0020 */
[----:B------:R0:W4:Y:S04]  /*15b00*/  @P1 LDG.E.U16 R7, desc[UR6][R4.64] ;  /* 0x0000000604071981 */ /* 0x000128000c1e1500 */
[----:B------:R1:W-:Y:S01]  /*15b10*/  STL [R1+0x1dd4], R9 ;  /* 0x001dd40901007387 */ /* 0x0003e20000100800 */
[----:B------:R-:W-:Y:S01]  /*15b20*/  PRMT R6, RZ, 0x7610, R6 ;  /* 0x00007610ff067816 */ /* 0x000fe20000000006 */
[----:B0-----:R-:W-:Y:S02]  /*15b30*/  @P1 IMAD.MOV.U32 R5, RZ, RZ, R31 ;  /* 0x000000ffff051224 */ /* 0x001fe400078e001f */
[----:B---3--:R-:W-:-:S05]  /*15b40*/  @P1 IMAD.MOV.U32 R4, RZ, RZ, R11 ;  /* 0x000000ffff041224 */ /* 0x008fca00078e000b */
[----:B------:R0:W3:Y:S04]  /*15b50*/  @P1 LDG.E.U16 R6, desc[UR6][R4.64] ;  /* 0x0000000604061981 */ /* 0x0000e8000c1e1500 */
[----:B--2---:R-:W-:Y:S04]  /*15b60*/  STL [R1+0x1dd8], R8 ;  /* 0x001dd80801007387 */ /* 0x004fe80000100800 */
[----:B------:R-:W2:Y:S04]  /*15b70*/  LDL R33, [R1+0xa54] ;  /* 0x000a540001217983 */ /* 0x000ea80000100800 */
[----:B------:R-:W2:Y:S04]  /*15b80*/  LDL R32, [R1+0xa58] ;  /* 0x000a580001207983 */ /* 0x000ea80000100800 */
[----:B----4-:R-:W-:Y:S04]  /*15b90*/  STL [R1+0x1ddc], R7 ;  /* 0x001ddc0701007387 */ /* 0x010fe80000100800 */
[----:B------:R-:W4:Y:S04]  /*15ba0*/  LDL R57, [R1+0xbcc] ;  /* 0x000bcc0001397983 */ /* 0x000f280000100800 */
[----:B------:R-:W4:Y:S01]  /*15bb0*/  LDL R11, [R1+0xbd0] ;  /* 0x000bd000010b7983 */ /* 0x000f220000100800 */
[----:B0-----:R-:W-:Y:S01]  /*15bc0*/  PRMT R5, RZ, 0x7610, R5 ;  /* 0x00007610ff057816 */ /* 0x001fe20000000005 */
[----:B------:R-:W-:-:S02]  /*15bd0*/  @P1 IMAD.MOV.U32 R31, RZ, RZ, R30 ;  /* 0x000000ffff1f1224 */ /* 0x000fc400078e001e */
[----:B------:R-:W-:Y:S01]  /*15be0*/  @P1 IMAD.MOV.U32 R30, RZ, RZ, R2 ;  /* 0x000000ffff1e1224 */ /* 0x000fe200078e0002 */
[----:B------:R-:W-:-:S04]  /*15bf0*/  PRMT R4, RZ, 0x7610, R4 ;  /* 0x00007610ff047816 */ /* 0x000fc80000000004 */
[----:B------:R2:W4:Y:S01]  /*15c00*/  @P1 LDG.E.U16 R5, desc[UR6][R30.64] ;  /* 0x000000061e051981 */ /* 0x000522000c1e1500 */
[----:B------:R-:W-:-:S03]  /*15c10*/  ISETP.GT.AND P0, PT, R29, 0x33, PT ;  /* 0x000000331d00780c */ /* 0x000fc60003f04270 */
[----:B---3--:R0:W-:Y:S04]  /*15c20*/  STL [R1+0x1de0], R6 ;  /* 0x001de00601007387 */ /* 0x0081e80000100800 */
[----:B------:R-:W3:Y:S01]  /*15c30*/  LDL R2, [R1+0xbc8] ;  /* 0x000bc80001027983 */ /* 0x000ee20000100800 */
[----:B-1----:R-:W-:-:S03]  /*15c40*/  PRMT R9, RZ, 0x7610, R9 ;  /* 0x00007610ff097816 */ /* 0x002fc60000000009 */
[----:B------:R-:W3:Y:S04]  /*15c50*/  LDL R56, [R1+0xbbc] ;  /* 0x000bbc0001387983 */ /* 0x000ee80000100800 */
[----:B------:R-:W3:Y:S04]  /*15c60*/  LDL R43, [R1+0xbc0] ;  /* 0x000bc000012b7983 */ /* 0x000ee80000100800 */
[----:B0-----:R-:W3:Y:S01]  /*15c70*/  LDL R6, [R1+0xbc4] ;  /* 0x000bc40001067983 */ /* 0x001ee20000100800 */
[----:B--2---:R-:W-:Y:S02]  /*15c80*/  @P1 IMAD.MOV.U32 R31, RZ, RZ, R33 ;  /* 0x000000ffff1f1224 */ /* 0x004fe400078e0021 */
[----:B------:R-:W-:-:S05]  /*15c90*/  @P1 IMAD.MOV.U32 R30, RZ, RZ, R32 ;  /* 0x000000ffff1e1224 */ /* 0x000fca00078e0020 */
[----:B------:R4:W2:Y:S02]  /*15ca0*/  @P1 LDG.E.U16 R4, desc[UR6][R30.64] ;  /* 0x000000061e041981 */ /* 0x0008a4000c1e1500 */
[----:B----4-:R-:W-:Y:S02]  /*15cb0*/  @P0 IMAD.MOV.U32 R31, RZ, RZ, R57 ;  /* 0x000000ffff1f0224 */ /* 0x010fe400078e0039 */
[----:B------:R-:W-:-:S05]  /*15cc0*/  @P0 IMAD.MOV.U32 R30, RZ, RZ, R11 ;  /* 0x000000ffff1e0224 */ /* 0x000fca00078e000b */
[----:B------:R3:W4:Y:S04]  /*15cd0*/  @P0 LDG.E.U16 R9, desc[UR6][R30.64] ;  /* 0x000000061e090981 */ /* 0x000728000c1e1500 */
[----:B------:R-:W-:Y:S04]  /*15ce0*/  STL [R1+0x1de4], R5 ;  /* 0x001de40501007387 */ /* 0x000fe80000100800 */
[----:B------:R-:W4:Y:S04]  /*15cf0*/  LDL R33, [R1+0xbb4] ;  /* 0x000bb40001217983 */ /* 0x000f280000100800 */
[----:B------:R-:W4:Y:S01]  /*15d00*/  LDL R32, [R1+0xbb8] ;  /* 0x000bb80001207983 */ /* 0x000f220000100800 */
[----:B---3--:R-:W-:-:S02]  /*15d10*/  @P0 IMAD.MOV.U32 R30, RZ, RZ, R2 ;  /* 0x000000ffff1e0224 */ /* 0x008fc400078e0002 */
[----:B------:R-:W-:Y:S01]  /*15d20*/  @P0 IMAD.MOV.U32 R31, RZ, RZ, R6 ;  /* 0x000000ffff1f0224 */ /* 0x000fe200078e0006 */
[----:B--2---:R0:W-:Y:S04]  /*15d30*/  STL [R1+0x1de8], R4 ;  /* 0x001de80401007387 */ /* 0x0041e80000100800 */
[----:B------:R-:W2:Y:S01]  /*15d40*/  LDL R11, [R1+0xb4c] ;  /* 0x000b4c00010b7983 */ /* 0x000ea20000100800 */
[----:B0-----:R-:W-:-:S06]  /*15d50*/  PRMT R4, RZ, 0x7610, R4 ;  /* 0x00007610ff047816 */ /* 0x001fcc0000000004 */
[----:B------:R0:W3:Y:S04]  /*15d60*/  @P0 LDG.E.U16 R4, desc[UR6][R30.64] ;  /* 0x000000061e040981 */ /* 0x0000e8000c1e1500 */
[----:B----4-:R1:W-:Y:S04]  /*15d70*/  STL [R1+0x2c8], R9 ;  /* 0x0002c80901007387 */ /* 0x0103e80000100800 */
[----:B------:R-:W4:Y:S04]  /*15d80*/  LDL R2, [R1+0xb48] ;  /* 0x000b480001027983 */ /* 0x000f280000100800 */
[----:B------:R-:W4:Y:S04]  /*15d90*/  LDL R6, [R1+0xb44] ;  /* 0x000b440001067983 */ /* 0x000f280000100800 */
[----:B-1----:R-:W4:Y:S01]  /*15da0*/  LDL R9, [R1+0xb50] ;  /* 0x000b500001097983 */ /* 0x002f220000100800 */
[----:B0-----:R-:W-:Y:S01]  /*15db0*/  @P0 IMAD.MOV.U32 R30, RZ, RZ, R43 ;  /* 0x000000ffff1e0224 */ /* 0x001fe200078e002b */
[----:B------:R-:W-:-:S02]  /*15dc0*/  PRMT R55, RZ, 0x7610, R55 ;  /* 0x00007610ff377816 */ /* 0x000fc40000000037 */
[----:B------:R-:W4:Y:S01]  /*15dd0*/  LDL R43, [R1+0xb3c] ;  /* 0x000b3c00012b7983 */ /* 0x000f220000100800 */
[----:B------:R-:W-:Y:S01]  /*15de0*/  ISETP.GT.AND P1, PT, R29, 0x37, PT ;  /* 0x000000371d00780c */ /* 0x000fe20003f24270 */
[----:B------:R-:W-:Y:S01]  /*15df0*/  @P0 IMAD.MOV.U32 R31, RZ, RZ, R56 ;  /* 0x000000ffff1f0224 */ /* 0x000fe200078e0038 */
[----:B------:R-:W-:-:S04]  /*15e00*/  PRMT R54, RZ, 0x7610, R54 ;  /* 0x00007610ff367816 */ /* 0x000fc80000000036 */
[----:B------:R0:W4:Y:S02]  /*15e10*/  @P0 LDG.E.U16 R55, desc[UR6][R30.64] ;  /* 0x000000061e370981 */ /* 0x000124000c1e1500 */
[----:B0-----:R-:W-:Y:S02]  /*15e20*/  @P0 IMAD.MOV.U32 R30, RZ, RZ, R32 ;  /* 0x000000ffff1e0224 */ /* 0x001fe400078e0020 */
[----:B------:R-:W-:-:S05]  /*15e30*/  @P0 IMAD.MOV.U32 R31, RZ, RZ, R33 ;  /* 0x000000ffff1f0224 */ /* 0x000fca00078e0021 */
[----:B------:R2:W4:Y:S02]  /*15e40*/  @P0 LDG.E.U16 R54, desc[UR6][R30.64] ;  /* 0x000000061e360981 */ /* 0x000524000c1e1500 */
[----:B--2---:R-:W-:Y:S02]  /*15e50*/  @P1 IMAD.MOV.U32 R31, RZ, RZ, R11 ;  /* 0x000000ffff1f1224 */ /* 0x004fe400078e000b */
[----:B---3--:R0:W-:Y:S04]  /*15e60*/  STL [R1+0x2c0], R4 ;  /* 0x0002c00401007387 */ /* 0x0081e80000100800 */
[----:B------:R-:W2:Y:S04]  /*15e70*/  LDL R33, [R1+0xb34] ;  /* 0x000b340001217983 */ /* 0x000ea80000100800 */
[----:B------:R-:W3:Y:S04]  /*15e80*/  LDL R32, [R1+0xb38] ;  /* 0x000b380001207983 */ /* 0x000ee80000100800 */
[----:B------:R-:W2:Y:S04]  /*15e90*/  LDL R11, [R1+0xacc] ;  /* 0x000acc00010b7983 */ /* 0x000ea80000100800 */
[----:B0-----:R-:W3:Y:S01]  /*15ea0*/  LDL R4, [R1+0xb40] ;  /* 0x000b400001047983 */ /* 0x001ee20000100800 */
[----:B----4-:R-:W-:-:S03]  /*15eb0*/  @P1 IMAD.MOV.U32 R30, RZ, RZ, R9 ;  /* 0x000000ffff1e1224 */ /* 0x010fc600078e0009 */
[----:B------:R-:W4:Y:S01]  /*15ec0*/  LDL R9, [R1+0xad0] ;  /* 0x000ad00001097983 */ /* 0x000f220000100800 */
[----:B------:R-:W-:Y:S02]  /*15ed0*/  PRMT R53, RZ, 0x7610, R53 ;  /* 0x00007610ff357816 */ /* 0x000fe40000000035 */
[----:B------:R-:W-:-:S04]  /*15ee0*/  PRMT R52, RZ, 0x7610, R52 ;  /* 0x00007610ff347816 */ /* 0x000fc80000000034 */
[----:B------:R0:W4:Y:S01]  /*15ef0*/  @P1 LDG.E.U16 R53, desc[UR6][R30.64] ;  /* 0x000000061e351981 */ /* 0x000122000c1e1500 */
[----:B------:R-:W-:Y:S02]  /*15f00*/  PRMT R46, RZ, 0x7610, R46 ;  /* 0x00007610ff2e7816 */ /* 0x000fe4000000002e */
[----:B------:R-:W-:Y:S01]  /*15f10*/  ISETP.GT.AND P0, PT, R29, 0x3b, PT ;  /* 0x0000003b1d00780c */ /* 0x000fe20003f04270 */
[----:B0-----:R-:W-:Y:S02]  /*15f20*/  @P1 IMAD.MOV.U32 R30, RZ, RZ, R2 ;  /* 0x000000ffff1e1224 */ /* 0x001fe400078e0002 */
[----:B------:R-:W-:Y:S01]  /*15f30*/  @P1 IMAD.MOV.U32 R31, RZ, RZ, R6 ;  /* 0x000000ffff1f1224 */ /* 0x000fe200078e0006 */
[----:B------:R-:W4:Y:S04]  /*15f40*/  LDL R2, [R1+0xac8] ;  /* 0x000ac80001027983 */ /* 0x000f280000100800 */
[----:B------:R-:W4:Y:S04]  /*15f50*/  LDL R6, [R1+0xac4] ;  /* 0x000ac40001067983 */ /* 0x000f280000100800 */
[----:B------:R0:W4:Y:S01]  /*15f60*/  @P1 LDG.E.U16 R52, desc[UR6][R30.64] ;  /* 0x000000061e341981 */ /* 0x000122000c1e1500 */
[----:B------:R-:W-:Y:S01]  /*15f70*/  PRMT R45, RZ, 0x7610, R45 ;  /* 0x00007610ff2d7816 */ /* 0x000fe2000000002d */
[----:B0-----:R-:W-:Y:S01]  /*15f80*/  @P1 IMAD.MOV.U32 R31, RZ, RZ, R43 ;  /* 0x000000ffff1f1224 */ /* 0x001fe200078e002b */
[----:B------:R-:W-:Y:S01]  /*15f90*/  PRMT R8, RZ, 0x7610, R8 ;  /* 0x00007610ff087816 */ /* 0x000fe20000000008 */
[----:B------:R-:W4:Y:S01]  /*15fa0*/  LDL R43, [R1+0xabc] ;  /* 0x000abc00012b7983 */ /* 0x000f220000100800 */
[----:B---3--:R-:W-:-:S03]  /*15fb0*/  @P1 IMAD.MOV.U32 R30, RZ, RZ, R4 ;  /* 0x000000ffff1e1224 */ /* 0x008fc600078e0004 */
[----:B------:R-:W3:Y:S04]  /*15fc0*/  LDL R4, [R1+0xac0] ;  /* 0x000ac00001047983 */ /* 0x000ee80000100800 */
[----:B------:R0:W3:Y:S02]  /*15fd0*/  @P1 LDG.E.U16 R46, desc[UR6][R30.64] ;  /* 0x000000061e2e1981 */ /* 0x0000e4000c1e1500 */
[----:B0-----:R-:W-:Y:S02]  /*15fe0*/  @P1 IMAD.MOV.U32 R30, RZ, RZ, R32 ;  /* 0x000000ffff1e1224 */ /* 0x001fe400078e0020 */
[----:B--2---:R-:W-:Y:S01]  /*15ff0*/  @P1 IMAD.MOV.U32 R31, RZ, RZ, R33 ;  /* 0x000000ffff1f1224 */ /* 0x004fe200078e0021 */
[----:B------:R-:W2:Y:S04]  /*16000*/  LDL R32, [R1+0xab8] ;  /* 0x000ab80001207983 */ /* 0x000ea80000100800 */
[----:B------:R-:W2:Y:S04]  /*16010*/  LDL R33, [R1+0xab4] ;  /* 0x000ab40001217983 */ /* 0x000ea80000100800 */
[----:B------:R4:W2:Y:S02]  /*16020*/  @P1 LDG.E.U16 R45, desc[UR6][R30.64] ;  /* 0x000000061e2d1981 */ /* 0x0008a4000c1e1500 */
[----:B----4-:R-:W-:-:S02]  /*16030*/  @P0 IMAD.MOV.U32 R30, RZ, RZ, R9 ;  /* 0x000000ffff1e0224 */ /* 0x010fc400078e0009 */
[----:B------:R-:W-:Y:S01]  /*16040*/  @P0 IMAD.MOV.U32 R31, RZ, RZ, R11 ;  /* 0x000000ffff1f0224 */ /* 0x000fe200078e000b */
[----:B------:R-:W-:Y:S02]  /*16050*/  PRMT R44, RZ, 0x7610, R44 ;  /* 0x00007610ff2c7816 */ /* 0x000fe4000000002c */
[----:B------:R-:W-:Y:S02]  /*16060*/  PRMT R34, RZ, 0x7610, R34 ;  /* 0x00007610ff227816 */ /* 0x000fe40000000022 */
[----:B------:R-:W-:Y:S01]  /*16070*/  ISETP.GT.AND P1, PT, R29, 0x3f, PT ;  /* 0x0000003f1d00780c */ /* 0x000fe20003f24270 */
[----:B------:R-:W4:Y:S04]  /*16080*/  LDL R11, [R1+0xa50] ;  /* 0x000a5000010b7983 */ /* 0x000f280000100800 */
[----:B------:R0:W4:Y:S02]  /*16090*/  @P0 LDG.E.U16 R8, desc[UR6][R30.64] ;  /* 0x000000061e080981 */ /* 0x000124000c1e1500 */
[----:B0-----:R-:W-:-:S02]  /*160a0*/  @P0 IMAD.MOV.U32 R30, RZ, RZ, R2 ;  /* 0x000000ffff1e0224 */ /* 0x001fc400078e0002 */
[----:B------:R-:W-:-:S05]  /*160b0*/  @P0 IMAD.MOV.U32 R31, RZ, RZ, R6 ;  /* 0x000000ffff1f0224 */ /* 0x000fca00078e0006 */
[----:B------:R0:W4:Y:S04]  /*160c0*/  @P0 LDG.E.U16 R44, desc[UR6][R30.64] ;  /* 0x000000061e2c0981 */ /* 0x000128000c1e1500 */
[----:B------:R-:W-:Y:S04]  /*160d0*/  STL [R1+0x2b8], R55 ;  /* 0x0002b83701007387 */ /* 0x000fe80000100800 */
[----:B------:R-:W4:Y:S01]  /*160e0*/  LDL R9, [R1+0xa44] ;  /* 0x000a440001097983 */ /* 0x000f220000100800 */
[----:B------:R-:W-:Y:S01]  /*160f0*/  PRMT R12, RZ, 0x7610, R12 ;  /* 0x00007610ff0c7816 */ /* 0x000fe2000000000c */
[----:B0-----:R-:W-:-:S02]  /*16100*/  @P0 IMAD.MOV.U32 R31, RZ, RZ, R43 ;  /* 0x000000ffff1f0224 */ /* 0x001fc400078e002b */
[----:B---3--:R-:W-:-:S05]  /*16110*/  @P0 IMAD.MOV.U32 R30, RZ, RZ, R4 ;  /* 0x000000ffff1e0224 */ /* 0x008fca00078e0004 */
[----:B------:R2:W3:Y:S02]  /*16120*/  @P0 LDG.E.U16 R34, desc[UR6][R30.64] ;  /* 0x000000061e220981 */ /* 0x0004e4000c1e1500 */
[----:B--2---:R-:W-:Y:S02]  /*16130*/  @P0 IMAD.MOV.U32 R30, RZ, RZ, R32 ;  /* 0x000000ffff1e0224 */ /* 0x004fe400078e0020 */
[----:B------:R-:W-:-:S05]  /*16140*/  @P0 IMAD.MOV.U32 R31, RZ, RZ, R33 ;  /* 0x000000ffff1f0224 */ /* 0x000fca00078e0021 */
[----:B------:R0:W2:Y:S04]  /*16150*/  @P0 LDG.E.U16 R12, desc[UR6][R30.64] ;  /* 0x000000061e0c0981 */ /* 0x0000a8000c1e1500 */
[----:B----4-:R1:W-:Y:S04]  /*16160*/  STL [R1+0x208], R8 ;  /* 0x0002080801007387 */ /* 0x0103e80000100800 */
[----:B------:R-:W4:Y:S01]  /*16170*/  LDL R6, [R1+0xa3c] ;  /* 0x000a3c0001067983 */ /* 0x000f220000100800 */
[----:B0-----:R-:W-:-:S03]  /*16180*/  @P1 IMAD.MOV.U32 R31, RZ, RZ, R0 ;  /* 0x000000ffff1f1224 */ /* 0x001fc600078e0000 */
[----:B-1----:R-:W3:Y:S04]  /*16190*/  LDL R8, [R1+0xa48] ;  /* 0x000a480001087983 */ /* 0x002ee80000100800 */
[----:B------:R-:W-:Y:S04]  /*161a0*/  STL [R1+0x2b0], R54 ;  /* 0x0002b03601007387 */ /* 0x000fe80000100800 */
[----:B------:R-:W2:Y:S04]  /*161b0*/  LDL R2, [R1+0xa38] ;  /* 0x000a380001027983 */ /* 0x000ea80000100800 */
[----:B------:R-:W2:Y:S04]  /*161c0*/  LDL R4, [R1+0xa34] ;  /* 0x000a340001047983 */ /* 0x000ea80000100800 */
[----:B------:R-:W-:Y:S04]  /*161d0*/  STL [R1+0x2a8], R53 ;  /* 0x0002a83501007387 */ /* 0x000fe80000100800 */
[----:B------:R-:W-:Y:S04]  /*161e0*/  STL [R1+0x2a0], R52 ;  /* 0x0002a03401007387 */ /* 0x000fe80000100800 */
[----:B------:R0:W-:Y:S04]  /*161f0*/  STL [R1+0x1388], R0 ;  /* 0x0013880001007387 */ /* 0x0001e80000100800 */
[----:B0-----:R-:W2:Y:S01]  /*16200*/  LDL.LU R0, [R1+0xa40] ;  /* 0x000a400001007983 */ /* 0x001ea20000300800 */
[----:B------:R-:W-:Y:S01]  /*16210*/  PRMT R10, RZ, 0x7610, R10 ;  /* 0x00007610ff0a7816 */ /* 0x000fe2000000000a */
[----:B------:R-:W-:Y:S01]  /*16220*/  @P1 IMAD.MOV.U32 R30, RZ, RZ, R11 ;  /* 0x000000ffff1e1224 */ /* 0x000fe200078e000b */
[----:B------:R-:W-:-:S04]  /*16230*/  PRMT R7, RZ, 0x7610, R7 ;  /* 0x00007610ff077816 */ /* 0x000fc80000000007 */
[----:B------:R0:W2:Y:S01]  /*16240*/  @P1 LDG.E.U16 R10, desc[UR6][R30.64] ;  /* 0x000000061e0a1981 */ /* 0x0000a2000c1e1500 */
[----:B------:R-:W-:Y:S01]  /*16250*/  PRMT R5, RZ, 0x7610, R5 ;  /* 0x00007610ff057816 */ /* 0x000fe20000000005 */
[----:B0-----:R-:W-:Y:S02]  /*16260*/  @P1 IMAD.MOV.U32 R31, RZ, RZ, R9 ;  /* 0x000000ffff1f1224 */ /* 0x001fe400078e0009 */
[----:B------:R-:W-:Y:S01]  /*16270*/  STL [R1+0x298], R46 ;  /* 0x0002982e01007387 */ /* 0x000fe20000100800 */
[----:B---3--:R-:W-:-:S05]  /*16280*/  @P1 IMAD.MOV.U32 R30, RZ, RZ, R8 ;  /* 0x000000ffff1e1224 */ /* 0x008fca00078e0008 */
[----:B------:R4:W3:Y:S02]  /*16290*/  @P1 LDG.E.U16 R7, desc[UR6][R30.64] ;  /* 0x000000061e071981 */ /* 0x0008e4000c1e1500 */
[----:B----4-:R-:W-:Y:S02]  /*162a0*/  @P1 IMAD.MOV.U32 R31, RZ, RZ, R6 ;  /* 0x000000ffff1f1224 */ /* 0x010fe400078e0006 */
[--C-:B--2---:R-:W-:Y:S01]  /*162b0*/  @P1 IMAD.MOV.U32 R30, RZ, RZ, R0.reuse ;  /* 0x000000ffff1e1224 */ /* 0x104fe200078e0000 */
[----:B------:R0:W-:Y:S04]  /*162c0*/  STL [R1+0x13fc], R0 ;  /* 0x0013fc0001007387 */ /* 0x0001e80000100800 */
[----:B------:R1:W2:Y:S01]  /*162d0*/  @P1 LDG.E.U16 R5, desc[UR6][R30.64] ;  /* 0x000000061e051981 */ /* 0x0002a2000c1e1500 */
[----:B0-----:R-:W-:Y:S01]  /*162e0*/  PRMT R0, RZ, 0x7610, R0 ;  /* 0x00007610ff007816 */ /* 0x001fe20000000000 */
[----:B-1----:R-:W-:-:S02]  /*162f0*/  @P1 IMAD.MOV.U32 R30, RZ, RZ, R2 ;  /* 0x000000ffff1e1224 */ /* 0x002fc400078e0002 */
[----:B------:R-:W-:-:S05]  /*16300*/  @P1 IMAD.MOV.U32 R31, RZ, RZ, R4 ;  /* 0x000000ffff1f1224 */ /* 0x000fca00078e0004 */
[----:B------:R-:W4:Y:S04]  /*16310*/  @P1 LDG.E.U16 R0, desc[UR6][R30.64] ;  /* 0x000000061e001981 */ /* 0x000f28000c1e1500 */
[----:B------:R-:W-:Y:S04]  /*16320*/  STL [R1+0x290], R45 ;  /* 0x0002902d01007387 */ /* 0x000fe80000100800 */
[----:B------:R-:W4:Y:S04]  /*16330*/  LDL.LU R33, [R1+0x6b4] ;  /* 0x0006b40001217983 */ /* 0x000f280000300800 */
[----:B------:R0:W-:Y:S01]  /*16340*/  STL [R1+0x1b8], R34 ;  /* 0x0001b82201007387 */ /* 0x0001e20000100800 */
[----:B------:R-:W1:Y:S01]  /*16350*/  S2R R3, SR_TID.X ;  /* 0x0000000000037919 */ /* 0x000e620000002100 */
[----:B------:R-:W1:Y:S01]  /*16360*/  S2R R32, SR_TID.X ;  /* 0x0000000000207919 */ /* 0x000e620000002100 */
[----:B------:R-:W-:Y:S06]  /*16370*/  BAR.SYNC.DEFER_BLOCKING 0x0 ;  /* 0x0000000000007b1d */ /* 0x000fec0000010000 */
[----:B0-----:R-:W4:Y:S04]  /*16380*/  LDL.LU R34, [R1+0x6b0] ;  /* 0x0006b00001227983 */ /* 0x001f280000300800 */
[----:B------:R-:W4:Y:S04]  /*16390*/  LDL.LU R43, [R1+0x6ac] ;  /* 0x0006ac00012b7983 */ /* 0x000f280000300800 */
[----:B------:R0:W-:Y:S04]  /*163a0*/  STL [R1+0x200], R44 ;  /* 0x0002002c01007387 */ /* 0x0001e80000100800 */
[----:B0-----:R-:W4:Y:S04]  /*163b0*/  LDL.LU R44, [R1+0x6a8] ;  /* 0x0006a800012c7983 */ /* 0x001f280000300800 */
        /* <DEDUP_REMOVED lines=12> */
[----:B------:R0:W-:Y:S04]  /*16480*/  STL [R1+0x1b4], R12 ;  /* 0x0001b40c01007387 */ /* 0x0001e80000100800 */
[----:B------:R-:W4:Y:S04]  /*16490*/  LDL.LU R2, [R1+0x1a4] ;  /* 0x0001a40001027983 */ /* 0x000f280000300800 */
        /* <DEDUP_REMOVED lines=8> */
[----:B-1----:R-:W-:-:S02]  /*16520*/  LOP3.LUT R3, R3, 0x1f, RZ, 0xc0, !PT ;  /* 0x0000001f03037812 */ /* 0x002fc400078ec0ff */
[----:B0-----:R-:W-:-:S03]  /*16530*/  LOP3.LUT R12, R32, 0x1f, RZ, 0xc0, !PT ;  /* 0x0000001f200c7812 */ /* 0x001fc600078ec0ff */
[----:B------:R-:W-:Y:S01]  /*16540*/  IMAD.SHL.U32 R3, R3, 0x2, RZ ;  /* 0x0000000203037824 */ /* 0x000fe200078e00ff */
[----:B------:R-:W-:-:S04]  /*16550*/  LOP3.LUT R4, R12, 0x20, RZ, 0xfc, !PT ;  /* 0x000000200c047812 */ /* 0x000fc800078efcff */
[----:B------:R-:W-:Y:S01]  /*16560*/  ISETP.GE.AND P1, PT, R4, R29, PT ;  /* 0x0000001d0400720c */ /* 0x000fe20003f26270 */
[----:B---3--:R-:W-:Y:S04]  /*16570*/  STL [R1+0x1ac], R7 ;  /* 0x0001ac0701007387 */ /* 0x008fe80000100800 */
[----:B------:R-:W-:Y:S04]  /*16580*/  STL [R1+0x1ce4], R31 ;  /* 0x001ce41f01007387 */ /* 0x000fe80000100800 */
[----:B------:R-:W-:Y:S04]  /*16590*/  STL [R1+0x1cec], R31 ;  /* 0x001cec1f01007387 */ /* 0x000fe80000100800 */
[----:B------:R-:W-:Y:S04]  /*165a0*/  STL [R1+0x1cf4], R31 ;  /* 0x001cf41f01007387 */ /* 0x000fe80000100800 */
[----:B------:R-:W-:Y:S04]  /*165b0*/  STL [R1+0x1cfc], R31 ;  /* 0x001cfc1f01007387 */ /* 0x000fe80000100800 */
[----:B--2---:R-:W-:Y:S04]  /*165c0*/  STL [R1+0x1a8], R5 ;  /* 0x0001a80501007387 */ /* 0x004fe80000100800 */
[----:B------:R-:W-:Y:S04]  /*165d0*/  STL [R1+0x1d04], R31 ;  /* 0x001d041f01007387 */ /* 0x000fe80000100800 */
[----:B------:R-:W-:Y:S04]  /*165e0*/  STL [R1+0x1d0c], R31 ;  /* 0x001d0c1f01007387 */ /* 0x000fe80000100800 */
[----:B------:R-:W-:Y:S04]  /*165f0*/  STL [R1+0x1d14], R31 ;  /* 0x001d141f01007387 */ /* 0x000fe80000100800 */
[----:B----4-:R0:W-:Y:S04]  /*16600*/  STL [R1+0x1a0], R0 ;  /* 0x0001a00001007387 */ /* 0x0101e80000100800 */
        /* <DEDUP_REMOVED lines=45> */
[----:B------:R1:W-:Y:S01]  /*168e0*/  STS.U16 [R3+UR4+0x4c0], R52 ;  /* 0x0004c03403007988 */ /* 0x0003e20008000404 */
[----:B0-----:R-:W-:-:S03]  /*168f0*/  LOP3.LUT R0, R32, 0x1f, RZ, 0xc0, !PT ;  /* 0x0000001f20007812 */ /* 0x001fc600078ec0ff */
[----:B------:R0:W-:Y:S04]  /*16900*/  STS.U16 [R3+UR4+0x480], R53 ;  /* 0x0004803503007988 */ /* 0x0001e80008000404 */
[----:B------:R2:W-:Y:S04]  /*16910*/  STS.U16 [R3+UR4+0x800], R54 ;  /* 0x0008003603007988 */ /* 0x0005e80008000404 */
[----:B------:R3:W-:Y:S04]  /*16920*/  STS.U16 [R3+UR4+0xc00], R59 ;  /* 0x000c003b03007988 */ /* 0x0007e80008000404 */
[----:B------:R4:W-:Y:S01]  /*16930*/  STS.U16 [R3+UR4+0xcc0], R60 ;  /* 0x000cc03c03007988 */ /* 0x0009e20008000404 */
[----:B------:R-:W-:-:S03]  /*16940*/  ISETP.GE.AND P0, PT, R0, R29, PT ;  /* 0x0000001d0000720c */ /* 0x000fc60003f06270 */
[----:B-1----:R-:W4:Y:S04]  /*16950*/  LDL.LU R52, [R1+0x19c] ;  /* 0x00019c0001347983 */ /* 0x002f280000300800 */
[----:B0-----:R-:W4:Y:S04]  /*16960*/  LDL.LU R53, [R1+0x198] ;  /* 0x0001980001357983 */ /* 0x001f280000300800 */
[----:B--2---:R-:W2:Y:S04]  /*16970*/  LDL.LU R54, [R1+0x194] ;  /* 0x0001940001367983 */ /* 0x004ea80000300800 */
[----:B---3--:R-:W3:Y:S04]  /*16980*/  LDL.LU R59, [R1+0x170] ;  /* 0x00017000013b7983 */ /* 0x008ee80000300800 */
[----:B----4-:R-:W4:Y:S04]  /*16990*/  LDL.LU R60, [R1+0x16c] ;  /* 0x00016c00013c7983 */ /* 0x010f280000300800 */
        /* <DEDUP_REMOVED lines=13> */
[----:B------:R0:W-:Y:S04]  /*16a70*/  STS.U16 [R3+UR4], R33 ;  /* 0x0000002103007988 */ /* 0x0001e80008000404 */
[----:B------:R-:W4:Y:S04]  /*16a80*/  LDL.LU R32, [R1+0x94] ;  /* 0x0000940001207983 */ /* 0x000f280000300800 */
[----:B------:R1:W-:Y:S04]  /*16a90*/  STS.U16 [R3+UR4+0x40], R34 ;  /* 0x0000402203007988 */ /* 0x0003e80008000404 */
[----:B------:R1:W-:Y:S04]  /*16aa0*/  STS.U16 [R3+UR4+0x80], R43 ;  /* 0x0000802b03007988 */ /* 0x0003e80008000404 */
[----:B------:R1:W-:Y:S04]  /*16ab0*/  STS.U16 [R3+UR4+0xc0], R44 ;  /* 0x0000c02c03007988 */ /* 0x0003e80008000404 */
[----:B------:R1:W-:Y:S04]  /*16ac0*/  STS.U16 [R3+UR4+0x440], R45 ;  /* 0x0004402d03007988 */ /* 0x0003e80008000404 */
[----:B------:R1:W-:Y:S04]  /*16ad0*/  STS.U16 [R3+UR4+0x400], R46 ;  /* 0x0004002e03007988 */ /* 0x0003e80008000404 */
[----:B0-----:R-:W4:Y:S04]  /*16ae0*/  LDL.LU R33, [R1+0x70] ;  /* 0x0000700001217983 */ /* 0x001f280000300800 */
[----:B-1----:R-:W4:Y:S04]  /*16af0*/  LDL.LU R34, [R1+0x6c] ;  /* 0x00006c0001227983 */ /* 0x002f280000300800 */
[----:B------:R-:W4:Y:S04]  /*16b00*/  LDL.LU R43, [R1+0x68] ;  /* 0x00006800012b7983 */ /* 0x000f280000300800 */
[----:B------:R-:W4:Y:S04]  /*16b10*/  LDL.LU R44, [R1+0x64] ;  /* 0x00006400012c7983 */ /* 0x000f280000300800 */
[----:B------:R-:W4:Y:S04]  /*16b20*/  LDL.LU R45, [R1+0x40] ;  /* 0x00004000012d7983 */ /* 0x000f280000300800 */
[----:B------:R0:W-:Y:S04]  /*16b30*/  STS.U16 [R3+UR4+0x840], R55 ;  /* 0x0008403703007988 */ /* 0x0001e80008000404 */
        /* <DEDUP_REMOVED lines=11> */
[----:B------:R-:W4:Y:S04]  /*16bf0*/  LDL.LU R2, [R1+0x4] ;  /* 0x0000040001027983 */ /* 0x000f280000300800 */
[----:B------:R0:W-:Y:S04]  /*16c00*/  STS.U16 [R3+UR4+0x1040], R52 ;  /* 0x0010403403007988 */ /* 0x0001e80008000404 */
[----:B------:R1:W-:Y:S04]  /*16c10*/  STS.U16 [R3+UR4+0x1080], R53 ;  /* 0x0010803503007988 */ /* 0x0003e80008000404 */
[----:B--2---:R2:W-:Y:S04]  /*16c20*/  STS.U16 [R3+UR4+0x10c0], R54 ;  /* 0x0010c03603007988 */ /* 0x0045e80008000404 */
[----:B---3--:R3:W-:Y:S04]  /*16c30*/  STS.U16 [R3+UR4+0x1440], R59 ;  /* 0x0014403b03007988 */ /* 0x0087e80008000404 */
[----:B----4-:R4:W-:Y:S04]  /*16c40*/  STS.U16 [R3+UR4+0x1400], R60 ;  /* 0x0014003c03007988 */ /* 0x0109e80008000404 */
[----:B0-----:R-:W4:Y:S04]  /*16c50*/  LDL.LU R52, [R1+0x1e08] ;  /* 0x001e080001347983 */ /* 0x001f280000300800 */
[----:B-1----:R-:W4:Y:S04]  /*16c60*/  LDL.LU R53, [R1+0x1e04] ;  /* 0x001e040001357983 */ /* 0x002f280000300800 */
[----:B--2---:R-:W2:Y:S04]  /*16c70*/  LDL.LU R54, [R1+0x1e00] ;  /* 0x001e000001367983 */ /* 0x004ea80000300800 */
[----:B---3--:R-:W3:Y:S04]  /*16c80*/  LDL.LU R59, [R1+0x1dfc] ;  /* 0x001dfc00013b7983 */ /* 0x008ee80000300800 */
[----:B----4-:R-:W4:Y:S04]  /*16c90*/  LDL.LU R60, [R1+0x1df8] ;  /* 0x001df800013c7983 */ /* 0x010f280000300800 */
[----:B------:R0:W-:Y:S04]  /*16ca0*/  STS.U16 [R3+UR4+0x20c0], R32 ;  /* 0x0020c02003007988 */ /* 0x0001e80008000404 */
[----:B------:R1:W-:Y:S04]  /*16cb0*/  STS.U16 [R3+UR4+0x2440], R33 ;  /* 0x0024402103007988 */ /* 0x0003e80008000404 */
[----:B0-----:R-:W3:Y:S04]  /*16cc0*/  LDL.LU R32, [R1+0x6a4] ;  /* 0x0006a40001207983 */ /* 0x001ee80000300800 */
[----:B------:R0:W-:Y:S04]  /*16cd0*/  STS.U16 [R3+UR4+0x2400], R34 ;  /* 0x0024002203007988 */ /* 0x0001e80008000404 */
[----:B------:R0:W-:Y:S04]  /*16ce0*/  STS.U16 [R3+UR4+0x24c0], R43 ;  /* 0x0024c02b03007988 */ /* 0x0001e80008000404 */
[----:B------:R0:W-:Y:S04]  /*16cf0*/  STS.U16 [R3+UR4+0x2480], R44 ;  /* 0x0024802c03007988 */ /* 0x0001e80008000404 */
[----:B------:R0:W-:Y:S04]  /*16d00*/  STS.U16 [R3+UR4+0x2800], R45 ;  /* 0x0028002d03007988 */ /* 0x0001e80008000404 */
[----:B------:R0:W-:Y:S04]  /*16d10*/  STS.U16 [R3+UR4+0x2840], R46 ;  /* 0x0028402e03007988 */ /* 0x0001e80008000404 */
[----:B-1----:R-:W4:Y:S04]  /*16d20*/  LDL.LU R33, [R1+0x6a0] ;  /* 0x0006a00001217983 */ /* 0x002f280000300800 */
[----:B0-----:R-:W4:Y:S04]  /*16d30*/  LDL.LU R34, [R1+0x69c] ;  /* 0x00069c0001227983 */ /* 0x001f280000300800 */
        /* <DEDUP_REMOVED lines=17> */
[----:B------:R-:W-:Y:S04]  /*16e50*/  STS.U16 [R3+UR4+0x14c0], R29 ;  /* 0x0014c01d03007988 */ /* 0x000fe80008000404 */
[----:B------:R-:W-:Y:S04]  /*16e60*/  STS.U16 [R3+UR4+0x1480], R30 ;  /* 0x0014801e03007988 */ /* 0x000fe80008000404 */
[----:B------:R-:W-:Y:S04]  /*16e70*/  STS.U16 [R3+UR4+0x1800], R31 ;  /* 0x0018001f03007988 */ /* 0x000fe80008000404 */
[----:B------:R-:W-:Y:S04]  /*16e80*/  STS.U16 [R3+UR4+0x1880], R4 ;  /* 0x0018800403007988 */ /* 0x000fe80008000404 */
[----:B------:R-:W-:Y:S04]  /*16e90*/  STS.U16 [R3+UR4+0x18c0], R5 ;  /* 0x0018c00503007988 */ /* 0x000fe80008000404 */
[----:B------:R-:W-:Y:S01]  /*16ea0*/  STS.U16 [R3+UR4+0x1c40], R6 ;  /* 0x001c400603007988 */ /* 0x000fe20008000404 */
[----:B0-----:R-:W-:-:S03]  /*16eb0*/  LOP3.LUT R0, R3, 0x10, RZ, 0x3c, !PT ;  /* 0x0000001003007812 */ /* 0x001fc600078e3cff */
[----:B------:R-:W-:Y:S04]  /*16ec0*/  STS.U16 [R3+UR4+0x1c00], R7 ;  /* 0x001c000703007988 */ /* 0x000fe80008000404 */
        /* <DEDUP_REMOVED lines=19> */
[----:B--2---:R-:W-:Y:S04]  /*17000*/  STS.U16 [R3+UR4+0x3000], R54 ;  /* 0x0030003603007988 */ /* 0x004fe80008000404 */
[----:B------:R-:W-:Y:S04]  /*17010*/  STS.U16 [R3+UR4+0x3040], R53 ;  /* 0x0030403503007988 */ /* 0x000fe80008000404 */
[----:B------:R-:W-:Y:S04]  /*17020*/  STL [R1+0x1c94], R54 ;  /* 0x001c943601007387 */ /* 0x000fe80000100800 */
[----:B------:R-:W-:Y:S04]  /*17030*/  STL [R1+0x1d88], R54 ;  /* 0x001d883601007387 */ /* 0x000fe80000100800 */
[----:B------:R-:W-:Y:S04]  /*17040*/  STL [R1+0x1d8c], R53 ;  /* 0x001d8c3501007387 */ /* 0x000fe80000100800 */
[----:B------:R-:W-:Y:S04]  /*17050*/  STL [R1+0x1d90], R52 ;  /* 0x001d903401007387 */ /* 0x000fe80000100800 */
[----:B------:R-:W-:Y:S04]  /*17060*/  STL [R1+0x1d94], R51 ;  /* 0x001d943301007387 */ /* 0x000fe80000100800 */
[----:B------:R-:W-:Y:S04]  /*17070*/  STL [R1+0x1dec], R42 ;  /* 0x001dec2a01007387 */ /* 0x000fe80000100800 */
[----:B---3--:R-:W-:Y:S04]  /*17080*/  STS.U16 [R0+UR4+0x100], R32 ;  /* 0x0001002000007988 */ /* 0x008fe80008000404 */
[----:B----4-:R-:W-:Y:S04]  /*17090*/  STS.U16 [R0+UR4+0x140], R33 ;  /* 0x0001402100007988 */ /* 0x010fe80008000404 */
        /* <DEDUP_REMOVED lines=9> */
[----:B------:R0:W-:Y:S04]  /*17130*/  STS.U16 [R0+UR4+0x9c0], R61 ;  /* 0x0009c03d00007988 */ /* 0x0001e80008000404 */
[----:B------:R1:W-:Y:S04]  /*17140*/  STS.U16 [R0+UR4+0xd40], R2 ;  /* 0x000d400200007988 */ /* 0x0003e80008000404 */
[----:B0-----:R-:W2:Y:S04]  /*17150*/  LDL.LU R61, [R1+0x2ac] ;  /* 0x0002ac00013d7983 */ /* 0x001ea80000300800 */
[----:B-1----:R-:W3:Y:S04]  /*17160*/  LDL.LU R2, [R1+0x2a4] ;  /* 0x0002a40001027983 */ /* 0x002ee80000300800 */
        /* <DEDUP_REMOVED lines=29> */
[----:B--2---:R0:W-:Y:S04]  /*17340*/  STS.U16 [R0+UR4+0xd00], R61 ;  /* 0x000d003d00007988 */ /* 0x0041e80008000404 */
[----:B---3--:R1:W-:Y:S04]  /*17350*/  STS.U16 [R0+UR4+0xdc0], R2 ;  /* 0x000dc00200007988 */ /* 0x0083e80008000404 */
[----:B0-----:R-:W2:Y:S04]  /*17360*/  LDL.LU R61, [R1+0x1df4] ;  /* 0x001df400013d7983 */ /* 0x001ea80000300800 */
[----:B-1----:R-:W3:Y:S04]  /*17370*/  LDL.LU R2, [R1+0x1df0] ;  /* 0x001df00001027983 */ /* 0x002ee80000300800 */
        /* <DEDUP_REMOVED lines=20> */
[----:B------:R4:W-:Y:S04]  /*174c0*/  STS.U16 [R0+UR4+0x21c0], R34 ;  /* 0x0021c02200007988 */ /* 0x0009e80008000404 */
[----:B------:R4:W-:Y:S04]  /*174d0*/  STS.U16 [R0+UR4+0x2540], R43 ;  /* 0x0025402b00007988 */ /* 0x0009e80008000404 */
[----:B------:R4:W-:Y:S04]  /*174e0*/  STS.U16 [R0+UR4+0x2500], R44 ;  /* 0x0025002c00007988 */ /* 0x0009e80008000404 */
[----:B------:R4:W-:Y:S04]  /*174f0*/  STS.U16 [R0+UR4+0x25c0], R45 ;  /* 0x0025c02d00007988 */ /* 0x0009e80008000404 */
[----:B0-----:R-:W2:Y:S04]  /*17500*/  LDL.LU R32, [R1+0x694] ;  /* 0x0006940001207983 */ /* 0x001ea80000300800 */
[----:B-1----:R-:W2:Y:S04]  /*17510*/  LDL.LU R33, [R1+0x690] ;  /* 0x0006900001217983 */ /* 0x002ea80000300800 */
[----:B----4-:R-:W4:Y:S04]  /*17520*/  LDL.LU R34, [R1+0x68c] ;  /* 0x00068c0001227983 */ /* 0x010f280000300800 */
        /* <DEDUP_REMOVED lines=12> */
[----:B------:R-:W4:Y:S01]  /*175f0*/  LDL.LU R58, [R1+0x2d8] ;  /* 0x0002d800013a7983 */ /* 0x000f220000300800 */
[----:B------:R-:W0:Y:S03]  /*17600*/  S2R R3, SR_TID.X ;  /* 0x0000000000037919 */ /* 0x000e260000002100 */
[----:B---3--:R1:W-:Y:S04]  /*17610*/  STS.U16 [R0+UR4+0x2d40], R2 ;  /* 0x002d400200007988 */ /* 0x0083e80008000404 */
[----:B-1----:R-:W3:Y:S04]  /*17620*/  LDL.LU R2, [R1+0x2d4] ;  /* 0x0002d40001027983 */ /* 0x002ee80000300800 */
[----:B--2---:R-:W-:Y:S04]  /*17630*/  STS.U16 [R0+UR4+0x2d00], R61 ;  /* 0x002d003d00007988 */ /* 0x004fe80008000404 */
[----:B------:R-:W-:Y:S04]  /*17640*/  STS.U16 [R0+UR4+0x2dc0], R60 ;  /* 0x002dc03c00007988 */ /* 0x000fe80008000404 */
[----:B------:R-:W-:Y:S04]  /*17650*/  STS.U16 [R0+UR4+0x2d80], R59 ;  /* 0x002d803b00007988 */ /* 0x000fe80008000404 */
        /* <DEDUP_REMOVED lines=11> */
[----:B------:R-:W-:Y:S01]  /*17710*/  STS.U16 [R0+UR4+0x3980], R18 ;  /* 0x0039801200007988 */ /* 0x000fe20008000404 */
[----:B------:R-:W-:-:S03]  /*17720*/  IMAD.SHL.U32 R3, R3, 0x2, RZ ;  /* 0x0000000203037824 */ /* 0x000fc600078e00ff */
[----:B------:R-:W-:Y:S04]  /*17730*/  STS.U16 [R0+UR4+0x39c0], R17 ;  /* 0x0039c01100007988 */ /* 0x000fe80008000404 */
[----:B------:R-:W2:Y:S04]  /*17740*/  LDL.LU R42, [R1+0x294] ;  /* 0x00029400012a7983 */ /* 0x000ea80000300800 */
[----:B------:R-:W-:Y:S04]  /*17750*/  STS.U16 [R0+UR4+0x3d40], R16 ;  /* 0x003d401000007988 */ /* 0x000fe80008000404 */
[----:B------:R-:W2:Y:S04]  /*17760*/  LDL.LU R4, [R1+0x20c] ;  /* 0x00020c0001047983 */ /* 0x000ea80000300800 */
[----:B------:R-:W-:Y:S04]  /*17770*/  STS.U16 [R0+UR4+0x3d00], R15 ;  /* 0x003d000f00007988 */ /* 0x000fe80008000404 */
[----:B------:R-:W2:Y:S04]  /*17780*/  LDL.LU R5, [R1+0x204] ;  /* 0x0002040001057983 */ /* 0x000ea80000300800 */
[----:B------:R-:W-:Y:S04]  /*17790*/  STS.U16 [R0+UR4+0x3dc0], R14 ;  /* 0x003dc00e00007988 */ /* 0x000fe80008000404 */
[----:B------:R-:W2:Y:S04]  /*177a0*/  LDL.LU R6, [R1+0x1bc] ;  /* 0x0001bc0001067983 */ /* 0x000ea80000300800 */
[----:B------:R0:W-:Y:S04]  /*177b0*/  STS.U16 [R0+UR4+0x3d80], R13 ;  /* 0x003d800d00007988 */ /* 0x0001e80008000404 */
[----:B------:R-:W2:Y:S01]  /*177c0*/  LDL.LU R7, [R1+0x180] ;  /* 0x0001800001077983 */ /* 0x000ea20000300800 */
[----:B------:R-:W-:-:S03]  /*177d0*/  LOP3.LUT R51, R3, 0x20, RZ, 0x3c, !PT ;  /* 0x0000002003337812 */ /* 0x000fc600078e3cff */
[----:B0-----:R-:W2:Y:S04]  /*177e0*/  LDL.LU R0, [R1+0x17c] ;  /* 0x00017c0001007983 */ /* 0x001ea80000300800 */
[----:B------:R-:W2:Y:S04]  /*177f0*/  LDL.LU R8, [R1+0x178] ;  /* 0x0001780001087983 */ /* 0x000ea80000300800 */
[----:B------:R-:W2:Y:S04]  /*17800*/  LDL.LU R9, [R1+0x174] ;  /* 0x0001740001097983 */ /* 0x000ea80000300800 */
[----:B------:R-:W2:Y:S04]  /*17810*/  LDL.LU R10, [R1+0x150] ;  /* 0x00015000010a7983 */ /* 0x000ea80000300800 */
[----:B------:R-:W2:Y:S04]  /*17820*/  LDL.LU R11, [R1+0x11c] ;  /* 0x00011c00010b7983 */ /* 0x000ea80000300800 */
[----:B------:R0:W-:Y:S04]  /*17830*/  STS.U16 [R51+UR4+0x200], R32 ;  /* 0x0002002033007988 */ /* 0x0001e80008000404 */
[----:B------:R-:W2:Y:S04]  /*17840*/  LDL.LU R12, [R1+0x118] ;  /* 0x00011800010c7983 */ /* 0x000ea80000300800 */
[----:B------:R1:W-:Y:S04]  /*17850*/  STS.U16 [R51+UR4+0x240], R33 ;  /* 0x0002402133007988 */ /* 0x0003e80008000404 */
[----:B----4-:R4:W-:Y:S04]  /*17860*/  STS.U16 [R51+UR4+0x280], R34 ;  /* 0x0002802233007988 */ /* 0x0109e80008000404 */
        /* <DEDUP_REMOVED lines=19> */
[----:B---3--:R0:W-:Y:S04]  /*179a0*/  STS.U16 [R51+UR4+0xac0], R2 ;  /* 0x000ac00233007988 */ /* 0x0081e80008000404 */
[----:B0-----:R-:W3:Y:S04]  /*179b0*/  LDL.LU R2, [R1+0x78] ;  /* 0x0000780001027983 */ /* 0x001ee80000300800 */
[----:B------:R-:W3:Y:S04]  /*179c0*/  LDL.LU R3, [R1+0x74] ;  /* 0x0000740001037983 */ /* 0x000ee80000300800 */
[----:B------:R-:W3:Y:S04]  /*179d0*/  LDL.LU R52, [R1+0x50] ;  /* 0x0000500001347983 */ /* 0x000ee80000300800 */
[----:B------:R-:W3:Y:S04]  /*179e0*/  LDL.LU R53, [R1+0x4c] ;  /* 0x00004c0001357983 */ /* 0x000ee80000300800 */
[----:B------:R-:W3:Y:S04]  /*179f0*/  LDL.LU R54, [R1+0x48] ;  /* 0x0000480001367983 */ /* 0x000ee80000300800 */
[----:B------:R-:W3:Y:S04]  /*17a00*/  LDL.LU R29, [R1+0x44] ;  /* 0x00004400011d7983 */ /* 0x000ee80000300800 */
[----:B------:R-:W3:Y:S04]  /*17a10*/  LDL.LU R30, [R1+0x20] ;  /* 0x00002000011e7983 */ /* 0x000ee80000300800 */
[----:B------:R-:W3:Y:S04]  /*17a20*/  LDL.LU R31, [R1+0x1c] ;  /* 0x00001c00011f7983 */ /* 0x000ee80000300800 */
[----:B--2---:R0:W-:Y:S04]  /*17a30*/  STS.U16 [R51+UR4+0xe40], R42 ;  /* 0x000e402a33007988 */ /* 0x0041e80008000404 */
[----:B------:R1:W-:Y:S04]  /*17a40*/  STS.U16 [R51+UR4+0xe00], R4 ;  /* 0x000e000433007988 */ /* 0x0003e80008000404 */
[----:B------:R2:W-:Y:S04]  /*17a50*/  STS.U16 [R51+UR4+0xec0], R5 ;  /* 0x000ec00533007988 */ /* 0x0005e80008000404 */
[----:B------:R2:W-:Y:S04]  /*17a60*/  STS.U16 [R51+UR4+0xe80], R6 ;  /* 0x000e800633007988 */ /* 0x0005e80008000404 */
[----:B0-----:R-:W3:Y:S04]  /*17a70*/  LDL.LU R42, [R1+0x1dec] ;  /* 0x001dec00012a7983 */ /* 0x001ee80000300800 */
[----:B-1----:R-:W3:Y:S04]  /*17a80*/  LDL.LU R4, [R1+0x1de8] ;  /* 0x001de80001047983 */ /* 0x002ee80000300800 */
[----:B------:R0:W-:Y:S04]  /*17a90*/  STS.U16 [R51+UR4+0x1200], R7 ;  /* 0x0012000733007988 */ /* 0x0001e80008000404 */
[----:B--2---:R-:W2:Y:S04]  /*17aa0*/  LDL.LU R5, [R1+0x1de4] ;  /* 0x001de40001057983 */ /* 0x004ea80000300800 */
[----:B------:R-:W2:Y:S04]  /*17ab0*/  LDL.LU R6, [R1+0x1de0] ;  /* 0x001de00001067983 */ /* 0x000ea80000300800 */
[----:B------:R1:W-:Y:S04]  /*17ac0*/  STS.U16 [R51+UR4+0x1240], R0 ;  /* 0x0012400033007988 */ /* 0x0003e80008000404 */
[----:B------:R1:W-:Y:S04]  /*17ad0*/  STS.U16 [R51+UR4+0x1280], R8 ;  /* 0x0012800833007988 */ /* 0x0003e80008000404 */
[----:B------:R1:W-:Y:S04]  /*17ae0*/  STS.U16 [R51+UR4+0x12c0], R9 ;  /* 0x0012c00933007988 */ /* 0x0003e80008000404 */
[----:B0-----:R-:W2:Y:S04]  /*17af0*/  LDL.LU R7, [R1+0x1ddc] ;  /* 0x001ddc0001077983 */ /* 0x001ea80000300800 */
[----:B------:R0:W-:Y:S04]  /*17b00*/  STS.U16 [R51+UR4+0x1640], R10 ;  /* 0x0016400a33007988 */ /* 0x0001e80008000404 */
[----:B------:R0:W-:Y:S04]  /*17b10*/  STS.U16 [R51+UR4+0x1600], R11 ;  /* 0x0016000b33007988 */ /* 0x0001e80008000404 */
[----:B-1----:R-:W2:Y:S04]  /*17b20*/  LDL.LU R0, [R1+0x14] ;  /* 0x0000140001007983 */ /* 0x002ea80000300800 */
[----:B------:R-:W2:Y:S04]  /*17b30*/  LDL.LU R8, [R1+0x1dd8] ;  /* 0x001dd80001087983 */ /* 0x000ea80000300800 */
[----:B------:R-:W2:Y:S04]  /*17b40*/  LDL.LU R9, [R1+0x1dd4] ;  /* 0x001dd40001097983 */ /* 0x000ea80000300800 */
[----:B------:R1:W-:Y:S04]  /*17b50*/  STS.U16 [R51+UR4+0x16c0], R12 ;  /* 0x0016c00c33007988 */ /* 0x0003e80008000404 */
[----:B0-----:R-:W2:Y:S04]  /*17b60*/  LDL.LU R10, [R1+0x1dd0] ;  /* 0x001dd000010a7983 */ /* 0x001ea80000300800 */
[----:B------:R-:W2:Y:S04]  /*17b70*/  LDL.LU R11, [R1+0x1dcc] ;  /* 0x001dcc00010b7983 */ /* 0x000ea80000300800 */
[----:B------:R0:W-:Y:S04]  /*17b80*/  STS.U16 [R51+UR4+0x1680], R32 ;  /* 0x0016802033007988 */ /* 0x0001e80008000404 */
[----:B------:R0:W-:Y:S04]  /*17b90*/  STS.U16 [R51+UR4+0x1a00], R33 ;  /* 0x001a002133007988 */ /* 0x0001e80008000404 */
[----:B----4-:R4:W-:Y:S04]  /*17ba0*/  STS.U16 [R51+UR4+0x1a40], R34 ;  /* 0x001a402233007988 */ /* 0x0109e80008000404 */
[----:B-1----:R-:W2:Y:S04]  /*17bb0*/  LDL.LU R12, [R1+0x1dc8] ;  /* 0x001dc800010c7983 */ /* 0x002ea80000300800 */
[----:B------:R1:W-:Y:S04]  /*17bc0*/  STS.U16 [R51+UR4+0x1a80], R43 ;  /* 0x001a802b33007988 */ /* 0x0003e80008000404 */
[----:B------:R1:W-:Y:S04]  /*17bd0*/  STS.U16 [R51+UR4+0x1ac0], R44 ;  /* 0x001ac02c33007988 */ /* 0x0003e80008000404 */
[----:B0-----:R-:W2:Y:S04]  /*17be0*/  LDL.LU R32, [R1+0x1dc4] ;  /* 0x001dc40001207983 */ /* 0x001ea80000300800 */
[----:B------:R-:W2:Y:S04]  /*17bf0*/  LDL.LU R33, [R1+0x1dc0] ;  /* 0x001dc00001217983 */ /* 0x000ea80000300800 */
[----:B----4-:R-:W4:Y:S04]  /*17c00*/  LDL.LU R34, [R1+0x1dbc] ;  /* 0x001dbc0001227983 */ /* 0x010f280000300800 */
[----:B------:R0:W-:Y:S04]  /*17c10*/  STS.U16 [R51+UR4+0x1e40], R45 ;  /* 0x001e402d33007988 */ /* 0x0001e80008000404 */
[----:B------:R0:W-:Y:S04]  /*17c20*/  STS.U16 [R51+UR4+0x1e00], R46 ;  /* 0x001e002e33007988 */ /* 0x0001e80008000404 */
[----:B-1----:R-:W4:Y:S04]  /*17c30*/  LDL.LU R43, [R1+0x1db8] ;  /* 0x001db800012b7983 */ /* 0x002f280000300800 */
[----:B------:R-:W4:Y:S04]  /*17c40*/  LDL.LU R44, [R1+0x1db4] ;  /* 0x001db400012c7983 */ /* 0x000f280000300800 */
[----:B------:R1:W-:Y:S04]  /*17c50*/  STS.U16 [R51+UR4+0x1ec0], R55 ;  /* 0x001ec03733007988 */ /* 0x0003e80008000404 */
[----:B------:R1:W-:Y:S04]  /*17c60*/  STS.U16 [R51+UR4+0x1e80], R56 ;  /* 0x001e803833007988 */ /* 0x0003e80008000404 */
[----:B------:R1:W-:Y:S04]  /*17c70*/  STS.U16 [R51+UR4+0x2200], R57 ;  /* 0x0022003933007988 */ /* 0x0003e80008000404 */
[----:B0-----:R-:W4:Y:S04]  /*17c80*/  LDL.LU R45, [R1+0x1db0] ;  /* 0x001db000012d7983 */ /* 0x001f280000300800 */
[----:B------:R-:W4:Y:S04]  /*17c90*/  LDL.LU R46, [R1+0x1dac] ;  /* 0x001dac00012e7983 */ /* 0x000f280000300800 */
[----:B------:R0:W-:Y:S04]  /*17ca0*/  STS.U16 [R51+UR4+0x2240], R58 ;  /* 0x0022403a33007988 */ /* 0x0001e80008000404 */
[----:B-1----:R-:W4:Y:S04]  /*17cb0*/  LDL.LU R55, [R1+0x1da8] ;  /* 0x001da80001377983 */ /* 0x002f280000300800 */
[----:B------:R-:W4:Y:S04]  /*17cc0*/  LDL.LU R56, [R1+0x1da4] ;  /* 0x001da40001387983 */ /* 0x000f280000300800 */
[----:B------:R-:W4:Y:S04]  /*17cd0*/  LDL.LU R57, [R1+0x1da0] ;  /* 0x001da00001397983 */ /* 0x000f280000300800 */
[----:B0-----:R-:W4:Y:S04]  /*17ce0*/  LDL.LU R58, [R1+0x1d9c] ;  /* 0x001d9c00013a7983 */ /* 0x001f280000300800 */
[----:B---3--:R0:W-:Y:S04]  /*17cf0*/  STS.U16 [R51+UR4+0x2280], R2 ;  /* 0x0022800233007988 */ /* 0x0081e80008000404 */
[----:B0-----:R-:W3:Y:S04]  /*17d00*/  LDL.LU R2, [R1+0x1d98] ;  /* 0x001d980001027983 */ /* 0x001ee80000300800 */
[----:B------:R-:W-:Y:S04]  /*17d10*/  STS.U16 [R51+UR4+0x22c0], R3 ;  /* 0x0022c00333007988 */ /* 0x000fe80008000404 */
[----:B------:R0:W-:Y:S04]  /*17d20*/  STS.U16 [R51+UR4+0x2640], R52 ;  /* 0x0026403433007988 */ /* 0x0001e80008000404 */
[----:B------:R1:W-:Y:S04]  /*17d30*/  STS.U16 [R51+UR4+0x2600], R53 ;  /* 0x0026003533007988 */ /* 0x0003e80008000404 */
[----:B------:R1:W-:Y:S04]  /*17d40*/  STS.U16 [R51+UR4+0x26c0], R54 ;  /* 0x0026c03633007988 */ /* 0x0003e80008000404 */
[----:B------:R1:W-:Y:S04]  /*17d50*/  STS.U16 [R51+UR4+0x2680], R29 ;  /* 0x0026801d33007988 */ /* 0x0003e80008000404 */
[----:B------:R-:W-:Y:S04]  /*17d60*/  STS.U16 [R51+UR4+0x2a00], R30 ;  /* 0x002a001e33007988 */ /* 0x000fe80008000404 */
[----:B------:R-:W-:Y:S04]  /*17d70*/  STS.U16 [R51+UR4+0x2a40], R31 ;  /* 0x002a401f33007988 */ /* 0x000fe80008000404 */
[----:B0-----:R-:W4:Y:S04]  /*17d80*/  LDL.LU R52, [R1+0x684] ;  /* 0x0006840001347983 */ /* 0x001f280000300800 */
[----:B-1----:R-:W4:Y:S04]  /*17d90*/  LDL.LU R53, [R1+0x680] ;  /* 0x0006800001357983 */ /* 0x002f280000300800 */
[----:B------:R-:W4:Y:S04]  /*17da0*/  LDL.LU R54, [R1+0x67c] ;  /* 0x00067c0001367983 */ /* 0x000f280000300800 */
[----:B------:R-:W4:Y:S01]  /*17db0*/  LDL.LU R29, [R1+0x678] ;  /* 0x00067800011d7983 */ /* 0x000f220000300800 */
[----:B------:R-:W0:Y:S03]  /*17dc0*/  S2R R3, SR_TID.X ;  /* 0x0000000000037919 */ /* 0x000e260000002100 */
[----:B---3--:R1:W-:Y:S04]  /*17dd0*/  STS.U16 [R51+UR4+0x2a80], R2 ;  /* 0x002a800233007988 */ /* 0x0083e80008000404 */
[----:B-1----:R-:W3:Y:S04]  /*17de0*/  LDL.LU R2, [R1+0x640] ;  /* 0x0006400001027983 */ /* 0x002ee80000300800 */
[----:B--2---:R1:W-:Y:S04]  /*17df0*/  STS.U16 [R51+UR4+0x2ac0], R0 ;  /* 0x002ac00033007988 */ /* 0x0043e80008000404 */
[----:B----4-:R-:W-:Y:S04]  /*17e00*/  STS.U16 [R51+UR4+0x2e40], R58 ;  /* 0x002e403a33007988 */ /* 0x010fe80008000404 */
        /* <DEDUP_REMOVED lines=13> */
[----:B------:R-:W-:Y:S04]  /*17ee0*/  STS.U16 [R51+UR4+0x3a00], R11 ;  /* 0x003a000b33007988 */ /* 0x000fe80008000404 */
[----:B------:R-:W-:Y:S04]  /*17ef0*/  STS.U16 [R51+UR4+0x3a40], R10 ;  /* 0x003a400a33007988 */ /* 0x000fe80008000404 */
[----:B------:R-:W-:Y:S04]  /*17f00*/  STS.U16 [R51+UR4+0x3a80], R9 ;  /* 0x003a800933007988 */ /* 0x000fe80008000404 */
[----:B------:R-:W-:Y:S04]  /*17f10*/  STS.U16 [R51+UR4+0x3ac0], R8 ;  /* 0x003ac00833007988 */ /* 0x000fe80008000404 */
[----:B------:R-:W-:Y:S01]  /*17f20*/  STS.U16 [R51+UR4+0x3e40], R7 ;  /* 0x003e400733007988 */ /* 0x000fe20008000404 */
[----:B-1----:R-:W-:-:S03]  /*17f30*/  LOP3.LUT R0, R3, 0x30, RZ, 0x3c, !PT ;  /* 0x0000003003007812 */ /* 0x002fc600078e3cff */
[----:B------:R-:W2:Y:S04]  /*17f40*/  LDL.LU R30, [R1+0x638] ;  /* 0x00063800011e7983 */ /* 0x000ea80000300800 */
[----:B------:R-:W-:Y:S04]  /*17f50*/  STS.U16 [R51+UR4+0x3e00], R6 ;  /* 0x003e000633007988 */ /* 0x000fe80008000404 */
[----:B------:R-:W4:Y:S04]  /*17f60*/  LDL.LU R31, [R1+0x634] ;  /* 0x00063400011f7983 */ /* 0x000f280000300800 */
[----:B------:R0:W-:Y:S04]  /*17f70*/  STS.U16 [R51+UR4+0x3ec0], R5 ;  /* 0x003ec00533007988 */ /* 0x0001e80008000404 */
[----:B------:R1:W-:Y:S04]  /*17f80*/  STS.U16 [R51+UR4+0x3e80], R4 ;  /* 0x003e800433007988 */ /* 0x0003e80008000404 */
[----:B------:R1:W-:Y:S04]  /*17f90*/  STS.U16 [R0+UR4+0x300], R52 ;  /* 0x0003003400007988 */ /* 0x0003e80008000404 */
[----:B------:R1:W-:Y:S04]  /*17fa0*/  STS.U16 [R0+UR4+0x340], R53 ;  /* 0x0003403500007988 */ /* 0x0003e80008000404 */
[----:B------:R1:W-:Y:S04]  /*17fb0*/  STS.U16 [R0+UR4+0x380], R54 ;  /* 0x0003803600007988 */ /* 0x0003e80008000404 */
[----:B------:R1:W-:Y:S04]  /*17fc0*/  STS.U16 [R0+UR4+0x3c0], R29 ;  /* 0x0003c01d00007988 */ /* 0x0003e80008000404 */
[----:B0-----:R-:W2:Y:S04]  /*17fd0*/  LDL R5, [R1+0x1354] ;  /* 0x0013540001057983 */ /* 0x001ea80000100800 */
[----:B-1----:R-:W4:Y:S04]  /*17fe0*/  LDL.LU R51, [R1+0x1d94] ;  /* 0x001d940001337983 */ /* 0x002f280000300800 */
[----:B------:R-:W2:Y:S04]  /*17ff0*/  LDL R4, [R1+0x134c] ;  /* 0x00134c0001047983 */ /* 0x000ea80000100800 */
[----:B------:R-:W4:Y:S04]  /*18000*/  LDL.LU R52, [R1+0x1d90] ;  /* 0x001d900001347983 */ /* 0x000f280000300800 */
[----:B------:R-:W4:Y:S04]  /*18010*/  LDL.LU R53, [R1+0x1d8c] ;  /* 0x001d8c0001357983 */ /* 0x000f280000300800 */
[----:B------:R-:W4:Y:S04]  /*18020*/  LDL.LU R54, [R1+0x1d88] ;  /* 0x001d880001367983 */ /* 0x000f280000300800 */
[----:B------:R-:W4:Y:S04]  /*18030*/  LDL.LU R29, [R1+0x1d84] ;  /* 0x001d8400011d7983 */ /* 0x000f280000300800 */
[----:B---3--:R0:W-:Y:S04]  /*18040*/  STS.U16 [R0+UR4+0x740], R2 ;  /* 0x0007400200007988 */ /* 0x0081e80008000404 */
[----:B0-----:R-:W3:Y:S04]  /*18050*/  LDL.LU R2, [R1+0x1d80] ;  /* 0x001d800001027983 */ /* 0x001ee80000300800 */
[----:B---3--:R0:W-:Y:S04]  /*18060*/  STS.U16 [R0+UR4+0x700], R2 ;  /* 0x0007000200007988 */ /* 0x0081e80008000404 */
[----:B0-----:R-:W3:Y:S01]  /*18070*/  LDL.LU R2, [R1+0x1d7c] ;  /* 0x001d7c0001027983 */ /* 0x001ee20000300800 */
[----:B--2---:R-:W-:-:S04]  /*18080*/  @!P1 LOP3.LUT R5, R5, R4, RZ, 0x3c, !PT ;  /* 0x0000000405059212 */ /* 0x004fc800078e3cff */
[C---:B------:R-:W-:Y:S01]  /*18090*/  @!P1 LOP3.LUT R4, R5.reuse, R4, RZ, 0x3c, !PT ;  /* 0x0000000405049212 */ /* 0x040fe200078e3cff */
[----:B------:R0:W-:Y:S03]  /*180a0*/  STS.U16 [R0+UR4+0x7c0], R30 ;  /* 0x0007c01e00007988 */ /* 0x0001e60008000404 */
[----:B------:R-:W-:Y:S01]  /*180b0*/  @!P1 LOP3.LUT R5, R5, R4, RZ, 0x3c, !PT ;  /* 0x0000000405059212 */ /* 0x000fe200078e3cff */
[----:B----4-:R1:W-:Y:S04]  /*180c0*/  STS.U16 [R0+UR4+0x780], R31 ;  /* 0x0007801f00007988 */ /* 0x0103e80008000404 */
[----:B0-----:R-:W2:Y:S04]  /*180d0*/  LDL.LU R30, [R1+0x1d78] ;  /* 0x001d7800011e7983 */ /* 0x001ea80000300800 */
[----:B-1----:R-:W4:Y:S01]  /*180e0*/  LDL.LU R31, [R1+0x1d74] ;  /* 0x001d7400011f7983 */ /* 0x002f220000300800 */
[----:B---3--:R-:W-:-:S06]  /*180f0*/  PRMT R2, RZ, 0x7610, R2 ;  /* 0x00007610ff027816 */ /* 0x008fcc0000000002 */
[----:B------:R0:W3:Y:S04]  /*18100*/  @!P1 LDG.E.U16 R2, desc[UR6][R4.64] ;  /* 0x0000000604029981 */ /* 0x0000e8000c1e1500 */
[----:B------:R-:W0:Y:S04]  /*18110*/  LDL R4, [R1+0x1344] ;  /* 0x0013440001047983 */ /* 0x000e280000100800 */
[----:B------:R-:W0:Y:S01]  /*18120*/  LDL R5, [R1+0x1350] ;  /* 0x0013500001057983 */ /* 0x000e220000100800 */
[----:B--2---:R-:W-:Y:S02]  /*18130*/  PRMT R30, RZ, 0x7610, R30 ;  /* 0x00007610ff1e7816 */ /* 0x004fe4000000001e */
[----:B0-----:R-:W-:-:S04]  /*18140*/  @!P0 LOP3.LUT R5, R5, R4, RZ, 0x3c, !PT ;  /* 0x0000000405058212 */ /* 0x001fc800078e3cff */
[----:B------:R-:W-:-:S04]  /*18150*/  @!P0 LOP3.LUT R4, R5, R4, RZ, 0x3c, !PT ;  /* 0x0000000405048212 */ /* 0x000fc800078e3cff */
[----:B------:R-:W-:-:S05]  /*18160*/  @!P0 LOP3.LUT R5, R5, R4, RZ, 0x3c, !PT ;  /* 0x0000000405058212 */ /* 0x000fca00078e3cff */
[----:B------:R-:W2:Y:S04]  /*18170*/  @!P0 LDG.E.U16 R30, desc[UR6][R4.64] ;  /* 0x00000006041e8981 */ /* 0x000ea8000c1e1500 */
[----:B---3--:R-:W-:Y:S04]  /*18180*/  STL [R1+0x1c20], R2 ;  /* 0x001c200201007387 */ /* 0x008fe80000100800 */
[----:B--2---:R0:W-:Y:S04]  /*18190*/  STL [R1+0x15c], R30 ;  /* 0x00015c1e01007387 */ /* 0x0041e80000100800 */
[----:B0-----:R-:W2:Y:S04]  /*181a0*/  LDL.LU R30, [R1+0x1d70] ;  /* 0x001d7000011e7983 */ /* 0x001ea80000300800 */
[----:B------:R-:W3:Y:S04]  /*181b0*/  LDL R4, [R1+0xa2c] ;  /* 0x000a2c0001047983 */ /* 0x000ee80000100800 */
[----:B------:R-:W3:Y:S01]  /*181c0*/  LDL R5, [R1+0xa30] ;  /* 0x000a300001057983 */ /* 0x000ee20000100800 */
[----:B----4-:R-:W-:-:S02]  /*181d0*/  PRMT R31, RZ, 0x7610, R31 ;  /* 0x00007610ff1f7816 */ /* 0x010fc4000000001f */
[----:B---3--:R-:W-:-:S04]  /*181e0*/  @!P0 LOP3.LUT R5, R5, R4, RZ, 0x3c, !PT ;  /* 0x0000000405058212 */ /* 0x008fc800078e3cff */
[----:B------:R-:W-:-:S04]  /*181f0*/  @!P0 LOP3.LUT R4, R5, R4, RZ, 0x3c, !PT ;  /* 0x0000000405048212 */ /* 0x000fc800078e3cff */
[----:B------:R-:W-:-:S05]  /*18200*/  @!P0 LOP3.LUT R5, R5, R4, RZ, 0x3c, !PT ;  /* 0x0000000405058212 */ /* 0x000fca00078e3cff */
[----:B------:R-:W3:Y:S04]  /*18210*/  @!P0 LDG.E.U16 R31, desc[UR6][R4.64] ;  /* 0x00000006041f8981 */ /* 0x000ee8000c1e1500 */
[----:B---3--:R0:W-:Y:S04]  /*18220*/  STL [R1+0x154], R31 ;  /* 0x0001541f01007387 */ /* 0x0081e80000100800 */
[----:B0-----:R-:W3:Y:S04]  /*18230*/  LDL.LU R31, [R1+0x1d6c] ;  /* 0x001d6c00011f7983 */ /* 0x001ee80000300800 */
[----:B------:R-:W4:Y:S04]  /*18240*/  LDL R4, [R1+0xa24] ;  /* 0x000a240001047983 */ /* 0x000f280000100800 */
[----:B------:R-:W4:Y:S01]  /*18250*/  LDL R5, [R1+0xa28] ;  /* 0x000a280001057983 */ /* 0x000f220000100800 */
[----:B--2---:R-:W-:-:S02]  /*18260*/  PRMT R30, RZ, 0x7610, R30 ;  /* 0x00007610ff1e7816 */ /* 0x004fc4000000001e */
[----:B----4-:R-:W-:-:S04]  /*18270*/  @!P1 LOP3.LUT R5, R5, R4, RZ, 0x3c, !PT ;  /* 0x0000000405059212 */ /* 0x010fc800078e3cff */
[----:B------:R-:W-:-:S04]  /*18280*/  @!P1 LOP3.LUT R4, R5, R4, RZ, 0x3c, !PT ;  /* 0x0000000405049212 */ /* 0x000fc800078e3cff */
[----:B------:R-:W-:-:S05]  /*18290*/  @!P1 LOP3.LUT R5, R5, R4, RZ, 0x3c, !PT ;  /* 0x0000000405059212 */ /* 0x000fca00078e3cff */
[----:B------:R-:W2:Y:S04]  /*182a0*/  @!P1 LDG.E.U16 R30, desc[UR6][R4.64] ;  /* 0x00000006041e9981 */ /* 0x000ea8000c1e1500 */
[----:B--2---:R0:W-:Y:S04]  /*182b0*/  STL [R1+0x150], R30 ;  /* 0x0001501e01007387 */ /* 0x0041e80000100800 */
[----:B0-----:R-:W2:Y:S04]  /*182c0*/  LDL.LU R30, [R1+0x1d68] ;  /* 0x001d6800011e7983 */ /* 0x001ea80000300800 */
[----:B------:R-:W4:Y:S04]  /*182d0*/  LDL R4, [R1+0x9ec] ;  /* 0x0009ec0001047983 */ /* 0x000f280000100800 */
[----:B------:R-:W4:Y:S01]  /*182e0*/  LDL R5, [R1+0x9f0] ;  /* 0x0009f00001057983 */ /* 0x000f220000100800 */
[----:B---3--:R-:W-:-:S02]  /*182f0*/  PRMT R31, RZ, 0x7610, R31 ;  /* 0x00007610ff1f7816 */ /* 0x008fc4000000001f */
[----:B----4-:R-:W-:-:S04]  /*18300*/  @!P0 LOP3.LUT R5, R5, R4, RZ, 0x3c, !PT ;  /* 0x0000000405058212 */ /* 0x010fc800078e3cff */
        /* <DEDUP_REMOVED lines=442> */
[----:B---3--:R0:W-:Y:S04]  /*19eb0*/  STL [R1+0x4], R31 ;  /* 0x0000041f01007387 */ /* 0x0081e80000100800 */
[----:B0-----:R-:W3:Y:S04]  /*19ec0*/  LDL R31, [R1+0x1238] ;  /* 0x00123800011f7983 */ /* 0x001ee80000100800 */
[----:B--2---:R0:W-:Y:S04]  /*19ed0*/  STL [R1], R30 ;  /* 0x0000001e01007387 */ /* 0x0041e80000100800 */
[----:B0-----:R-:W2:Y:S04]  /*19ee0*/  LDL.LU R30, [R1+0x1ca4] ;  /* 0x001ca400011e7983 */ /* 0x001ea80000300800 */
[----:B------:R-:W4:Y:S04]  /*19ef0*/  LDL R4, [R1+0x79c] ;  /* 0x00079c0001047983 */ /* 0x000f280000100800 */
[----:B------:R-:W4:Y:S01]  /*19f00*/  LDL R5, [R1+0x7a0] ;  /* 0x0007a00001057983 */ /* 0x000f220000100800 */
[----:B------:R-:W-:-:S02]  /*19f10*/  PRMT R29, RZ, 0x7610, R29 ;  /* 0x00007610ff1d7816 */ /* 0x000fc4000000001d */
[----:B----4-:R-:W-:-:S04]  /*19f20*/  @!P0 LOP3.LUT R5, R5, R4, RZ, 0x3c, !PT ;  /* 0x0000000405058212 */ /* 0x010fc800078e3cff */
[----:B------:R-:W-:-:S04]  /*19f30*/  @!P0 LOP3.LUT R4, R5, R4, RZ, 0x3c, !PT ;  /* 0x0000000405048212 */ /* 0x000fc800078e3cff */
[----:B------:R-:W-:-:S05]  /*19f40*/  @!P0 LOP3.LUT R5, R5, R4, RZ, 0x3c, !PT ;  /* 0x0000000405058212 */ /* 0x000fca00078e3cff */
[----:B------:R0:W4:Y:S04]  /*19f50*/  @!P0 LDG.E.U16 R29, desc[UR6][R4.64] ;  /* 0x00000006041d8981 */ /* 0x000128000c1e1500 */
[----:B------:R-:W0:Y:S04]  /*19f60*/  LDL R4, [R1+0x794] ;  /* 0x0007940001047983 */ /* 0x000e280000100800 */
[----:B------:R-:W0:Y:S01]  /*19f70*/  LDL R5, [R1+0x798] ;  /* 0x0007980001057983 */ /* 0x000e220000100800 */
[----:B------:R-:W-:Y:S02]  /*19f80*/  PRMT R28, RZ, 0x7610, R28 ;  /* 0x00007610ff1c7816 */ /* 0x000fe4000000001c */
[----:B0-----:R-:W-:-:S04]  /*19f90*/  @!P1 LOP3.LUT R5, R5, R4, RZ, 0x3c, !PT ;  /* 0x0000000405059212 */ /* 0x001fc800078e3cff */
[----:B------:R-:W-:-:S04]  /*19fa0*/  @!P1 LOP3.LUT R4, R5, R4, RZ, 0x3c, !PT ;  /* 0x0000000405049212 */ /* 0x000fc800078e3cff */
[----:B------:R-:W-:Y:S01]  /*19fb0*/  @!P1 LOP3.LUT R5, R5, R4, RZ, 0x3c, !PT ;  /* 0x0000000405059212 */ /* 0x000fe200078e3cff */
[----:B----4-:R-:W-:Y:S04]  /*19fc0*/  STL [R1+0x1c34], R29 ;  /* 0x001c341d01007387 */ /* 0x010fe80000100800 */
[----:B------:R0:W4:Y:S04]  /*19fd0*/  @!P1 LDG.E.U16 R28, desc[UR6][R4.64] ;  /* 0x00000006041c9981 */ /* 0x000128000c1e1500 */
[----:B------:R-:W0:Y:S04]  /*19fe0*/  LDL R4, [R1+0x1224] ;  /* 0x0012240001047983 */ /* 0x000e280000100800 */
[----:B------:R-:W0:Y:S01]  /*19ff0*/  LDL R5, [R1+0x1230] ;  /* 0x0012300001057983 */ /* 0x000e220000100800 */
[----:B------:R-:W-:-:S02]  /*1a000*/  PRMT R27, RZ, 0x7610, R27 ;  /* 0x00007610ff1b7816 */ /* 0x000fc4000000001b */
[----:B0-----:R-:W-:-:S04]  /*1a010*/  @!P0 LOP3.LUT R5, R5, R4, RZ, 0x3c, !PT ;  /* 0x0000000405058212 */ /* 0x001fc800078e3cff */
[----:B------:R-:W-:-:S04]  /*1a020*/  @!P0 LOP3.LUT R4, R5, R4, RZ, 0x3c, !PT ;  /* 0x0000000405048212 */ /* 0x000fc800078e3cff */
[----:B------:R-:W-:Y:S01]  /*1a030*/  @!P0 LOP3.LUT R5, R5, R4, RZ, 0x3c, !PT ;  /* 0x0000000405058212 */ /* 0x000fe200078e3cff */
[----:B----4-:R0:W-:Y:S04]  /*1a040*/  STL [R1+0x1c38], R28 ;  /* 0x001c381c01007387 */ /* 0x0101e80000100800 */
[----:B------:R3:W4:Y:S01]  /*1a050*/  @!P0 LDG.E.U16 R27, desc[UR6][R4.64] ;  /* 0x00000006041b8981 */ /* 0x000722000c1e1500 */
[----:B------:R-:W-:-:S03]  /*1a060*/  PRMT R26, RZ, 0x7610, R26 ;  /* 0x00007610ff1a7816 */ /* 0x000fc6000000001a */
[----:B0-----:R-:W2:Y:S04]  /*1a070*/  LDL R28, [R1+0x1278] ;  /* 0x00127800011c7983 */ /* 0x001ea80000100800 */
[----:B------:R-:W2:Y:S01]  /*1a080*/  LDL R5, [R1+0x122c] ;  /* 0x00122c0001057983 */ /* 0x000ea20000100800 */
[----:B---3--:R-:W-:-:S03]  /*1a090*/  @!P1 IMAD.MOV.U32 R4, RZ, RZ, R31 ;  /* 0x000000ffff049224 */ /* 0x008fc600078e001f */
[----:B----4-:R-:W-:Y:S01]  /*1a0a0*/  STL [R1+0x1c3c], R27 ;  /* 0x001c3c1b01007387 */ /* 0x010fe20000100800 */
[----:B------:R-:W-:-:S03]  /*1a0b0*/  PRMT R25, RZ, 0x7610, R25 ;  /* 0x00007610ff197816 */ /* 0x000fc60000000019 */
[----:B------:R-:W3:Y:S04]  /*1a0c0*/  LDL R31, [R1+0x12b8] ;  /* 0x0012b800011f7983 */ /* 0x000ee80000100800 */
[----:B--2---:R0:W2:Y:S04]  /*1a0d0*/  @!P1 LDG.E.U16 R26, desc[UR6][R4.64] ;  /* 0x00000006041a9981 */ /* 0x0040a8000c1e1500 */
[----:B------:R-:W0:Y:S04]  /*1a0e0*/  LDL R4, [R1+0x1264] ;  /* 0x0012640001047983 */ /* 0x000e280000100800 */
[----:B------:R-:W0:Y:S02]  /*1a0f0*/  LDL R5, [R1+0x1270] ;  /* 0x0012700001057983 */ /* 0x000e240000100800 */
[----:B0-----:R-:W-:-:S04]  /*1a100*/  @!P0 LOP3.LUT R5, R5, R4, RZ, 0x3c, !PT ;  /* 0x0000000405058212 */ /* 0x001fc800078e3cff */
[----:B------:R-:W-:-:S04]  /*1a110*/  @!P0 LOP3.LUT R4, R5, R4, RZ, 0x3c, !PT ;  /* 0x0000000405048212 */ /* 0x000fc800078e3cff */
[----:B------:R-:W-:Y:S01]  /*1a120*/  @!P0 LOP3.LUT R5, R5, R4, RZ, 0x3c, !PT ;  /* 0x0000000405058212 */ /* 0x000fe200078e3cff */
[----:B--2---:R-:W-:Y:S04]  /*1a130*/  STL [R1+0x1c40], R26 ;  /* 0x001c401a01007387 */ /* 0x004fe80000100800 */
[----:B------:R0:W2:Y:S04]  /*1a140*/  @!P0 LDG.E.U16 R25, desc[UR6][R4.64] ;  /* 0x0000000604198981 */ /* 0x0000a8000c1e1500 */
[----:B------:R-:W4:Y:S01]  /*1a150*/  LDL R5, [R1+0x126c] ;  /* 0x00126c0001057983 */ /* 0x000f220000100800 */
[----:B------:R-:W-:Y:S01]  /*1a160*/  PRMT R24, RZ, 0x7610, R24 ;  /* 0x00007610ff187816 */ /* 0x000fe20000000018 */
[----:B0-----:R-:W-:-:S02]  /*1a170*/  @!P1 IMAD.MOV.U32 R4, RZ, RZ, R28 ;  /* 0x000000ffff049224 */ /* 0x001fc400078e001c */
[----:B--2---:R0:W-:Y:S01]  /*1a180*/  STL [R1+0x1c44], R25 ;  /* 0x001c441901007387 */ /* 0x0041e20000100800 */
[----:B------:R-:W-:-:S03]  /*1a190*/  PRMT R23, RZ, 0x7610, R23 ;  /* 0x00007610ff177816 */ /* 0x000fc60000000017 */
[----:B------:R-:W2:Y:S04]  /*1a1a0*/  LDL R28, [R1+0x12f8] ;  /* 0x0012f800011c7983 */ /* 0x000ea80000100800 */
[----:B0-----:R-:W3:Y:S04]  /*1a1b0*/  LDL R25, [R1+0x12b0] ;  /* 0x0012b00001197983 */ /* 0x001ee80000100800 */
[----:B----4-:R3:W4:Y:S04]  /*1a1c0*/  @!P1 LDG.E.U16 R24, desc[UR6][R4.64] ;  /* 0x0000000604189981 */ /* 0x010728000c1e1500 */
[----:B------:R-:W2:Y:S01]  /*1a1d0*/  LDL R5, [R1+0x12a4] ;  /* 0x0012a40001057983 */ /* 0x000ea20000100800 */
[----:B---3--:R-:W-:-:S03]  /*1a1e0*/  @!P0 IMAD.MOV.U32 R4, RZ, RZ, R25 ;  /* 0x000000ffff048224 */ /* 0x008fc600078e0019 */
[----:B----4-:R-:W-:Y:S01]  /*1a1f0*/  STL [R1+0x1c48], R24 ;  /* 0x001c481801007387 */ /* 0x010fe20000100800 */
[----:B------:R-:W-:-:S03]  /*1a200*/  PRMT R22, RZ, 0x7610, R22 ;  /* 0x00007610ff167816 */ /* 0x000fc60000000016 */
[----:B------:R-:W3:Y:S04]  /*1a210*/  LDL R25, [R1+0x1330] ;  /* 0x0013300001197983 */ /* 0x000ee80000100800 */
[----:B--2---:R0:W2:Y:S04]  /*1a220*/  @!P0 LDG.E.U16 R23, desc[UR6][R4.64] ;  /* 0x0000000604178981 */ /* 0x0040a8000c1e1500 */
[----:B------:R-:W4:Y:S01]  /*1a230*/  LDL R5, [R1+0x12ac] ;  /* 0x0012ac0001057983 */ /* 0x000f220000100800 */
[----:B0-----:R-:W-:-:S03]  /*1a240*/  @!P1 IMAD.MOV.U32 R4, RZ, RZ, R31 ;  /* 0x000000ffff049224 */ /* 0x001fc600078e001f */
[----:B--2---:R-:W-:Y:S01]  /*1a250*/  STL [R1+0x1c4c], R23 ;  /* 0x001c4c1701007387 */ /* 0x004fe20000100800 */
[----:B------:R-:W-:-:S03]  /*1a260*/  PRMT R21, RZ, 0x7610, R21 ;  /* 0x00007610ff157816 */ /* 0x000fc60000000015 */
[----:B------:R-:W2:Y:S04]  /*1a270*/  LDL R31, [R1+0x1338] ;  /* 0x00133800011f7983 */ /* 0x000ea80000100800 */
[----:B----4-:R0:W4:Y:S04]  /*1a280*/  @!P1 LDG.E.U16 R22, desc[UR6][R4.64] ;  /* 0x0000000604169981 */ /* 0x010128000c1e1500 */
[----:B------:R-:W0:Y:S04]  /*1a290*/  LDL R4, [R1+0x12e4] ;  /* 0x0012e40001047983 */ /* 0x000e280000100800 */
[----:B------:R-:W0:Y:S02]  /*1a2a0*/  LDL R5, [R1+0x12f0] ;  /* 0x0012f00001057983 */ /* 0x000e240000100800 */
[----:B0-----:R-:W-:-:S04]  /*1a2b0*/  @!P0 LOP3.LUT R5, R5, R4, RZ, 0x3c, !PT ;  /* 0x0000000405058212 */ /* 0x001fc800078e3cff */
[----:B------:R-:W-:-:S04]  /*1a2c0*/  @!P0 LOP3.LUT R4, R5, R4, RZ, 0x3c, !PT ;  /* 0x0000000405048212 */ /* 0x000fc800078e3cff */
[----:B------:R-:W-:Y:S01]  /*1a2d0*/  @!P0 LOP3.LUT R5, R5, R4, RZ, 0x3c, !PT ;  /* 0x0000000405058212 */ /* 0x000fe200078e3cff */
[----:B----4-:R-:W-:Y:S04]  /*1a2e0*/  STL [R1+0x1c50], R22 ;  /* 0x001c501601007387 */ /* 0x010fe80000100800 */
[----:B------:R0:W4:Y:S04]  /*1a2f0*/  @!P0 LDG.E.U16 R21, desc[UR6][R4.64] ;  /* 0x0000000604158981 */ /* 0x000128000c1e1500 */
[----:B------:R-:W3:Y:S01]  /*1a300*/  LDL R5, [R1+0x12ec] ;  /* 0x0012ec0001057983 */ /* 0x000ee20000100800 */
[----:B------:R-:W-:Y:S01]  /*1a310*/  PRMT R20, RZ, 0x7610, R20 ;  /* 0x00007610ff147816 */ /* 0x000fe20000000014 */
[----:B0-----:R-:W-:-:S02]  /*1a320*/  @!P1 IMAD.MOV.U32 R4, RZ, RZ, R28 ;  /* 0x000000ffff049224 */ /* 0x001fc400078e001c */
[----:B----4-:R-:W-:Y:S01]  /*1a330*/  STL [R1+0x1c54], R21 ;  /* 0x001c541501007387 */ /* 0x010fe20000100800 */
[----:B------:R-:W-:-:S03]  /*1a340*/  PRMT R19, RZ, 0x7610, R19 ;  /* 0x00007610ff137816 */ /* 0x000fc60000000013 */
[----:B------:R-:W4:Y:S04]  /*1a350*/  LDL R28, [R1+0xa08] ;  /* 0x000a0800011c7983 */ /* 0x000f280000100800 */
[----:B---3--:R0:W3:Y:S04]  /*1a360*/  @!P1 LDG.E.U16 R20, desc[UR6][R4.64] ;  /* 0x0000000604149981 */ /* 0x0080e8000c1e1500 */
[----:B------:R-:W2:Y:S01]  /*1a370*/  LDL R5, [R1+0x1324] ;  /* 0x0013240001057983 */ /* 0x000ea20000100800 */
[----:B0-----:R-:W-:-:S03]  /*1a380*/  @!P0 IMAD.MOV.U32 R4, RZ, RZ, R25 ;  /* 0x000000ffff048224 */ /* 0x001fc600078e0019 */
[----:B---3--:R-:W-:Y:S01]  /*1a390*/  STL [R1+0x1c58], R20 ;  /* 0x001c581401007387 */ /* 0x008fe20000100800 */
        /* <DEDUP_REMOVED lines=13> */
[----:B------:R-:W-:-:S05]  /*1a470*/  @!P0 LOP3.LUT R5, R5, R4, RZ, 0x3c, !PT ;  /* 0x0000000405058212 */ /* 0x000fca00078e3cff */
[----:B------:R-:W3:Y:S04]  /*1a480*/  @!P0 LDG.E.U16 R30, desc[UR6][R4.64] ;  /* 0x00000006041e8981 */ /* 0x000ee8000c1e1500 */
[----:B----4-:R-:W-:Y:S01]  /*1a490*/  STL [R1+0x1c60], R18 ;  /* 0x001c601201007387 */ /* 0x010fe20000100800 */
[----:B------:R-:W-:-:S03]  /*1a4a0*/  PRMT R27, RZ, 0x7610, R27 ;  /* 0x00007610ff1b7816 */ /* 0x000fc6000000001b */
[----:B---3--:R0:W-:Y:S04]  /*1a4b0*/  STL [R1+0x58], R30 ;  /* 0x0000581e01007387 */ /* 0x0081e80000100800 */
[----:B0-----:R-:W3:Y:S04]  /*1a4c0*/  LDL.LU R30, [R1+0x1ca0] ;  /* 0x001ca000011e7983 */ /* 0x001ee80000300800 */
[----:B------:R-:W4:Y:S01]  /*1a4d0*/  LDL R5, [R1+0xa04] ;  /* 0x000a040001057983 */ /* 0x000f220000100800 */
[----:B------:R-:W-:Y:S01]  /*1a4e0*/  @!P1 IMAD.MOV.U32 R4, RZ, RZ, R28 ;  /* 0x000000ffff049224 */ /* 0x000fe200078e001c */
[----:B------:R-:W-:-:S02]  /*1a4f0*/  PRMT R23, RZ, 0x7610, R23 ;  /* 0x00007610ff177816 */ /* 0x000fc40000000017 */
[----:B------:R-:W2:Y:S04]  /*1a500*/  LDL R28, [R1+0x94c] ;  /* 0x00094c00011c7983 */ /* 0x000ea80000100800 */
[----:B----4-:R0:W4:Y:S04]  /*1a510*/  @!P1 LDG.E.U16 R27, desc[UR6][R4.64] ;  /* 0x00000006041b9981 */ /* 0x010128000c1e1500 */
[----:B------:R-:W2:Y:S01]  /*1a520*/  LDL R5, [R1+0x9cc] ;  /* 0x0009cc0001057983 */ /* 0x000ea20000100800 */
[----:B0-----:R-:W-:-:S03]  /*1a530*/  @!P0 IMAD.MOV.U32 R4, RZ, RZ, R25 ;  /* 0x000000ffff048224 */ /* 0x001fc600078e0019 */
[----:B----4-:R0:W-:Y:S01]  /*1a540*/  STL [R1+0x54], R27 ;  /* 0x0000541b01007387 */ /* 0x0101e20000100800 */
[----:B---3--:R-:W-:-:S03]  /*1a550*/  PRMT R30, RZ, 0x7610, R30 ;  /* 0x00007610ff1e7816 */ /* 0x008fc6000000001e */
[----:B------:R-:W3:Y:S04]  /*1a560*/  LDL R25, [R1+0x944] ;  /* 0x0009440001197983 */ /* 0x000ee80000100800 */
[----:B--2---:R1:W2:Y:S04]  /*1a570*/  @!P0 LDG.E.U16 R23, desc[UR6][R4.64] ;  /* 0x0000000604178981 */ /* 0x0042a8000c1e1500 */
[----:B0-----:R-:W4:Y:S04]  /*1a580*/  LDL R27, [R1+0x950] ;  /* 0x00095000011b7983 */ /* 0x001f280000100800 */
[----:B------:R-:W1:Y:S04]  /*1a590*/  LDL R4, [R1+0x9c4] ;  /* 0x0009c40001047983 */ /* 0x000e680000100800 */
[----:B------:R-:W1:Y:S02]  /*1a5a0*/  LDL R5, [R1+0x9c8] ;  /* 0x0009c80001057983 */ /* 0x000e640000100800 */
[----:B-1----:R-:W-:-:S04]  /*1a5b0*/  @!P1 LOP3.LUT R5, R5, R4, RZ, 0x3c, !PT ;  /* 0x0000000405059212 */ /* 0x002fc800078e3cff */
[----:B------:R-:W-:-:S04]  /*1a5c0*/  @!P1 LOP3.LUT R4, R5, R4, RZ, 0x3c, !PT ;  /* 0x0000000405049212 */ /* 0x000fc800078e3cff */
[----:B------:R-:W-:-:S05]  /*1a5d0*/  @!P1 LOP3.LUT R5, R5, R4, RZ, 0x3c, !PT ;  /* 0x0000000405059212 */ /* 0x000fca00078e3cff */
[----:B------:R-:W3:Y:S04]  /*1a5e0*/  @!P1 LDG.E.U16 R30, desc[UR6][R4.64] ;  /* 0x00000006041e9981 */ /* 0x000ee8000c1e1500 */
[----:B--2---:R0:W-:Y:S04]  /*1a5f0*/  STL [R1+0x50], R23 ;  /* 0x0000501701007387 */ /* 0x0041e80000100800 */
[----:B0-----:R-:W2:Y:S04]  /*1a600*/  LDL R23, [R1+0x948] ;  /* 0x0009480001177983 */ /* 0x001ea80000100800 */
[----:B---3--:R0:W-:Y:S04]  /*1a610*/  STL [R1+0x4c], R30 ;  /* 0x00004c1e01007387 */ /* 0x0081e80000100800 */
[----:B0-----:R-:W3:Y:S04]  /*1a620*/  LDL.LU R30, [R1+0x1c9c] ;  /* 0x001c9c00011e7983 */ /* 0x001ee80000300800 */
[----:B------:R-:W4:Y:S01]  /*1a630*/  LDL R5, [R1+0x98c] ;  /* 0x00098c0001057983 */ /* 0x000f220000100800 */
[----:B------:R-:W-:Y:S01]  /*1a640*/  PRMT R29, RZ, 0x7610, R29 ;  /* 0x00007610ff1d7816 */ /* 0x000fe2000000001d */
[----:B------:R-:W-:-:S02]  /*1a650*/  @!P0 IMAD.MOV.U32 R4, RZ, RZ, R31 ;  /* 0x000000ffff048224 */ /* 0x000fc400078e001f */
[----:B------:R-:W2:Y:S04]  /*1a660*/  LDL R31, [R1+0x904] ;  /* 0x00090400011f7983 */ /* 0x000ea80000100800 */
[----:B----4-:R0:W4:Y:S04]  /*1a670*/  @!P0 LDG.E.U16 R29, desc[UR6][R4.64] ;  /* 0x00000006041d8981 */ /* 0x010128000c1e1500 */
[----:B------:R-:W0:Y:S04]  /*1a680*/  LDL R4, [R1+0x984] ;  /* 0x0009840001047983 */ /* 0x000e280000100800 */
[----:B------:R-:W0:Y:S01]  /*1a690*/  LDL R5, [R1+0x988] ;  /* 0x0009880001057983 */ /* 0x000e220000100800 */
[----:B---3--:R-:W-:-:S02]  /*1a6a0*/  PRMT R30, RZ, 0x7610, R30 ;  /* 0x00007610ff1e7816 */ /* 0x008fc4000000001e */
[----:B0-----:R-:W-:-:S04]  /*1a6b0*/  @!P1 LOP3.LUT R5, R5, R4, RZ, 0x3c, !PT ;  /* 0x0000000405059212 */ /* 0x001fc800078e3cff */
[----:B------:R-:W-:-:S04]  /*1a6c0*/  @!P1 LOP3.LUT R4, R5, R4, RZ, 0x3c, !PT ;  /* 0x0000000405049212 */ /* 0x000fc800078e3cff */
[----:B------:R-:W-:-:S05]  /*1a6d0*/  @!P1 LOP3.LUT R5, R5, R4, RZ, 0x3c, !PT ;  /* 0x0000000405059212 */ /* 0x000fca00078e3cff */
[----:B------:R-:W3:Y:S04]  /*1a6e0*/  @!P1 LDG.E.U16 R30, desc[UR6][R4.64] ;  /* 0x00000006041e9981 */ /* 0x000ee8000c1e1500 */
[----:B----4-:R0:W-:Y:S04]  /*1a6f0*/  STL [R1+0x48], R29 ;  /* 0x0000481d01007387 */ /* 0x0101e80000100800 */
[----:B0-----:R-:W4:Y:S04]  /*1a700*/  LDL R29, [R1+0x908] ;  /* 0x00090800011d7983 */ /* 0x001f280000100800 */
[----:B---3--:R0:W-:Y:S04]  /*1a710*/  STL [R1+0x44], R30 ;  /* 0x0000441e01007387 */ /* 0x0081e80000100800 */
[----:B0-----:R-:W3:Y:S01]  /*1a720*/  LDL.LU R30, [R1+0x1c98] ;  /* 0x001c9800011e7983 */ /* 0x001ee20000300800 */
[----:B------:R-:W-:Y:S01]  /*1a730*/  PRMT R54, RZ, 0x7610, R54 ;  /* 0x00007610ff367816 */ /* 0x000fe20000000036 */
[----:B------:R-:W-:-:S02]  /*1a740*/  @!P0 IMAD.MOV.U32 R4, RZ, RZ, R27 ;  /* 0x000000ffff048224 */ /* 0x000fc400078e001b */
[----:B------:R-:W-:Y:S01]  /*1a750*/  @!P0 IMAD.MOV.U32 R5, RZ, RZ, R28 ;  /* 0x000000ffff058224 */ /* 0x000fe200078e001c */
[----:B------:R-:W4:Y:S04]  /*1a760*/  LDL R27, [R1+0x8d0] ;  /* 0x0008d000011b7983 */ /* 0x000f280000100800 */
[----:B------:R-:W4:Y:S04]  /*1a770*/  LDL R28, [R1+0x8cc] ;  /* 0x0008cc00011c7983 */ /* 0x000f280000100800 */
[----:B------:R2:W4:Y:S02]  /*1a780*/  @!P0 LDG.E.U16 R54, desc[UR6][R4.64] ;  /* 0x0000000604368981 */ /* 0x000524000c1e1500 */
[----:B--2---:R-:W-:-:S02]  /*1a790*/  @!P1 IMAD.MOV.U32 R4, RZ, RZ, R23 ;  /* 0x000000ffff049224 */ /* 0x004fc400078e0017 */
[----:B------:R-:W-:Y:S01]  /*1a7a0*/  @!P1 IMAD.MOV.U32 R5, RZ, RZ, R25 ;  /* 0x000000ffff059224 */ /* 0x000fe200078e0019 */
[----:B---3--:R-:W-:-:S06]  /*1a7b0*/  PRMT R30, RZ, 0x7610, R30 ;  /* 0x00007610ff1e7816 */ /* 0x008fcc000000001e */
[----:B------:R-:W2:Y:S04]  /*1a7c0*/  @!P1 LDG.E.U16 R30, desc[UR6][R4.64] ;  /* 0x00000006041e9981 */ /* 0x000ea8000c1e1500 */
[----:B----4-:R0:W-:Y:S04]  /*1a7d0*/  STL [R1+0x40], R54 ;  /* 0x0000403601007387 */ /* 0x0101e80000100800 */
[----:B0-----:R-:W3:Y:S04]  /*1a7e0*/  LDL.LU R54, [R1+0x1c94] ;  /* 0x001c940001367983 */ /* 0x001ee80000300800 */
[----:B------:R-:W4:Y:S04]  /*1a7f0*/  LDL R25, [R1+0x8c4] ;  /* 0x0008c40001197983 */ /* 0x000f280000100800 */
[----:B------:R-:W3:Y:S04]  /*1a800*/  LDL R23, [R1+0x8c8] ;  /* 0x0008c80001177983 */ /* 0x000ee80000100800 */
[----:B--2---:R0:W-:Y:S04]  /*1a810*/  STL [R1+0x3c], R30 ;  /* 0x00003c1e01007387 */ /* 0x0041e80000100800 */
[----:B0-----:R-:W2:Y:S04]  /*1a820*/  LDL.LU R30, [R1+0x1c90] ;  /* 0x001c9000011e7983 */ /* 0x001ea80000300800 */
[----:B------:R-:W4:Y:S04]  /*1a830*/  LDL R4, [R1+0x90c] ;  /* 0x00090c0001047983 */ /* 0x000f280000100800 */
[----:B------:R-:W4:Y:S01]  /*1a840*/  LDL R5, [R1+0x910] ;  /* 0x0009100001057983 */ /* 0x000f220000100800 */
[----:B------:R-:W-:-:S02]  /*1a850*/  PRMT R3, RZ, 0x7610, R3 ;  /* 0x00007610ff037816 */ /* 0x000fc40000000003 */
[----:B------:R-:W-:Y:S02]  /*1a860*/  PRMT R22, RZ, 0x7610, R22 ;  /* 0x00007610ff167816 */ /* 0x000fe40000000016 */
[----:B------:R-:W-:Y:S02]  /*1a870*/  PRMT R20, RZ, 0x7610, R20 ;  /* 0x00007610ff147816 */ /* 0x000fe40000000014 */
[----:B----4-:R-:W-:-:S04]  /*1a880*/  @!P0 LOP3.LUT R5, R5, R4, RZ, 0x3c, !PT ;  /* 0x0000000405058212 */ /* 0x010fc800078e3cff */
[----:B------:R-:W-:-:S04]  /*1a890*/  @!P0 LOP3.LUT R4, R5, R4, RZ, 0x3c, !PT ;  /* 0x0000000405048212 */ /* 0x000fc800078e3cff */
[----:B------:R-:W-:-:S05]  /*1a8a0*/  @!P0 LOP3.LUT R5, R5, R4, RZ, 0x3c, !PT ;  /* 0x0000000405058212 */ /* 0x000fca00078e3cff */
[----:B------:R0:W4:Y:S02]  /*1a8b0*/  @!P0 LDG.E.U16 R3, desc[UR6][R4.64] ;  /* 0x0000000604038981 */ /* 0x000124000c1e1500 */
[----:B0-----:R-:W-:Y:S02]  /*1a8c0*/  @!P1 IMAD.MOV.U32 R4, RZ, RZ, R29 ;  /* 0x000000ffff049224 */ /* 0x001fe400078e001d */
[----:B------:R-:W-:-:S05]  /*1a8d0*/  @!P1 IMAD.MOV.U32 R5, RZ, RZ, R31 ;  /* 0x000000ffff059224 */ /* 0x000fca00078e001f */
[----:B------:R0:W2:Y:S02]  /*1a8e0*/  @!P1 LDG.E.U16 R22, desc[UR6][R4.64] ;  /* 0x0000000604169981 */ /* 0x0000a4000c1e1500 */
[----:B0-----:R-:W-:Y:S02]  /*1a8f0*/  @!P0 IMAD.MOV.U32 R4, RZ, RZ, R27 ;  /* 0x000000ffff048224 */ /* 0x001fe400078e001b */
[----:B------:R-:W-:-:S05]  /*1a900*/  @!P0 IMAD.MOV.U32 R5, RZ, RZ, R28 ;  /* 0x000000ffff058224 */ /* 0x000fca00078e001c */
[----:B------:R3:W2:Y:S01]  /*1a910*/  @!P0 LDG.E.U16 R20, desc[UR6][R4.64] ;  /* 0x0000000604148981 */ /* 0x0006a2000c1e1500 */
[----:B------:R-:W-:Y:S01]  /*1a920*/  PRMT R18, RZ, 0x7610, R18 ;  /* 0x00007610ff127816 */ /* 0x000fe20000000012 */
[----:B---3--:R-:W-:Y:S02]  /*1a930*/  @!P1 IMAD.MOV.U32 R4, RZ, RZ, R23 ;  /* 0x000000ffff049224 */ /* 0x008fe400078e0017 */
[----:B------:R-:W-:-:S05]  /*1a940*/  @!P1 IMAD.MOV.U32 R5, RZ, RZ, R25 ;  /* 0x000000ffff059224 */ /* 0x000fca00078e0019 */
[----:B------:R0:W3:Y:S04]  /*1a950*/  @!P1 LDG.E.U16 R18, desc[UR6][R4.64] ;  /* 0x0000000604129981 */ /* 0x0000e8000c1e1500 */
[----:B----4-:R-:W-:Y:S04]  /*1a960*/  STL [R1+0x38], R3 ;  /* 0x0000380301007387 */ /* 0x010fe80000100800 */
[----:B------:R-:W0:Y:S04]  /*1a970*/  LDL R31, [R1+0x890] ;  /* 0x00089000011f7983 */ /* 0x000e280000100800 */
[----:B------:R-:W4:Y:S04]  /*1a980*/  LDL R29, [R1+0x884] ;  /* 0x00088400011d7983 */ /* 0x000f280000100800 */
[----:B--2---:R1:W-:Y:S04]  /*1a990*/  STL [R1+0x34], R22 ;  /* 0x0000341601007387 */ /* 0x0043e80000100800 */
[----:B------:R-:W2:Y:S04]  /*1a9a0*/  LDL R28, [R1+0x84c] ;  /* 0x00084c00011c7983 */ /* 0x000ea80000100800 */
[----:B-1----:R-:W3:Y:S04]  /*1a9b0*/  LDL R22, [R1+0x888] ;  /* 0x0008880001167983 */ /* 0x002ee80000100800 */
[----:B------:R1:W-:Y:S04]  /*1a9c0*/  STL [R1+0x30], R20 ;  /* 0x0000301401007387 */ /* 0x0003e80000100800 */
[----:B------:R-:W4:Y:S04]  /*1a9d0*/  LDL R5, [R1+0x88c] ;  /* 0x00088c0001057983 */ /* 0x000f280000100800 */
[----:B------:R-:W2:Y:S04]  /*1a9e0*/  LDL R27, [R1+0x844] ;  /* 0x00084400011b7983 */ /* 0x000ea80000100800 */
[----:B------:R-:W2:Y:S01]  /*1a9f0*/  LDL R25, [R1+0x848] ;  /* 0x0008480001197983 */ /* 0x000ea20000100800 */
[----:B------:R-:W-:-:S02]  /*1aa00*/  PRMT R30, RZ, 0x7610, R30 ;  /* 0x00007610ff1e7816 */ /* 0x000fc4000000001e */
[----:B------:R-:W-:Y:S02]  /*1aa10*/  PRMT R21, RZ, 0x7610, R21 ;  /* 0x00007610ff157816 */ /* 0x000fe40000000015 */
[----:B------:R-:W-:Y:S02]  /*1aa20*/  PRMT R19, RZ, 0x7610, R19 ;  /* 0x00007610ff137816 */ /* 0x000fe40000000013 */
[----:B------:R-:W-:Y:S01]  /*1aa30*/  PRMT R24, RZ, 0x7610, R24 ;  /* 0x00007610ff187816 */ /* 0x000fe20000000018 */
[----:B------:R-:W2:Y:S04]  /*1aa40*/  LDL R23, [R1+0x80c] ;  /* 0x00080c0001177983 */ /* 0x000ea80000100800 */
[----:B-1----:R-:W2:Y:S01]  /*1aa50*/  LDL R20, [R1+0x850] ;  /* 0x0008500001147983 */ /* 0x002ea20000100800 */
[----:B0-----:R-:W-:-:S05]  /*1aa60*/  @!P0 IMAD.MOV.U32 R4, RZ, RZ, R31 ;  /* 0x000000ffff048224 */ /* 0x001fca00078e001f */
[----:B----4-:R3:W4:Y:S02]  /*1aa70*/  @!P0 LDG.E.U16 R30, desc[UR6][R4.64] ;  /* 0x00000006041e8981 */ /* 0x010724000c1e1500 */
[----:B---3--:R-:W-:Y:S02]  /*1aa80*/  @!P1 IMAD.MOV.U32 R4, RZ, RZ, R22 ;  /* 0x000000ffff049224 */ /* 0x008fe400078e0016 */
[----:B------:R-:W-:-:S05]  /*1aa90*/  @!P1 IMAD.MOV.U32 R5, RZ, RZ, R29 ;  /* 0x000000ffff059224 */ /* 0x000fca00078e001d */
[----:B------:R2:W3:Y:S02]  /*1aaa0*/  @!P1 LDG.E.U16 R21, desc[UR6][R4.64] ;  /* 0x0000000604159981 */ /* 0x0004e4000c1e1500 */
[----:B--2---:R-:W-:Y:S02]  /*1aab0*/  @!P0 IMAD.MOV.U32 R4, RZ, RZ, R20 ;  /* 0x000000ffff048224 */ /* 0x004fe400078e0014 */
[----:B------:R-:W-:-:S05]  /*1aac0*/  @!P0 IMAD.MOV.U32 R5, RZ, RZ, R28 ;  /* 0x000000ffff058224 */ /* 0x000fca00078e001c */
[----:B------:R0:W2:Y:S02]  /*1aad0*/  @!P0 LDG.E.U16 R19, desc[UR6][R4.64] ;  /* 0x0000000604138981 */ /* 0x0000a4000c1e1500 */
[----:B0-----:R-:W-:Y:S02]  /*1aae0*/  @!P1 IMAD.MOV.U32 R4, RZ, RZ, R25 ;  /* 0x000000ffff049224 */ /* 0x001fe400078e0019 */
[----:B------:R-:W-:-:S05]  /*1aaf0*/  @!P1 IMAD.MOV.U32 R5, RZ, RZ, R27 ;  /* 0x000000ffff059224 */ /* 0x000fca00078e001b */
[----:B------:R-:W4:Y:S04]  /*1ab00*/  @!P1 LDG.E.U16 R24, desc[UR6][R4.64] ;  /* 0x0000000604189981 */ /* 0x000f28000c1e1500 */
[----:B------:R0:W-:Y:S04]  /*1ab10*/  STL [R1+0x2c], R18 ;  /* 0x00002c1201007387 */ /* 0x0001e80000100800 */
[----:B------:R-:W4:Y:S04]  /*1ab20*/  LDL R22, [R1+0x804] ;  /* 0x0008040001167983 */ /* 0x000f280000100800 */
[----:B0-----:R-:W4:Y:S04]  /*1ab30*/  LDL R18, [R1+0x810] ;  /* 0x0008100001127983 */ /* 0x001f280000100800 */
[----:B---3--:R0:W-:Y:S04]  /*1ab40*/  STL [R1+0x24], R21 ;  /* 0x0000241501007387 */ /* 0x0081e80000100800 */
[----:B------:R-:W3:Y:S04]  /*1ab50*/  LDL R20, [R1+0x7cc] ;  /* 0x0007cc0001147983 */ /* 0x000ee80000100800 */
[----:B0-----:R-:W3:Y:S04]  /*1ab60*/  LDL R21, [R1+0x808] ;  /* 0x0008080001157983 */ /* 0x001ee80000100800 */
[----:B--2---:R0:W-:Y:S04]  /*1ab70*/  STL [R1+0x1c], R19 ;  /* 0x00001c1301007387 */ /* 0x0041e80000100800 */
[----:B------:R-:W2:Y:S04]  /*1ab80*/  LDL R25, [R1+0x7c4] ;  /* 0x0007c40001197983 */ /* 0x000ea80000100800 */
[----:B0-----:R-:W2:Y:S04]  /*1ab90*/  LDL R19, [R1+0x7d0] ;  /* 0x0007d00001137983 */ /* 0x001ea80000100800 */
[----:B----4-:R0:W-:Y:S04]  /*1aba0*/  STL [R1+0x18], R24 ;  /* 0x0000181801007387 */ /* 0x0101e80000100800 */
[----:B0-----:R-:W4:Y:S01]  /*1abb0*/  LDL R24, [R1+0x7c8] ;  /* 0x0007c80001187983 */ /* 0x001f220000100800 */
[----:B------:R-:W-:Y:S01]  /*1abc0*/  PRMT R26, RZ, 0x7610, R26 ;  /* 0x00007610ff1a7816 */ /* 0x000fe2000000001a */
[----:B------:R-:W-:-:S02]  /*1abd0*/  @!P0 IMAD.MOV.U32 R4, RZ, RZ, R18 ;  /* 0x000000ffff048224 */ /* 0x000fc400078e0012 */
[----:B------:R-:W-:Y:S01]  /*1abe0*/  @!P0 IMAD.MOV.U32 R5, RZ, RZ, R23 ;  /* 0x000000ffff058224 */ /* 0x000fe200078e0017 */
[----:B------:R-:W4:Y:S04]  /*1abf0*/  LDL R18, [R1+0x790] ;  /* 0x0007900001127983 */ /* 0x000f280000100800 */
[----:B------:R-:W4:Y:S04]  /*1ac00*/  LDL R23, [R1+0x78c] ;  /* 0x00078c0001177983 */ /* 0x000f280000100800 */
[----:B------:R0:W4:Y:S01]  /*1ac10*/  @!P0 LDG.E.U16 R26, desc[UR6][R4.64] ;  /* 0x00000006041a8981 */ /* 0x000122000c1e1500 */
[----:B------:R-:W-:-:S02]  /*1ac20*/  PRMT R2, RZ, 0x7610, R2 ;  /* 0x00007610ff027816 */ /* 0x000fc40000000002 */
[----:B------:R-:W-:Y:S01]  /*1ac30*/  PRMT R17, RZ, 0x7610, R17 ;  /* 0x00007610ff117816 */ /* 0x000fe20000000011 */
[----:B0-----:R-:W-:Y:S02]  /*1ac40*/  @!P1 IMAD.MOV.U32 R5, RZ, RZ, R22 ;  /* 0x000000ffff059224 */ /* 0x001fe400078e0016 */
[----:B------:R-:W4:Y:S01]  /*1ac50*/  LDL R22, [R1+0x784] ;  /* 0x0007840001167983 */ /* 0x000f220000100800 */
[----:B------:R-:W-:Y:S01]  /*1ac60*/  PRMT R16, RZ, 0x7610, R16 ;  /* 0x00007610ff107816 */ /* 0x000fe20000000010 */
[----:B---3--:R-:W-:Y:S02]  /*1ac70*/  @!P1 IMAD.MOV.U32 R4, RZ, RZ, R21 ;  /* 0x000000ffff049224 */ /* 0x008fe400078e0015 */
[----:B------:R-:W3:Y:S04]  /*1ac80*/  LDL R21, [R1+0x788] ;  /* 0x0007880001157983 */ /* 0x000ee80000100800 */
[----:B------:R0:W3:Y:S02]  /*1ac90*/  @!P1 LDG.E.U16 R2, desc[UR6][R4.64] ;  /* 0x0000000604029981 */ /* 0x0000e4000c1e1500 */
[----:B0-----:R-:W-:-:S02]  /*1aca0*/  @!P0 IMAD.MOV.U32 R5, RZ, RZ, R20 ;  /* 0x000000ffff058224 */ /* 0x001fc400078e0014 */
[----:B--2---:R-:W-:-:S05]  /*1acb0*/  @!P0 IMAD.MOV.U32 R4, RZ, RZ, R19 ;  /* 0x000000ffff048224 */ /* 0x004fca00078e0013 */
[----:B------:R0:W2:Y:S02]  /*1acc0*/  @!P0 LDG.E.U16 R17, desc[UR6][R4.64] ;  /* 0x0000000604118981 */ /* 0x0000a4000c1e1500 */
[----:B0-----:R-:W-:Y:S02]  /*1acd0*/  @!P1 IMAD.MOV.U32 R5, RZ, RZ, R25 ;  /* 0x000000ffff059224 */ /* 0x001fe400078e0019 */
[----:B----4-:R-:W-:-:S05]  /*1ace0*/  @!P1 IMAD.MOV.U32 R4, RZ, RZ, R24 ;  /* 0x000000ffff049224 */ /* 0x010fca00078e0018 */
[----:B------:R0:W4:Y:S01]  /*1acf0*/  @!P1 LDG.E.U16 R16, desc[UR6][R4.64] ;  /* 0x0000000604109981 */ /* 0x000122000c1e1500 */
[----:B------:R-:W-:Y:S02]  /*1ad00*/  PRMT R15, RZ, 0x7610, R15 ;  /* 0x00007610ff0f7816 */ /* 0x000fe4000000000f */
[----:B------:R-:W-:Y:S01]  /*1ad10*/  PRMT R14, RZ, 0x7610, R14 ;  /* 0x00007610ff0e7816 */ /* 0x000fe2000000000e */
[----:B0-----:R-:W-:Y:S02]  /*1ad20*/  @!P0 IMAD.MOV.U32 R4, RZ, RZ, R18 ;  /* 0x000000ffff048224 */ /* 0x001fe400078e0012 */
[----:B------:R-:W-:-:S05]  /*1ad30*/  @!P0 IMAD.MOV.U32 R5, RZ, RZ, R23 ;  /* 0x000000ffff058224 */ /* 0x000fca00078e0017 */
[----:B------:R0:W4:Y:S02]  /*1ad40*/  @!P0 LDG.E.U16 R15, desc[UR6][R4.64] ;  /* 0x00000006040f8981 */ /* 0x000124000c1e1500 */
[----:B0-----:R-:W-:Y:S02]  /*1ad50*/  @!P1 IMAD.MOV.U32 R5, RZ, RZ, R22 ;  /* 0x000000ffff059224 */ /* 0x001fe400078e0016 */
[----:B---3--:R-:W-:-:S05]  /*1ad60*/  @!P1 IMAD.MOV.U32 R4, RZ, RZ, R21 ;  /* 0x000000ffff049224 */ /* 0x008fca00078e0015 */
[----:B------:R-:W3:Y:S04]  /*1ad70*/  @!P1 LDG.E.U16 R14, desc[UR6][R4.64] ;  /* 0x00000006040e9981 */ /* 0x000ee8000c1e1500 */
[----:B------:R-:W-:Y:S04]  /*1ad80*/  STL [R1+0x1c24], R2 ;  /* 0x001c240201007387 */ /* 0x000fe80000100800 */
[----:B------:R-:W-:Y:S04]  /*1ad90*/  STL [R1+0x28], R30 ;  /* 0x0000281e01007387 */ /* 0x000fe80000100800 */
[----:B------:R-:W3:Y:S04]  /*1ada0*/  LDL R20, [R1+0x1234] ;  /* 0x0012340001147983 */ /* 0x000ee80000100800 */
[----:B------:R-:W3:Y:S04]  /*1adb0*/  LDL R19, [R1+0x1240] ;  /* 0x0012400001137983 */ /* 0x000ee80000100800 */
[----:B--2---:R-:W-:Y:S04]  /*1adc0*/  STL [R1+0x1c28], R17 ;  /* 0x001c281101007387 */ /* 0x004fe80000100800 */
[----:B----4-:R0:W-:Y:S04]  /*1add0*/  STL [R1+0x1c2c], R16 ;  /* 0x001c2c1001007387 */ /* 0x0101e80000100800 */
[----:B------:R-:W2:Y:S04]  /*1ade0*/  LDL R18, [R1+0x123c] ;  /* 0x00123c0001127983 */ /* 0x000ea80000100800 */
[----:B0-----:R-:W4:Y:S04]  /*1adf0*/  LDL R16, [R1+0x1248] ;  /* 0x0012480001107983 */ /* 0x001f280000100800 */
[----:B------:R0:W-:Y:S04]  /*1ae00*/  STL [R1+0x1c30], R15 ;  /* 0x001c300f01007387 */ /* 0x0001e80000100800 */
[----:B------:R-:W4:Y:S04]  /*1ae10*/  LDL R2, [R1+0x1280] ;  /* 0x0012800001027983 */ /* 0x000f280000100800 */
[----:B0-----:R-:W4:Y:S01]  /*1ae20*/  LDL R15, [R1+0x1274] ;  /* 0x00127400010f7983 */ /* 0x001f220000100800 */
[----:B------:R-:W-:-:S02]  /*1ae30*/  PRMT R13, RZ, 0x7610, R13 ;  /* 0x00007610ff0d7816 */ /* 0x000fc4000000000d */
[----:B------:R-:W-:Y:S01]  /*1ae40*/  PRMT R12, RZ, 0x7610, R12 ;  /* 0x00007610ff0c7816 */ /* 0x000fe2000000000c */
[----:B---3--:R0:W-:Y:S04]  /*1ae50*/  STL [R1+0x1c64], R14 ;  /* 0x001c640e01007387 */ /* 0x0081e80000100800 */
[----:B------:R-:W3:Y:S04]  /*1ae60*/  LDL R22, [R1+0x127c] ;  /* 0x00127c0001167983 */ /* 0x000ee80000100800 */
[----:B------:R-:W-:Y:S04]  /*1ae70*/  STL [R1+0xc], R26 ;  /* 0x00000c1a01007387 */ /* 0x000fe80000100800 */
[----:B------:R-:W3:Y:S01]  /*1ae80*/  LDL R21, [R1+0x1288] ;  /* 0x0012880001157983 */ /* 0x000ee20000100800 */
[----:B------:R-:W-:-:S02]  /*1ae90*/  @!P0 IMAD.MOV.U32 R4, RZ, RZ, R19 ;  /* 0x000000ffff048224 */ /* 0x000fc400078e0013 */
[----:B------:R-:W-:Y:S01]  /*1aea0*/  @!P0 IMAD.MOV.U32 R5, RZ, RZ, R20 ;  /* 0x000000ffff058224 */ /* 0x000fe200078e0014 */
[----:B------:R-:W3:Y:S04]  /*1aeb0*/  LDL R17, [R1+0x12c0] ;  /* 0x0012c00001117983 */ /* 0x000ee80000100800 */
[----:B------:R-:W3:Y:S04]  /*1aec0*/  LDL R20, [R1+0x12b4] ;  /* 0x0012b40001147983 */ /* 0x000ee80000100800 */
[----:B------:R2:W3:Y:S02]  /*1aed0*/  @!P0 LDG.E.U16 R13, desc[UR6][R4.64] ;  /* 0x00000006040d8981 */ /* 0x0004e4000c1e1500 */
[----:B--2---:R-:W-:-:S02]  /*1aee0*/  @!P1 IMAD.MOV.U32 R5, RZ, RZ, R18 ;  /* 0x000000ffff059224 */ /* 0x004fc400078e0012 */
[----:B----4-:R-:W-:-:S05]  /*1aef0*/  @!P1 IMAD.MOV.U32 R4, RZ, RZ, R16 ;  /* 0x000000ffff049224 */ /* 0x010fca00078e0010 */
[----:B------:R1:W2:Y:S01]  /*1af00*/  @!P1 LDG.E.U16 R12, desc[UR6][R4.64] ;  /* 0x00000006040c9981 */ /* 0x0002a2000c1e1500 */
[----:B------:R-:W-:Y:S02]  /*1af10*/  PRMT R11, RZ, 0x7610, R11 ;  /* 0x00007610ff0b7816 */ /* 0x000fe4000000000b */
[----:B------:R-:W-:Y:S01]  /*1af20*/  PRMT R10, RZ, 0x7610, R10 ;  /* 0x00007610ff0a7816 */ /* 0x000fe2000000000a */
[----:B-1----:R-:W-:Y:S02]  /*1af30*/  @!P0 IMAD.MOV.U32 R4, RZ, RZ, R2 ;  /* 0x000000ffff048224 */ /* 0x002fe400078e0002 */
[----:B------:R-:W-:-:S05]  /*1af40*/  @!P0 IMAD.MOV.U32 R5, RZ, RZ, R15 ;  /* 0x000000ffff058224 */ /* 0x000fca00078e000f */
[----:B------:R3:W4:Y:S01]  /*1af50*/  @!P0 LDG.E.U16 R11, desc[UR6][R4.64] ;  /* 0x00000006040b8981 */ /* 0x000722000c1e1500 */
[----:B------:R-:W-:Y:S01]  /*1af60*/  PRMT R9, RZ, 0x7610, R9 ;  /* 0x00007610ff097816 */ /* 0x000fe20000000009 */
[----:B---3--:R-:W-:Y:S02]  /*1af70*/  @!P1 IMAD.MOV.U32 R5, RZ, RZ, R22 ;  /* 0x000000ffff059224 */ /* 0x008fe400078e0016 */
[----:B------:R-:W-:-:S05]  /*1af80*/  @!P1 IMAD.MOV.U32 R4, RZ, RZ, R21 ;  /* 0x000000ffff049224 */ /* 0x000fca00078e0015 */
[----:B------:R1:W3:Y:S04]  /*1af90*/  @!P1 LDG.E.U16 R10, desc[UR6][R4.64] ;  /* 0x00000006040a9981 */ /* 0x0002e8000c1e1500 */
[----:B------:R3:W-:Y:S04]  /*1afa0*/  STL [R1+0x1c68], R13 ;  /* 0x001c680d01007387 */ /* 0x0007e80000100800 */
[----:B------:R-:W3:Y:S04]  /*1afb0*/  LDL R19, [R1+0x12bc] ;  /* 0x0012bc0001137983 */ /* 0x000ee80000100800 */
[----:B------:R-:W3:Y:S01]  /*1afc0*/  LDL R18, [R1+0x12c8] ;  /* 0x0012c80001127983 */ /* 0x000ee20000100800 */
[----:B-1----:R-:W-:-:S02]  /*1afd0*/  @!P0 IMAD.MOV.U32 R4, RZ, RZ, R17 ;  /* 0x000000ffff048224 */ /* 0x002fc400078e0011 */
[----:B------:R-:W-:-:S05]  /*1afe0*/  @!P0 IMAD.MOV.U32 R5, RZ, RZ, R20 ;  /* 0x000000ffff058224 */ /* 0x000fca00078e0014 */
[----:B------:R1:W3:Y:S04]  /*1aff0*/  @!P0 LDG.E.U16 R9, desc[UR6][R4.64] ;  /* 0x0000000604098981 */ /* 0x0002e8000c1e1500 */
[----:B--2---:R2:W-:Y:S04]  /*1b000*/  STL [R1+0x1c6c], R12 ;  /* 0x001c6c0c01007387 */ /* 0x0045e80000100800 */
[----:B------:R-:W2:Y:S04]  /*1b010*/  LDL R16, [R1+0x12f4] ;  /* 0x0012f40001107983 */ /* 0x000ea80000100800 */
[----:B------:R-:W2:Y:S04]  /*1b020*/  LDL R15, [R1+0x1300] ;  /* 0x00130000010f7983 */ /* 0x000ea80000100800 */
[----:B0-----:R-:W2:Y:S04]  /*1b030*/  LDL R14, [R1+0x12fc] ;  /* 0x0012fc00010e7983 */ /* 0x001ea80000100800 */
[----:B------:R-:W2:Y:S01]  /*1b040*/  LDL R2, [R1+0x1308] ;  /* 0x0013080001027983 */ /* 0x000ea20000100800 */
[----:B------:R-:W-:-:S03]  /*1b050*/  PRMT R8, RZ, 0x7610, R8 ;  /* 0x00007610ff087816 */ /* 0x000fc60000000008 */
[----:B----4-:R-:W-:Y:S01]  /*1b060*/  STL [R1+0x1c70], R11 ;  /* 0x001c700b01007387 */ /* 0x010fe20000100800 */
[----:B------:R-:W-:-:S03]  /*1b070*/  PRMT R7, RZ, 0x7610, R7 ;  /* 0x00007610ff077816 */ /* 0x000fc60000000007 */
[----:B---3--:R0:W-:Y:S04]  /*1b080*/  STL [R1+0x1c74], R10 ;  /* 0x001c740a01007387 */ /* 0x0081e80000100800 */
[----:B------:R-:W3:Y:S04]  /*1b090*/  LDL R17, [R1+0x1334] ;  /* 0x0013340001117983 */ /* 0x000ee80000100800 */
[----:B------:R-:W4:Y:S01]  /*1b0a0*/  LDL R13, [R1+0x1340] ;  /* 0x00134000010d7983 */ /* 0x000f220000100800 */
[----:B-1----:R-:W-:Y:S02]  /*1b0b0*/  @!P1 IMAD.MOV.U32 R4, RZ, RZ, R18 ;  /* 0x000000ffff049224 */ /* 0x002fe400078e0012 */
[----:B------:R-:W-:-:S05]  /*1b0c0*/  @!P1 IMAD.MOV.U32 R5, RZ, RZ, R19 ;  /* 0x000000ffff059224 */ /* 0x000fca00078e0013 */
[----:B------:R1:W4:Y:S04]  /*1b0d0*/  @!P1 LDG.E.U16 R8, desc[UR6][R4.64] ;  /* 0x0000000604089981 */ /* 0x000328000c1e1500 */
[----:B------:R-:W-:Y:S04]  /*1b0e0*/  STL [R1+0x1c78], R9 ;  /* 0x001c780901007387 */ /* 0x000fe80000100800 */
[----:B--2---:R-:W2:Y:S04]  /*1b0f0*/  LDL R12, [R1+0x133c] ;  /* 0x00133c00010c7983 */ /* 0x004ea80000100800 */
[----:B0-----:R-:W2:Y:S01]  /*1b100*/  LDL R10, [R1+0x1348] ;  /* 0x00134800010a7983 */ /* 0x001ea20000100800 */
[----:B-1----:R-:W-:-:S02]  /*1b110*/  @!P0 IMAD.MOV.U32 R5, RZ, RZ, R16 ;  /* 0x000000ffff058224 */ /* 0x002fc400078e0010 */
[----:B------:R-:W-:-:S05]  /*1b120*/  @!P0 IMAD.MOV.U32 R4, RZ, RZ, R15 ;  /* 0x000000ffff048224 */ /* 0x000fca00078e000f */
[----:B------:R0:W2:Y:S01]  /*1b130*/  @!P0 LDG.E.U16 R7, desc[UR6][R4.64] ;  /* 0x0000000604078981 */ /* 0x0000a2000c1e1500 */
[----:B------:R-:W-:Y:S01]  /*1b140*/  PRMT R6, RZ, 0x7610, R6 ;  /* 0x00007610ff067816 */ /* 0x000fe20000000006 */
[----:B------:R-:W-:Y:S02]  /*1b150*/  @!P1 IMAD.MOV.U32 R30, RZ, RZ, R2 ;  /* 0x000000ffff1e9224 */ /* 0x000fe400078e0002 */
[----:B------:R-:W-:-:S05]  /*1b160*/  @!P1 IMAD.MOV.U32 R31, RZ, RZ, R14 ;  /* 0x000000ffff1f9224 */ /* 0x000fca00078e000e */
[----:B------:R3:W2:Y:S01]  /*1b170*/  @!P1 LDG.E.U16 R6, desc[UR6][R30.64] ;  /* 0x000000061e069981 */ /* 0x0006a2000c1e1500 */
[----:B0-----:R-:W-:Y:S02]  /*1b180*/  PRMT R5, RZ, 0x7610, R5 ;  /* 0x00007610ff057816 */ /* 0x001fe40000000005 */
[----:B------:R-:W-:Y:S01]  /*1b190*/  PRMT R4, RZ, 0x7610, R4 ;  /* 0x00007610ff047816 */ /* 0x000fe20000000004 */
[----:B---3--:R-:W-:Y:S02]  /*1b1a0*/  @!P0 IMAD.MOV.U32 R31, RZ, RZ, R17 ;  /* 0x000000ffff1f8224 */ /* 0x008fe400078e0011 */
[----:B----4-:R-:W-:-:S05]  /*1b1b0*/  @!P0 IMAD.MOV.U32 R30, RZ, RZ, R13 ;  /* 0x000000ffff1e8224 */ /* 0x010fca00078e000d */
[----:B------:R2:W3:Y:S04]  /*1b1c0*/  @!P0 LDG.E.U16 R5, desc[UR6][R30.64] ;  /* 0x000000061e058981 */ /* 0x0004e8000c1e1500 */
[----:B------:R0:W-:Y:S04]  /*1b1d0*/  STL [R1+0x1c7c], R8 ;  /* 0x001c7c0801007387 */ /* 0x0001e80000100800 */
[----:B------:R-:W4:Y:S01]  /*1b1e0*/  LDL R16, [R1+0x9fc] ;  /* 0x0009fc0001107983 */ /* 0x000f220000100800 */
[----:B--2---:R-:W-:Y:S02]  /*1b1f0*/  @!P1 IMAD.MOV.U32 R31, RZ, RZ, R12 ;  /* 0x000000ffff1f9224 */ /* 0x004fe400078e000c */
[----:B------:R-:W-:Y:S01]  /*1b200*/  @!P1 IMAD.MOV.U32 R30, RZ, RZ, R10 ;  /* 0x000000ffff1e9224 */ /* 0x000fe200078e000a */
[----:B0-----:R-:W2:Y:S04]  /*1b210*/  LDL R8, [R1+0xa00] ;  /* 0x000a000001087983 */ /* 0x001ea80000100800 */
[----:B------:R4:W2:Y:S04]  /*1b220*/  @!P1 LDG.E.U16 R4, desc[UR6][R30.64] ;  /* 0x000000061e049981 */ /* 0x0008a8000c1e1500 */
[----:B------:R0:W-:Y:S04]  /*1b230*/  STL [R1+0x1c80], R7 ;  /* 0x001c800701007387 */ /* 0x0001e80000100800 */
[----:B------:R-:W2:Y:S04]  /*1b240*/  LDL R15, [R1+0x9f4] ;  /* 0x0009f400010f7983 */ /* 0x000ea80000100800 */
[----:B------:R-:W2:Y:S04]  /*1b250*/  LDL R14, [R1+0x9f8] ;  /* 0x0009f800010e7983 */ /* 0x000ea80000100800 */
[----:B------:R-:W2:Y:S04]  /*1b260*/  LDL R11, [R1+0x9bc] ;  /* 0x0009bc00010b7983 */ /* 0x000ea80000100800 */
[----:B------:R-:W2:Y:S04]  /*1b270*/  LDL R2, [R1+0x9c0] ;  /* 0x0009c00001027983 */ /* 0x000ea80000100800 */
[----:B------:R1:W-:Y:S04]  /*1b280*/  STL [R1+0x1c84], R6 ;  /* 0x001c840601007387 */ /* 0x0003e80000100800 */
[----:B------:R-:W2:Y:S04]  /*1b290*/  LDL R13, [R1+0x9b4] ;  /* 0x0009b400010d7983 */ /* 0x000ea80000100800 */
[----:B------:R-:W2:Y:S01]  /*1b2a0*/  LDL R9, [R1+0x9b8] ;  /* 0x0009b80001097983 */ /* 0x000ea20000100800 */
[----:B------:R-:W-:-:S02]  /*1b2b0*/  PRMT R60, RZ, 0x7610, R60 ;  /* 0x00007610ff3c7816 */ /* 0x000fc4000000003c */
[----:B------:R-:W-:Y:S01]  /*1b2c0*/  PRMT R59, RZ, 0x7610, R59 ;  /* 0x00007610ff3b7816 */ /* 0x000fe2000000003b */
[----:B---3--:R3:W-:Y:S04]  /*1b2d0*/  STL [R1+0x1c88], R5 ;  /* 0x001c880501007387 */ /* 0x0087e80000100800 */
[----:B------:R-:W3:Y:S04]  /*1b2e0*/  LDL R12, [R1+0x97c] ;  /* 0x00097c00010c7983 */ /* 0x000ee80000100800 */
[----:B------:R-:W3:Y:S01]  /*1b2f0*/  LDL R10, [R1+0x980] ;  /* 0x00098000010a7983 */ /* 0x000ee20000100800 */
[----:B----4-:R-:W-:-:S02]  /*1b300*/  @!P0 IMAD.MOV.U32 R31, RZ, RZ, R16 ;  /* 0x000000ffff1f8224 */ /* 0x010fc400078e0010 */
[----:B--2---:R-:W-:Y:S01]  /*1b310*/  @!P0 IMAD.MOV.U32 R30, RZ, RZ, R8 ;  /* 0x000000ffff1e8224 */ /* 0x004fe200078e0008 */
[----:B------:R2:W-:Y:S04]  /*1b320*/  STL [R1+0x1c8c], R4 ;  /* 0x001c8c0401007387 */ /* 0x0005e80000100800 */
[----:B------:R-:W4:Y:S04]  /*1b330*/  LDL R8, [R1+0x974] ;  /* 0x0009740001087983 */ /* 0x000f280000100800 */
[----:B0-----:R-:W4:Y:S04]  /*1b340*/  LDL R7, [R1+0x978] ;  /* 0x0009780001077983 */ /* 0x001f280000100800 */
[----:B------:R0:W4:Y:S04]  /*1b350*/  @!P0 LDG.E.U16 R60, desc[UR6][R30.64] ;  /* 0x000000061e3c8981 */ /* 0x000128000c1e1500 */
[----:B-1----:R-:W4:Y:S04]  /*1b360*/  LDL R6, [R1+0x93c] ;  /* 0x00093c0001067983 */ /* 0x002f280000100800 */
[----:B---3--:R-:W3:Y:S01]  /*1b370*/  LDL R5, [R1+0x940] ;  /* 0x0009400001057983 */ /* 0x008ee20000100800 */
[----:B------:R-:W-:-:S02]  /*1b380*/  PRMT R58, RZ, 0x7610, R58 ;  /* 0x00007610ff3a7816 */ /* 0x000fc4000000003a */
[----:B------:R-:W-:Y:S02]  /*1b390*/  PRMT R56, RZ, 0x7610, R56 ;  /* 0x00007610ff387816 */ /* 0x000fe40000000038 */
[----:B------:R-:W-:Y:S02]  /*1b3a0*/  PRMT R54, RZ, 0x7610, R54 ;  /* 0x00007610ff367816 */ /* 0x000fe40000000036 */
[----:B------:R-:W-:Y:S01]  /*1b3b0*/  PRMT R52, RZ, 0x7610, R52 ;  /* 0x00007610ff347816 */ /* 0x000fe20000000034 */
[----:B--2---:R-:W2:Y:S01]  /*1b3c0*/  LDL R4, [R1+0x900] ;  /* 0x0009000001047983 */ /* 0x004ea20000100800 */
[----:B------:R-:W-:Y:S02]  /*1b3d0*/  PRMT R50, RZ, 0x7610, R50 ;  /* 0x00007610ff327816 */ /* 0x000fe40000000032 */
[----:B------:R-:W-:Y:S02]  /*1b3e0*/  PRMT R48, RZ, 0x7610, R48 ;  /* 0x00007610ff307816 */ /* 0x000fe40000000030 */
[----:B------:R-:W-:-:S02]  /*1b3f0*/  PRMT R46, RZ, 0x7610, R46 ;  /* 0x00007610ff2e7816 */ /* 0x000fc4000000002e */
[----:B------:R-:W-:Y:S02]  /*1b400*/  PRMT R44, RZ, 0x7610, R44 ;  /* 0x00007610ff2c7816 */ /* 0x000fe4000000002c */
[----:B------:R-:W-:Y:S02]  /*1b410*/  PRMT R42, RZ, 0x7610, R42 ;  /* 0x00007610ff2a7816 */ /* 0x000fe4000000002a */
[----:B------:R-:W-:Y:S02]  /*1b420*/  PRMT R40, RZ, 0x7610, R40 ;  /* 0x00007610ff287816 */ /* 0x000fe40000000028 */
[----:B------:R-:W-:Y:S01]  /*1b430*/  PRMT R38, RZ, 0x7610, R38 ;  /* 0x00007610ff267816 */ /* 0x000fe20000000026 */
[----:B------:R-:W2:Y:S01]  /*1b440*/  LDL R16, [R1+0x7bc] ;  /* 0x0007bc0001107983 */ /* 0x000ea20000100800 */
[----:B0-----:R-:W-:Y:S02]  /*1b450*/  @!P1 IMAD.MOV.U32 R31, RZ, RZ, R15 ;  /* 0x000000ffff1f9224 */ /* 0x001fe400078e000f */
[----:B------:R-:W-:Y:S01]  /*1b460*/  @!P1 IMAD.MOV.U32 R30, RZ, RZ, R14 ;  /* 0x000000ffff1e9224 */ /* 0x000fe200078e000e */
[----:B------:R-:W2:Y:S04]  /*1b470*/  LDL R15, [R1+0x7c0] ;  /* 0x0007c000010f7983 */ /* 0x000ea80000100800 */
[----:B------:R-:W2:Y:S04]  /*1b480*/  LDL R14, [R1+0x7b4] ;  /* 0x0007b400010e7983 */ /* 0x000ea80000100800 */
[----:B------:R0:W2:Y:S02]  /*1b490*/  @!P1 LDG.E.U16 R59, desc[UR6][R30.64] ;  /* 0x000000061e3b9981 */ /* 0x0000a4000c1e1500 */
[----:B0-----:R-:W-:-:S02]  /*1b4a0*/  @!P0 IMAD.MOV.U32 R30, RZ, RZ, R2 ;  /* 0x000000ffff1e8224 */ /* 0x001fc400078e0002 */
        /* <DEDUP_REMOVED lines=14> */
[----:B----4-:R-:W-:-:S02]  /*1b590*/  @!P1 IMAD.MOV.U32 R31, RZ, RZ, R8 ;  /* 0x000000ffff1f9224 */ /* 0x010fc400078e0008 */
[----:B------:R-:W-:Y:S01]  /*1b5a0*/  @!P1 IMAD.MOV.U32 R30, RZ, RZ, R7 ;  /* 0x000000ffff1e9224 */ /* 0x000fe200078e0007 */
[----:B------:R-:W4:Y:S04]  /*1b5b0*/  LDL R8, [R1+0x8bc] ;  /* 0x0008bc0001087983 */ /* 0x000f280000100800 */
[----:B------:R-:W4:Y:S04]  /*1b5c0*/  LDL R7, [R1+0x8c0] ;  /* 0x0008c00001077983 */ /* 0x000f280000100800 */
[----:B------:R3:W4:Y:S02]  /*1b5d0*/  @!P1 LDG.E.U16 R52, desc[UR6][R30.64] ;  /* 0x000000061e349981 */ /* 0x000724000c1e1500 */
[----:B---3--:R-:W-:-:S02]  /*1b5e0*/  @!P0 IMAD.MOV.U32 R30, RZ, RZ, R5 ;  /* 0x000000ffff1e8224 */ /* 0x008fc400078e0005 */
[----:B------:R-:W-:Y:S01]  /*1b5f0*/  @!P0 IMAD.MOV.U32 R31, RZ, RZ, R6 ;  /* 0x000000ffff1f8224 */ /* 0x000fe200078e0006 */
[----:B------:R-:W3:Y:S04]  /*1b600*/  LDL R5, [R1+0x8b8] ;  /* 0x0008b80001057983 */ /* 0x000ee80000100800 */
[----:B------:R-:W3:Y:S04]  /*1b610*/  LDL R6, [R1+0x8b4] ;  /* 0x0008b40001067983 */ /* 0x000ee80000100800 */
[----:B------:R2:W3:Y:S02]  /*1b620*/  @!P0 LDG.E.U16 R50, desc[UR6][R30.64] ;  /* 0x000000061e328981 */ /* 0x0004e4000c1e1500 */
[----:B--2---:R-:W-:-:S02]  /*1b630*/  @!P1 IMAD.MOV.U32 R30, RZ, RZ, R2 ;  /* 0x000000ffff1e9224 */ /* 0x004fc400078e0002 */
[----:B------:R-:W-:Y:S01]  /*1b640*/  @!P1 IMAD.MOV.U32 R31, RZ, RZ, R11 ;  /* 0x000000ffff1f9224 */ /* 0x000fe200078e000b */
[----:B------:R-:W2:Y:S04]  /*1b650*/  LDL R2, [R1+0x878] ;  /* 0x0008780001027983 */ /* 0x000ea80000100800 */
[----:B------:R-:W2:Y:S04]  /*1b660*/  LDL R11, [R1+0x880] ;  /* 0x00088000010b7983 */ /* 0x000ea80000100800 */
[----:B------:R0:W2:Y:S02]  /*1b670*/  @!P1 LDG.E.U16 R48, desc[UR6][R30.64] ;  /* 0x000000061e309981 */ /* 0x0000a4000c1e1500 */
[----:B0-----:R-:W-:-:S02]  /*1b680*/  @!P0 IMAD.MOV.U32 R30, RZ, RZ, R4 ;  /* 0x000000ffff1e8224 */ /* 0x001fc400078e0004 */
[----:B------:R-:W2:Y:S01]  /*1b690*/  LDL R4, [R1+0x874] ;  /* 0x0008740001047983 */ /* 0x000ea20000100800 */
[----:B------:R-:W-:-:S03]  /*1b6a0*/  @!P0 IMAD.MOV.U32 R31, RZ, RZ, R9 ;  /* 0x000000ffff1f8224 */ /* 0x000fc600078e0009 */
[----:B------:R-:W2:Y:S04]  /*1b6b0*/  LDL R9, [R1+0x840] ;  /* 0x0008400001097983 */ /* 0x000ea80000100800 */
[----:B------:R0:W2:Y:S02]  /*1b6c0*/  @!P0 LDG.E.U16 R46, desc[UR6][R30.64] ;  /* 0x000000061e2e8981 */ /* 0x0000a4000c1e1500 */
[----:B0-----:R-:W-:Y:S02]  /*1b6d0*/  @!P1 IMAD.MOV.U32 R31, RZ, RZ, R13 ;  /* 0x000000ffff1f9224 */ /* 0x001fe400078e000d */
[----:B------:R-:W2:Y:S01]  /*1b6e0*/  LDL R13, [R1+0x7b8] ;  /* 0x0007b800010d7983 */ /* 0x000ea20000100800 */
[----:B------:R-:W-:-:S03]  /*1b6f0*/  @!P1 IMAD.MOV.U32 R30, RZ, RZ, R10 ;  /* 0x000000ffff1e9224 */ /* 0x000fc600078e000a */
[----:B------:R-:W2:Y:S04]  /*1b700*/  LDL R10, [R1+0x83c] ;  /* 0x00083c00010a7983 */ /* 0x000ea80000100800 */
[----:B------:R4:W2:Y:S02]  /*1b710*/  @!P1 LDG.E.U16 R44, desc[UR6][R30.64] ;  /* 0x000000061e2c9981 */ /* 0x0008a4000c1e1500 */
[----:B----4-:R-:W-:Y:S02]  /*1b720*/  @!P0 IMAD.MOV.U32 R31, RZ, RZ, R8 ;  /* 0x000000ffff1f8224 */ /* 0x010fe400078e0008 */
        /* <DEDUP_REMOVED lines=9> */
[----:B0-----:R-:W-:Y:S01]  /*1b7c0*/  @!P0 IMAD.MOV.U32 R31, RZ, RZ, R12 ;  /* 0x000000ffff1f8224 */ /* 0x001fe200078e000c */
[----:B------:R-:W-:Y:S01]  /*1b7d0*/  PRMT R36, RZ, 0x7610, R36 ;  /* 0x00007610ff247816 */ /* 0x000fe20000000024 */
[----:B------:R-:W3:Y:S01]  /*1b7e0*/  LDL R12, [R1+0x77c] ;  /* 0x00077c00010c7983 */ /* 0x000ee20000100800 */
[----:B--2---:R-:W-:-:S03]  /*1b7f0*/  @!P0 IMAD.MOV.U32 R30, RZ, RZ, R11 ;  /* 0x000000ffff1e8224 */ /* 0x004fc600078e000b */
[----:B------:R-:W2:Y:S04]  /*1b800*/  LDL R11, [R1+0x780] ;  /* 0x00078000010b7983 */ /* 0x000ea80000100800 */
[----:B------:R0:W2:Y:S02]  /*1b810*/  @!P0 LDG.E.U16 R38, desc[UR6][R30.64] ;  /* 0x000000061e268981 */ /* 0x0000a4000c1e1500 */
[----:B0-----:R-:W-:Y:S02]  /*1b820*/  @!P1 IMAD.MOV.U32 R31, RZ, RZ, R4 ;  /* 0x000000ffff1f9224 */ /* 0x001fe400078e0004 */
[----:B------:R-:W2:Y:S01]  /*1b830*/  LDL R4, [R1+0x7f4] ;  /* 0x0007f40001047983 */ /* 0x000ea20000100800 */
[----:B------:R-:W-:-:S03]  /*1b840*/  @!P1 IMAD.MOV.U32 R30, RZ, RZ, R2 ;  /* 0x000000ffff1e9224 */ /* 0x000fc600078e0002 */
[----:B------:R-:W2:Y:S01]  /*1b850*/  LDL R2, [R1+0x7f8] ;  /* 0x0007f80001027983 */ /* 0x000ea20000100800 */
[----:B------:R-:W-:-:S03]  /*1b860*/  PRMT R34, RZ, 0x7610, R34 ;  /* 0x00007610ff227816 */ /* 0x000fc60000000022 */
[----:B------:R0:W2:Y:S01]  /*1b870*/  @!P1 LDG.E.U16 R36, desc[UR6][R30.64] ;  /* 0x000000061e249981 */ /* 0x0000a2000c1e1500 */
[----:B------:R-:W-:Y:S01]  /*1b880*/  PRMT R32, RZ, 0x7610, R32 ;  /* 0x00007610ff207816 */ /* 0x000fe20000000020 */
[----:B0-----:R-:W-:Y:S02]  /*1b890*/  @!P0 IMAD.MOV.U32 R30, RZ, RZ, R9 ;  /* 0x000000ffff1e8224 */ /* 0x001fe400078e0009 */
[----:B------:R-:W2:Y:S01]  /*1b8a0*/  LDL R9, [R1+0x778] ;  /* 0x0007780001097983 */ /* 0x000ea20000100800 */
[----:B------:R-:W-:Y:S01]  /*1b8b0*/  PRMT R33, RZ, 0x7610, R33 ;  /* 0x00007610ff217816 */ /* 0x000fe20000000021 */
[----:B------:R-:W-:Y:S02]  /*1b8c0*/  @!P0 IMAD.MOV.U32 R31, RZ, RZ, R10 ;  /* 0x000000ffff1f8224 */ /* 0x000fe400078e000a */
        /* <DEDUP_REMOVED lines=13> */
[----:B------:R-:W2:Y:S01]  /*1b9a0*/  LDL R4, [R1+0x1284] ;  /* 0x0012840001047983 */ /* 0x000ea20000100800 */
[----:B------:R-:W-:-:S03]  /*1b9b0*/  @!P1 IMAD.MOV.U32 R30, RZ, RZ, R2 ;  /* 0x000000ffff1e9224 */ /* 0x000fc600078e0002 */
[----:B------:R-:W2:Y:S01]  /*1b9c0*/  LDL R2, [R1+0x1290] ;  /* 0x0012900001027983 */ /* 0x000ea20000100800 */
[----:B------:R-:W-:Y:S02]  /*1b9d0*/  PRMT R35, RZ, 0x7610, R35 ;  /* 0x00007610ff237816 */ /* 0x000fe40000000023 */
[----:B------:R-:W-:-:S04]  /*1b9e0*/  PRMT R37, RZ, 0x7610, R37 ;  /* 0x00007610ff257816 */ /* 0x000fc80000000025 */
[----:B------:R0:W2:Y:S01]  /*1b9f0*/  @!P1 LDG.E.U16 R35, desc[UR6][R30.64] ;  /* 0x000000061e239981 */ /* 0x0000a2000c1e1500 */
[----:B------:R-:W-:Y:S01]  /*1ba00*/  PRMT R39, RZ, 0x7610, R39 ;  /* 0x00007610ff277816 */ /* 0x000fe20000000027 */
[----:B0-----:R-:W-:Y:S02]  /*1ba10*/  @!P0 IMAD.MOV.U32 R30, RZ, RZ, R15 ;  /* 0x000000ffff1e8224 */ /* 0x001fe400078e000f */
[----:B------:R-:W-:-:S05]  /*1ba20*/  @!P0 IMAD.MOV.U32 R31, RZ, RZ, R16 ;  /* 0x000000ffff1f8224 */ /* 0x000fca00078e0010 */
[----:B------:R0:W2:Y:S01]  /*1ba30*/  @!P0 LDG.E.U16 R37, desc[UR6][R30.64] ;  /* 0x000000061e258981 */ /* 0x0000a2000c1e1500 */
[----:B------:R-:W-:Y:S01]  /*1ba40*/  PRMT R41, RZ, 0x7610, R41 ;  /* 0x00007610ff297816 */ /* 0x000fe20000000029 */
[----:B0-----:R-:W-:Y:S02]  /*1ba50*/  @!P1 IMAD.MOV.U32 R30, RZ, RZ, R13 ;  /* 0x000000ffff1e9224 */ /* 0x001fe400078e000d */
[----:B------:R-:W-:Y:S01]  /*1ba60*/  @!P1 IMAD.MOV.U32 R31, RZ, RZ, R14 ;  /* 0x000000ffff1f9224 */ /* 0x000fe200078e000e */
[----:B------:R-:W2:Y:S04]  /*1ba70*/  LDL R13, [R1+0x128c] ;  /* 0x00128c00010d7983 */ /* 0x000ea80000100800 */
[----:B------:R0:W2:Y:S01]  /*1ba80*/  @!P1 LDG.E.U16 R39, desc[UR6][R30.64] ;  /* 0x000000061e279981 */ /* 0x0000a2000c1e1500 */
[----:B------:R-:W-:Y:S01]  /*1ba90*/  PRMT R43, RZ, 0x7610, R43 ;  /* 0x00007610ff2b7816 */ /* 0x000fe2000000002b */
[----:B0-----:R-:W-:-:S02]  /*1baa0*/  @!P0 IMAD.MOV.U32 R30, RZ, RZ, R11 ;  /* 0x000000ffff1e8224 */ /* 0x001fc400078e000b */
[----:B------:R-:W-:Y:S01]  /*1bab0*/  @!P0 IMAD.MOV.U32 R31, RZ, RZ, R12 ;  /* 0x000000ffff1f8224 */ /* 0x000fe200078e000c */
[----:B------:R-:W2:Y:S04]  /*1bac0*/  LDL R11, [R1+0x12c4] ;  /* 0x0012c400010b7983 */ /* 0x000ea80000100800 */
[----:B------:R-:W2:Y:S04]  /*1bad0*/  LDL R12, [R1+0x1298] ;  /* 0x00129800010c7983 */ /* 0x000ea80000100800 */
[----:B------:R0:W2:Y:S01]  /*1bae0*/  @!P0 LDG.E.U16 R41, desc[UR6][R30.64] ;  /* 0x000000061e298981 */ /* 0x0000a2000c1e1500 */
[----:B------:R-:W-:Y:S01]  /*1baf0*/  PRMT R45, RZ, 0x7610, R45 ;  /* 0x00007610ff2d7816 */ /* 0x000fe2000000002d */
[----:B0-----:R-:W-:Y:S01]  /*1bb00*/  @!P1 IMAD.MOV.U32 R30, RZ, RZ, R9 ;  /* 0x000000ffff1e9224 */ /* 0x001fe200078e0009 */
[----:B------:R-:W-:Y:S01]  /*1bb10*/  PRMT R47, RZ, 0x7610, R47 ;  /* 0x00007610ff2f7816 */ /* 0x000fe2000000002f */
        /* <DEDUP_REMOVED lines=15> */
[----:B------:R-:W2:Y:S04]  /*1bc10*/  LDL R4, [R1+0x1318] ;  /* 0x0013180001047983 */ /* 0x000ea80000100800 */
[----:B------:R-:W2:Y:S04]  /*1bc20*/  LDL.LU R15, [R1+0x754] ;  /* 0x00075400010f7983 */ /* 0x000ea80000300800 */
[----:B------:R-:W2:Y:S01]  /*1bc30*/  LDL.LU R16, [R1+0x750] ;  /* 0x0007500001107983 */ /* 0x000ea20000300800 */
[----:B------:R-:W-:-:S03]  /*1bc40*/  @!P0 IMAD.MOV.U32 R30, RZ, RZ, R2 ;  /* 0x000000ffff1e8224 */ /* 0x000fc600078e0002 */
        /* <DEDUP_REMOVED lines=11> */
[----:B------:R-:W2:Y:S01]  /*1bd00*/  LDL.LU R29, [R1+0x720] ;  /* 0x00072000011d7983 */ /* 0x000ea20000300800 */
[----:B------:R-:W-:-:S02]  /*1bd10*/  PRMT R49, RZ, 0x7610, R49 ;  /* 0x00007610ff317816 */ /* 0x000fc40000000031 */
[----:B------:R-:W-:Y:S02]  /*1bd20*/  PRMT R51, RZ, 0x7610, R51 ;  /* 0x00007610ff337816 */ /* 0x000fe40000000033 */
[----:B------:R-:W-:Y:S02]  /*1bd30*/  PRMT R53, RZ, 0x7610, R53 ;  /* 0x00007610ff357816 */ /* 0x000fe40000000035 */
[----:B------:R-:W-:Y:S01]  /*1bd40*/  PRMT R55, RZ, 0x7610, R55 ;  /* 0x00007610ff377816 */ /* 0x000fe20000000037 */
[----:B------:R-:W2:Y:S04]  /*1bd50*/  LDL.LU R27, [R1+0x71c] ;  /* 0x00071c00011b7983 */ /* 0x000ea80000300800 */
[----:B------:R0:W2:Y:S01]  /*1bd60*/  @!P0 LDG.E.U16 R49, desc[UR6][R30.64] ;  /* 0x000000061e318981 */ /* 0x0000a2000c1e1500 */
[----:B------:R-:W-:-:S02]  /*1bd70*/  PRMT R57, RZ, 0x7610, R57 ;  /* 0x00007610ff397816 */ /* 0x000fc40000000039 */
[----:B------:R-:W-:Y:S01]  /*1bd80*/  PRMT R61, RZ, 0x7610, R61 ;  /* 0x00007610ff3d7816 */ /* 0x000fe2000000003d */
[----:B------:R-:W2:Y:S01]  /*1bd90*/  LDL.LU R28, [R1+0x718] ;  /* 0x00071800011c7983 */ /* 0x000ea20000300800 */
[----:B0-----:R-:W-:Y:S02]  /*1bda0*/  @!P1 IMAD.MOV.U32 R31, RZ, RZ, R13 ;  /* 0x000000ffff1f9224 */ /* 0x001fe400078e000d */
[----:B------:R-:W-:-:S05]  /*1bdb0*/  @!P1 IMAD.MOV.U32 R30, RZ, RZ, R12 ;  /* 0x000000ffff1e9224 */ /* 0x000fca00078e000c */
[----:B------:R0:W2:Y:S02]  /*1bdc0*/  @!P1 LDG.E.U16 R51, desc[UR6][R30.64] ;  /* 0x000000061e339981 */ /* 0x0000a4000c1e1500 */
[----:B0-----:R-:W-:Y:S02]  /*1bdd0*/  @!P0 IMAD.MOV.U32 R31, RZ, RZ, R11 ;  /* 0x000000ffff1f8224 */ /* 0x001fe400078e000b */
[----:B------:R-:W-:-:S05]  /*1bde0*/  @!P0 IMAD.MOV.U32 R30, RZ, RZ, R10 ;  /* 0x000000ffff1e8224 */ /* 0x000fca00078e000a */
[----:B------:R4:W2:Y:S02]  /*1bdf0*/  @!P0 LDG.E.U16 R53, desc[UR6][R30.64] ;  /* 0x000000061e358981 */ /* 0x0008a4000c1e1500 */
[----:B----4-:R-:W-:Y:S02]  /*1be00*/  @!P1 IMAD.MOV.U32 R30, RZ, RZ, R8 ;  /* 0x000000ffff1e9224 */ /* 0x010fe400078e0008 */
[----:B------:R-:W-:-:S05]  /*1be10*/  @!P1 IMAD.MOV.U32 R31, RZ, RZ, R9 ;  /* 0x000000ffff1f9224 */ /* 0x000fca00078e0009 */
[----:B------:R3:W4:Y:S02]  /*1be20*/  @!P1 LDG.E.U16 R55, desc[UR6][R30.64] ;  /* 0x000000061e379981 */ /* 0x000724000c1e1500 */
[----:B---3--:R-:W-:Y:S02]  /*1be30*/  @!P0 IMAD.MOV.U32 R30, RZ, RZ, R6 ;  /* 0x000000ffff1e8224 */ /* 0x008fe400078e0006 */
[----:B------:R-:W-:-:S05]  /*1be40*/  @!P0 IMAD.MOV.U32 R31, RZ, RZ, R7 ;  /* 0x000000ffff1f8224 */ /* 0x000fca00078e0007 */
[----:B------:R0:W3:Y:S02]  /*1be50*/  @!P0 LDG.E.U16 R57, desc[UR6][R30.64] ;  /* 0x000000061e398981 */ /* 0x0000e4000c1e1500 */
[----:B0-----:R-:W-:Y:S02]  /*1be60*/  @!P1 IMAD.MOV.U32 R31, RZ, RZ, R5 ;  /* 0x000000ffff1f9224 */ /* 0x001fe400078e0005 */
[----:B--2---:R-:W-:Y:S04]  /*1be70*/  STS.U16 [R0+UR4+0xb00], R15 ;  /* 0x000b000f00007988 */ /* 0x004fe80008000404 */
[----:B------:R-:W-:Y:S01]  /*1be80*/  STS.U16 [R0+UR4+0xb40], R16 ;  /* 0x000b401000007988 */ /* 0x000fe20008000404 */
[----:B------:R-:W-:-:S03]  /*1be90*/  @!P1 IMAD.MOV.U32 R30, RZ, RZ, R4 ;  /* 0x000000ffff1e9224 */ /* 0x000fc600078e0004 */
[----:B------:R-:W-:Y:S04]  /*1bea0*/  STS.U16 [R0+UR4+0xb80], R17 ;  /* 0x000b801100007988 */ /* 0x000fe80008000404 */
[----:B------:R-:W-:Y:S04]  /*1beb0*/  STS.U16 [R0+UR4+0xbc0], R2 ;  /* 0x000bc00200007988 */ /* 0x000fe80008000404 */
[----:B------:R-:W-:Y:S04]  /*1bec0*/  STS.U16 [R0+UR4+0xf40], R18 ;  /* 0x000f401200007988 */ /* 0x000fe80008000404 */
[----:B------:R-:W-:Y:S04]  /*1bed0*/  STS.U16 [R0+UR4+0xf00], R19 ;  /* 0x000f001300007988 */ /* 0x000fe80008000404 */
[----:B------:R-:W-:Y:S04]  /*1bee0*/  STS.U16 [R0+UR4+0xfc0], R20 ;  /* 0x000fc01400007988 */ /* 0x000fe80008000404 */
[----:B------:R0:W2:Y:S04]  /*1bef0*/  @!P1 LDG.E.U16 R61, desc[UR6][R30.64] ;  /* 0x000000061e3d9981 */ /* 0x0000a8000c1e1500 */
[----:B------:R-:W-:Y:S04]  /*1bf00*/  STS.U16 [R0+UR4+0xf80], R21 ;  /* 0x000f801500007988 */ /* 0x000fe80008000404 */
[----:B------:R-:W-:Y:S04]  /*1bf10*/  STS.U16 [R0+UR4+0x1300], R22 ;  /* 0x0013001600007988 */ /* 0x000fe80008000404 */
[----:B------:R-:W-:Y:S04]  /*1bf20*/  STS.U16 [R0+UR4+0x1340], R23 ;  /* 0x0013401700007988 */ /* 0x000fe80008000404 */
[----:B------:R-:W-:Y:S04]  /*1bf30*/  STS.U16 [R0+UR4+0x1380], R24 ;  /* 0x0013801800007988 */ /* 0x000fe80008000404 */
[----:B------:R-:W-:Y:S04]  /*1bf40*/  STS.U16 [R0+UR4+0x13c0], R25 ;  /* 0x0013c01900007988 */ /* 0x000fe80008000404 */
[----:B------:R-:W-:Y:S04]  /*1bf50*/  STS.U16 [R0+UR4+0x1740], R26 ;  /* 0x0017401a00007988 */ /* 0x000fe80008000404 */
[----:B------:R-:W4:Y:S04]  /*1bf60*/  LDL.LU R30, [R1+0x714] ;  /* 0x00071400011e7983 */ /* 0x000f280000300800 */
[----:B------:R-:W3:Y:S04]  /*1bf70*/  LDL.LU R31, [R1+0x710] ;  /* 0x00071000011f7983 */ /* 0x000ee80000300800 */
[----:B------:R-:W2:Y:S04]  /*1bf80*/  LDL.LU R4, [R1+0x70c] ;  /* 0x00070c0001047983 */ /* 0x000ea80000300800 */
[----:B------:R-:W2:Y:S04]  /*1bf90*/  LDL.LU R5, [R1+0x708] ;  /* 0x0007080001057983 */ /* 0x000ea80000300800 */
[----:B------:R-:W2:Y:S04]  /*1bfa0*/  LDL.LU R6, [R1+0x704] ;  /* 0x0007040001067983 */ /* 0x000ea80000300800 */
[----:B------:R1:W-:Y:S04]  /*1bfb0*/  STS.U16 [R0+UR4+0x1700], R29 ;  /* 0x0017001d00007988 */ /* 0x0003e80008000404 */
[----:B------:R-:W2:Y:S04]  /*1bfc0*/  LDL.LU R7, [R1+0x700] ;  /* 0x0007000001077983 */ /* 0x000ea80000300800 */
[----:B-1----:R-:W2:Y:S04]  /*1bfd0*/  LDL.LU R29, [R1+0x6fc] ;  /* 0x0006fc00011d7983 */ /* 0x002ea80000300800 */
[----:B------:R-:W2:Y:S04]  /*1bfe0*/  LDL.LU R8, [R1+0x6f8] ;  /* 0x0006f80001087983 */ /* 0x000ea80000300800 */
[----:B------:R1:W-:Y:S04]  /*1bff0*/  STS.U16 [R0+UR4+0x17c0], R27 ;  /* 0x0017c01b00007988 */ /* 0x0003e80008000404 */
[----:B------:R-:W2:Y:S04]  /*1c000*/  LDL.LU R9, [R1+0x6f4] ;  /* 0x0006f40001097983 */ /* 0x000ea80000300800 */
[----:B-1----:R-:W2:Y:S04]  /*1c010*/  LDL.LU R27, [R1+0x6f0] ;  /* 0x0006f000011b7983 */ /* 0x002ea80000300800 */
        /* <DEDUP_REMOVED lines=13> */
[----:B------:R1:W-:Y:S04]  /*1c0f0*/  STS.U16 [R0+UR4+0x1780], R28 ;  /* 0x0017801c00007988 */ /* 0x0003e80008000404 */
[----:B------:R-:W2:Y:S04]  /*1c100*/  LDL.LU R22, [R1+0x6b8] ;  /* 0x0006b80001167983 */ /* 0x000ea80000300800 */
[----:B------:R-:W2:Y:S04]  /*1c110*/  LDL.LU R23, [R1+0x2c8] ;  /* 0x0002c80001177983 */ /* 0x000ea80000300800 */
[----:B------:R-:W2:Y:S04]  /*1c120*/  LDL.LU R24, [R1+0x2c0] ;  /* 0x0002c00001187983 */ /* 0x000ea80000300800 */
[----:B------:R-:W2:Y:S04]  /*1c130*/  LDL.LU R25, [R1+0x2b8] ;  /* 0x0002b80001197983 */ /* 0x000ea80000300800 */
[----:B------:R-:W2:Y:S04]  /*1c140*/  LDL.LU R26, [R1+0x2b0] ;  /* 0x0002b000011a7983 */ /* 0x000ea80000300800 */
[----:B-1----:R-:W2:Y:S04]  /*1c150*/  LDL.LU R28, [R1+0x2a8] ;  /* 0x0002a800011c7983 */ /* 0x002ea80000300800 */
[----:B----4-:R-:W-:Y:S04]  /*1c160*/  STS.U16 [R0+UR4+0x1b00], R30 ;  /* 0x001b001e00007988 */ /* 0x010fe80008000404 */
[----:B---3--:R-:W-:Y:S04]  /*1c170*/  STS.U16 [R0+UR4+0x1b40], R31 ;  /* 0x001b401f00007988 */ /* 0x008fe80008000404 */
[----:B--2---:R-:W-:Y:S04]  /*1c180*/  STS.U16 [R0+UR4+0x1b80], R4 ;  /* 0x001b800400007988 */ /* 0x004fe80008000404 */
[----:B------:R-:W-:Y:S04]  /*1c190*/  STS.U16 [R0+UR4+0x1bc0], R5 ;  /* 0x001bc00500007988 */ /* 0x000fe80008000404 */
[----:B------:R-:W-:Y:S04]  /*1c1a0*/  STS.U16 [R0+UR4+0x1f40], R6 ;  /* 0x001f400600007988 */ /* 0x000fe80008000404 */
[----:B------:R-:W-:Y:S04]  /*1c1b0*/  STS.U16 [R0+UR4+0x1f00], R7 ;  /* 0x001f000700007988 */ /* 0x000fe80008000404 */
[----:B------:R1:W-:Y:S04]  /*1c1c0*/  STS.U16 [R0+UR4+0x1fc0], R29 ;  /* 0x001fc01d00007988 */ /* 0x0003e80008000404 */
[----:B-1----:R-:W2:Y:S04]  /*1c1d0*/  LDL.LU R29, [R1+0x2a0] ;  /* 0x0002a000011d7983 */ /* 0x002ea80000300800 */
[----:B------:R-:W-:Y:S04]  /*1c1e0*/  STS.U16 [R0+UR4+0x1f80], R8 ;  /* 0x001f800800007988 */ /* 0x000fe80008000404 */
[----:B------:R-:W-:Y:S04]  /*1c1f0*/  STS.U16 [R0+UR4+0x2300], R9 ;  /* 0x0023000900007988 */ /* 0x000fe80008000404 */
[----:B------:R1:W-:Y:S04]  /*1c200*/  STS.U16 [R0+UR4+0x2340], R27 ;  /* 0x0023401b00007988 */ /* 0x0003e80008000404 */
        /* <DEDUP_REMOVED lines=12> */
[----:B-1----:R-:W3:Y:S04]  /*1c2d0*/  LDL.LU R27, [R1+0x298] ;  /* 0x00029800011b7983 */ /* 0x002ee80000300800 */
[----:B------:R-:W-:Y:S04]  /*1c2e0*/  STS.U16 [R0+UR4+0x2fc0], R21 ;  /* 0x002fc01500007988 */ /* 0x000fe80008000404 */
[----:B------:R-:W-:Y:S04]  /*1c2f0*/  STS.U16 [R0+UR4+0x2f80], R22 ;  /* 0x002f801600007988 */ /* 0x000fe80008000404 */
[----:B------:R-:W4:Y:S04]  /*1c300*/  LDL.LU R30, [R1+0x290] ;  /* 0x00029000011e7983 */ /* 0x000f280000300800 */
        /* <DEDUP_REMOVED lines=8> */
[----:B------:R1:W-:Y:S04]  /*1c390*/  STS.U16 [R0+UR4+0x3740], R28 ;  /* 0x0037401c00007988 */ /* 0x0003e80008000404 */
[----:B------:R-:W4:Y:S04]  /*1c3a0*/  LDL.LU R7, [R1+0x1b0] ;  /* 0x0001b00001077983 */ /* 0x000f280000300800 */
[----:B-1----:R-:W4:Y:S04]  /*1c3b0*/  LDL.LU R28, [R1+0x1ac] ;  /* 0x0001ac00011c7983 */ /* 0x002f280000300800 */
[----:B------:R-:W4:Y:S04]  /*1c3c0*/  LDL.LU R8, [R1+0x1a8] ;  /* 0x0001a80001087983 */ /* 0x000f280000300800 */
[----:B------:R-:W4:Y:S01]  /*1c3d0*/  LDL.LU R9, [R1+0x1a0] ;  /* 0x0001a00001097983 */ /* 0x000f220000300800 */
[----:B------:R-:W1:Y:S03]  /*1c3e0*/  S2R R3, SR_TID.X ;  /* 0x0000000000037919 */ /* 0x000e660000002100 */
[----:B--2---:R2:W-:Y:S04]  /*1c3f0*/  STS.U16 [R0+UR4+0x3700], R29 ;  /* 0x0037001d00007988 */ /* 0x0045e80008000404 */
[----:B--2---:R-:W2:Y:S04]  /*1c400*/  LDL.LU R29, [R1+0x154] ;  /* 0x00015400011d7983 */ /* 0x004ea80000300800 */
        /* <DEDUP_REMOVED lines=9> */
[----:B-1----:R-:W-:-:S03]  /*1c4a0*/  LOP3.LUT R3, R3, 0x1f, RZ, 0xc0, !PT ;  /* 0x0000001f03037812 */ /* 0x002fc600078ec0ff */
[----:B---3--:R1:W-:Y:S04]  /*1c4b0*/  STS.U16 [R0+UR4+0x37c0], R27 ;  /* 0x0037c01b00007988 */ /* 0x0083e80008000404 */
[----:B------:R-:W3:Y:S04]  /*1c4c0*/  LDL.LU R18, [R1+0xfc] ;  /* 0x0000fc0001127983 */ /* 0x000ee80000300800 */
[----:B------:R-:W3:Y:S04]  /*1c4d0*/  LDL.LU R19, [R1+0xf8] ;  /* 0x0000f80001137983 */ /* 0x000ee80000300800 */
[----:B----4-:R-:W-:Y:S04]  /*1c4e0*/  STS.U16 [R0+UR4+0x3780], R30 ;  /* 0x0037801e00007988 */ /* 0x010fe80008000404 */
[----:B------:R-:W4:Y:S04]  /*1c4f0*/  LDL.LU R20, [R1+0xf4] ;  /* 0x0000f40001147983 */ /* 0x000f280000300800 */
[----:B------:R-:W-:Y:S04]  /*1c500*/  STS.U16 [R0+UR4+0x3b00], R31 ;  /* 0x003b001f00007988 */ /* 0x000fe80008000404 */
[----:B------:R-:W4:Y:S04]  /*1c510*/  LDL.LU R21, [R1+0xf0] ;  /* 0x0000f00001157983 */ /* 0x000f280000300800 */
[----:B------:R-:W-:Y:S04]  /*1c520*/  STS.U16 [R0+UR4+0x3b40], R4 ;  /* 0x003b400400007988 */ /* 0x000fe80008000404 */
[----:B------:R-:W4:Y:S04]  /*1c530*/  LDL.LU R22, [R1+0xec] ;  /* 0x0000ec0001167983 */ /* 0x000f280000300800 */
[----:B------:R-:W-:Y:S01]  /*1c540*/  STS.U16 [R0+UR4+0x3b80], R5 ;  /* 0x003b800500007988 */ /* 0x000fe20008000404 */
[----:B------:R-:W-:-:S03]  /*1c550*/  IMAD.SHL.U32 R3, R3, 0x2, RZ ;  /* 0x0000000203037824 */ /* 0x000fc600078e00ff */
[----:B------:R-:W4:Y:S04]  /*1c560*/  LDL.LU R23, [R1+0xe8] ;  /* 0x0000e80001177983 */ /* 0x000f280000300800 */
[----:B------:R-:W-:Y:S04]  /*1c570*/  STS.U16 [R0+UR4+0x3bc0], R6 ;  /* 0x003bc00600007988 */ /* 0x000fe80008000404 */
[----:B------:R-:W4:Y:S04]  /*1c580*/  LDL.LU R24, [R1+0xe4] ;  /* 0x0000e40001187983 */ /* 0x000f280000300800 */
[----:B------:R-:W-:Y:S04]  /*1c590*/  STS.U16 [R0+UR4+0x3f40], R7 ;  /* 0x003f400700007988 */ /* 0x000fe80008000404 */
[----:B------:R-:W4:Y:S04]  /*1c5a0*/  LDL.LU R25, [R1+0xe0] ;  /* 0x0000e00001197983 */ /* 0x000f280000300800 */
[----:B------:R0:W-:Y:S04]  /*1c5b0*/  STS.U16 [R0+UR4+0x3f00], R28 ;  /* 0x003f001c00007988 */ /* 0x0001e80008000404 */
[----:B------:R-:W4:Y:S04]  /*1c5c0*/  LDL.LU R26, [R1+0xdc] ;  /* 0x0000dc00011a7983 */ /* 0x000f280000300800 */
[----:B------:R-:W-:Y:S04]  /*1c5d0*/  STS.U16 [R0+UR4+0x3fc0], R8 ;  /* 0x003fc00800007988 */ /* 0x000fe80008000404 */
[----:B-1----:R-:W4:Y:S04]  /*1c5e0*/  LDL.LU R27, [R1+0xd8] ;  /* 0x0000d800011b7983 */ /* 0x002f280000300800 */
[----:B------:R-:W-:Y:S04]  /*1c5f0*/  STS.U16 [R0+UR4+0x3f80], R9 ;  /* 0x003f800900007988 */ /* 0x000fe80008000404 */
[----:B0-----:R-:W4:Y:S04]  /*1c600*/  LDL.LU R28, [R1+0xd4] ;  /* 0x0000d400011c7983 */ /* 0x001f280000300800 */
[----:B--2---:R0:W-:Y:S04]  /*1c610*/  STS.U16 [R3+UR4+0x4000], R29 ;  /* 0x0040001d03007988 */ /* 0x0041e80008000404 */
[----:B0-----:R-:W2:Y:S04]  /*1c620*/  LDL.LU R29, [R1+0xd0] ;  /* 0x0000d000011d7983 */ /* 0x001ea80000300800 */
[----:B------:R-:W2:Y:S04]  /*1c630*/  LDL.LU R4, [R1+0xcc] ;  /* 0x0000cc0001047983 */ /* 0x000ea80000300800 */
[----:B------:R-:W2:Y:S04]  /*1c640*/  LDL.LU R5, [R1+0xc8] ;  /* 0x0000c80001057983 */ /* 0x000ea80000300800 */
[----:B------:R-:W2:Y:S04]  /*1c650*/  LDL.LU R6, [R1+0xc4] ;  /* 0x0000c40001067983 */ /* 0x000ea80000300800 */
[----:B------:R-:W2:Y:S04]  /*1c660*/  LDL.LU R7, [R1+0xc0] ;  /* 0x0000c00001077983 */ /* 0x000ea80000300800 */
[----:B------:R-:W2:Y:S04]  /*1c670*/  LDL.LU R8, [R1+0xbc] ;  /* 0x0000bc0001087983 */ /* 0x000ea80000300800 */
[----:B------:R0:W-:Y:S04]  /*1c680*/  STS.U16 [R3+UR4+0x4640], R15 ;  /* 0x0046400f03007988 */ /* 0x0001e80008000404 */
[----:B------:R-:W2:Y:S04]  /*1c690*/  LDL.LU R9, [R1+0xb8] ;  /* 0x0000b80001097983 */ /* 0x000ea80000300800 */
[----:B------:R1:W-:Y:S04]  /*1c6a0*/  STS.U16 [R3+UR4+0x4040], R10 ;  /* 0x0040400a03007988 */ /* 0x0003e80008000404 */
[----:B------:R1:W-:Y:S04]  /*1c6b0*/  STS.U16 [R3+UR4+0x4240], R11 ;  /* 0x0042400b03007988 */ /* 0x0003e80008000404 */
[----:B------:R3:W-:Y:S04]  /*1c6c0*/  STS.U16 [R3+UR4+0x4200], R12 ;  /* 0x0042000c03007988 */ /* 0x0007e80008000404 */
[----:B0-----:R-:W2:Y:S04]  /*1c6d0*/  LDL.LU R15, [R1+0xb4] ;  /* 0x0000b400010f7983 */ /* 0x001ea80000300800 */
[----:B-1----:R-:W2:Y:S04]  /*1c6e0*/  LDL.LU R10, [R1+0xb0] ;  /* 0x0000b000010a7983 */ /* 0x002ea80000300800 */
[----:B------:R-:W2:Y:S04]  /*1c6f0*/  LDL.LU R11, [R1+0x9c] ;  /* 0x00009c00010b7983 */ /* 0x000ea80000300800 */
[----:B---3--:R-:W3:Y:S04]  /*1c700*/  LDL.LU R12, [R1+0x98] ;  /* 0x00009800010c7983 */ /* 0x008ee80000300800 */
[----:B------:R0:W-:Y:S04]  /*1c710*/  STS.U16 [R3+UR4+0x4400], R13 ;  /* 0x0044000d03007988 */ /* 0x0001e80008000404 */
[----:B------:R1:W-:Y:S04]  /*1c720*/  STS.U16 [R3+UR4+0x4440], R14 ;  /* 0x0044400e03007988 */ /* 0x0003e80008000404 */
[----:B------:R1:W-:Y:S04]  /*1c730*/  STS.U16 [R3+UR4+0x4a40], R18 ;  /* 0x004a401203007988 */ /* 0x0003e80008000404 */
[----:B------:R1:W-:Y:S04]  /*1c740*/  STS.U16 [R3+UR4+0x4a00], R19 ;  /* 0x004a001303007988 */ /* 0x0003e80008000404 */
[----:B----4-:R4:W-:Y:S04]  /*1c750*/  STS.U16 [R3+UR4+0x4c00], R20 ;  /* 0x004c001403007988 */ /* 0x0109e80008000404 */
[----:B------:R4:W-:Y:S04]  /*1c760*/  STS.U16 [R3+UR4+0x4c40], R21 ;  /* 0x004c401503007988 */ /* 0x0009e80008000404 */
[----:B0-----:R-:W3:Y:S04]  /*1c770*/  LDL.LU R13, [R1+0x94] ;  /* 0x00009400010d7983 */ /* 0x001ee80000300800 */
[----:B-1----:R-:W3:Y:S04]  /*1c780*/  LDL.LU R14, [R1+0x90] ;  /* 0x00009000010e7983 */ /* 0x002ee80000300800 */
[----:B------:R-:W3:Y:S04]  /*1c790*/  LDL.LU R18, [R1+0x8c] ;  /* 0x00008c0001127983 */ /* 0x000ee80000300800 */
[----:B------:R-:W3:Y:S04]  /*1c7a0*/  LDL.LU R19, [R1+0x88] ;  /* 0x0000880001137983 */ /* 0x000ee80000300800 */
[----:B----4-:R-:W4:Y:S04]  /*1c7b0*/  LDL.LU R20, [R1+0x84] ;  /* 0x0000840001147983 */ /* 0x010f280000300800 */
        /* <DEDUP_REMOVED lines=14> */
[----:B------:R-:W-:Y:S04]  /*1c8a0*/  STS.U16 [R3+UR4+0x4600], R16 ;  /* 0x0046001003007988 */ /* 0x000fe80008000404 */
[----:B0-----:R-:W4:Y:S04]  /*1c8b0*/  LDL.LU R28, [R1+0x64] ;  /* 0x00006400011c7983 */ /* 0x001f280000300800 */
[----:B------:R-:W-:Y:S04]  /*1c8c0*/  STS.U16 [R3+UR4+0x4800], R17 ;  /* 0x0048001103007988 */ /* 0x000fe80008000404 */
[----:B------:R-:W-:Y:S04]  /*1c8d0*/  STS.U16 [R3+UR4+0x4840], R2 ;  /* 0x0048400203007988 */ /* 0x000fe80008000404 */
[----:B--2---:R0:W-:Y:S04]  /*1c8e0*/  STS.U16 [R3+UR4+0x5440], R29 ;  /* 0x0054401d03007988 */ /* 0x0041e80008000404 */
[----:B------:R1:W-:Y:S04]  /*1c8f0*/  STS.U16 [R3+UR4+0x5640], R4 ;  /* 0x0056400403007988 */ /* 0x0003e80008000404 */
[----:B0-----:R-:W2:Y:S04]  /*1c900*/  LDL.LU R29, [R1+0x60] ;  /* 0x00006000011d7983 */ /* 0x001ea80000300800 */
[----:B------:R-:W2:Y:S04]  /*1c910*/  LDL.LU R30, [R1+0x20] ;  /* 0x00002000011e7983 */ /* 0x000ea80000300800 */
[----:B------:R-:W2:Y:S04]  /*1c920*/  LDL.LU R31, [R1+0x14] ;  /* 0x00001400011f7983 */ /* 0x000ea80000300800 */
[----:B------:R-:W2:Y:S04]  /*1c930*/  LDL.LU R16, [R1+0x10] ;  /* 0x0000100001107983 */ /* 0x000ea80000300800 */
[----:B------:R-:W2:Y:S04]  /*1c940*/  LDL.LU R17, [R1+0x4] ;  /* 0x0000040001117983 */ /* 0x000ea80000300800 */
[----:B------:R-:W2:Y:S04]  /*1c950*/  LDL.LU R2, [R1] ;  /* 0x0000000001027983 */ /* 0x000ea80000300800 */
[----:B-1----:R-:W2:Y:S04]  /*1c960*/  LDL.LU R4, [R1+0x1c8c] ;  /* 0x001c8c0001047983 */ /* 0x002ea80000300800 */
        /* <DEDUP_REMOVED lines=8> */
[----:B------:R-:W2:Y:S04]  /*1c9f0*/  LDL.LU R7, [R1+0x1c80] ;  /* 0x001c800001077983 */ /* 0x000ea80000300800 */
[----:B------:R-:W2:Y:S04]  /*1ca00*/  LDL.LU R8, [R1+0x1c7c] ;  /* 0x001c7c0001087983 */ /* 0x000ea80000300800 */
[----:B------:R-:W2:Y:S04]  /*1ca10*/  LDL.LU R9, [R1+0x1c78] ;  /* 0x001c780001097983 */ /* 0x000ea80000300800 */
[----:B------:R-:W2:Y:S04]  /*1ca20*/  LDL.LU R10, [R1+0x1c74] ;  /* 0x001c7400010a7983 */ /* 0x000ea80000300800 */
[----:B------:R0:W-:Y:S04]  /*1ca30*/  STS.U16 [R3+UR4+0x5e40], R11 ;  /* 0x005e400b03007988 */ /* 0x0001e80008000404 */
[----:B------:R1:W-:Y:S04]  /*1ca40*/  STS.U16 [R3+UR4+0x5c00], R15 ;  /* 0x005c000f03007988 */ /* 0x0003e80008000404 */
[----:B---3--:R3:W-:Y:S04]  /*1ca50*/  STS.U16 [R3+UR4+0x5e00], R12 ;  /* 0x005e000c03007988 */ /* 0x0087e80008000404 */
[----:B0-----:R-:W2:Y:S01]  /*1ca60*/  LDL.LU R11, [R1+0x1c70] ;  /* 0x001c7000010b7983 */ /* 0x001ea20000300800 */
[----:B-1----:R-:W-:-:S03]  /*1ca70*/  LOP3.LUT R15, R3, 0x10, RZ, 0x3c, !PT ;  /* 0x00000010030f7812 */ /* 0x002fc600078e3cff */
[----:B---3--:R-:W3:Y:S04]  /*1ca80*/  LDL.LU R12, [R1+0x1c6c] ;  /* 0x001c6c00010c7983 */ /* 0x008ee80000300800 */
[----:B------:R-:W3:Y:S04]  /*1ca90*/  LDL.LU R3, [R1+0x5c] ;  /* 0x00005c0001037983 */ /* 0x000ee80000300800 */
        /* <DEDUP_REMOVED lines=11> */
[----:B------:R-:W4:Y:S04]  /*1cb50*/  LDL.LU R21, [R1+0x1c54] ;  /* 0x001c540001157983 */ /* 0x000f280000300800 */
[----:B------:R0:W-:Y:S04]  /*1cb60*/  STS.U16 [R15+UR4+0x46c0], R22 ;  /* 0x0046c0160f007988 */ /* 0x0001e80008000404 */
        /* <DEDUP_REMOVED lines=12> */
[----:B0-----:R-:W4:Y:S04]  /*1cc30*/  LDL.LU R28, [R1+0x1c38] ;  /* 0x001c3800011c7983 */ /* 0x001f280000300800 */
[----:B--2---:R0:W-:Y:S04]  /*1cc40*/  STS.U16 [R15+UR4+0x4cc0], R29 ;  /* 0x004cc01d0f007988 */ /* 0x0041e80008000404 */
[----:B0-----:R-:W2:Y:S04]  /*1cc50*/  LDL.LU R29, [R1+0x1c34] ;  /* 0x001c3400011d7983 */ /* 0x001ea80000300800 */
[----:B---3--:R-:W-:Y:S04]  /*1cc60*/  STS.U16 [R15+UR4+0x4ec0], R3 ;  /* 0x004ec0030f007988 */ /* 0x008fe80008000404 */
[----:B------:R-:W-:Y:S04]  /*1cc70*/  STS.U16 [R15+UR4+0x4e80], R30 ;  /* 0x004e801e0f007988 */ /* 0x000fe80008000404 */
[----:B------:R-:W-:Y:S04]  /*1cc80*/  STS.U16 [R15+UR4+0x5080], R31 ;  /* 0x0050801f0f007988 */ /* 0x000fe80008000404 */
[----:B------:R0:W-:Y:S04]  /*1cc90*/  STS.U16 [R15+UR4+0x50c0], R16 ;  /* 0x0050c0100f007988 */ /* 0x0001e80008000404 */
[----:B------:R1:W-:Y:S04]  /*1cca0*/  STS.U16 [R15+UR4+0x52c0], R17 ;  /* 0x0052c0110f007988 */ /* 0x0003e80008000404 */
[----:B------:R3:W-:Y:S04]  /*1ccb0*/  STS.U16 [R15+UR4+0x5280], R2 ;  /* 0x005280020f007988 */ /* 0x0007e80008000404 */
[----:B0-----:R-:W4:Y:S04]  /*1ccc0*/  LDL.LU R16, [R1+0x58] ;  /* 0x0000580001107983 */ /* 0x001f280000300800 */
[----:B------:R-:W4:Y:S04]  /*1ccd0*/  LDL.LU R31, [R1+0x54] ;  /* 0x00005400011f7983 */ /* 0x000f280000300800 */
[----:B-1----:R-:W4:Y:S04]  /*1cce0*/  LDL.LU R17, [R1+0x50] ;  /* 0x0000500001117983 */ /* 0x002f280000300800 */
[----:B---3--:R-:W3:Y:S01]  /*1ccf0*/  LDL.LU R2, [R1+0x4c] ;  /* 0x00004c0001027983 */ /* 0x008ee20000300800 */
[----:B------:R-:W0:Y:S03]  /*1cd00*/  S2R R30, SR_TID.X ;  /* 0x00000000001e7919 */ /* 0x000e260000002100 */
[----:B------:R-:W3:Y:S01]  /*1cd10*/  LDL.LU R3, [R1+0xc] ;  /* 0x00000c0001037983 */ /* 0x000ee20000300800 */
[----:B0-----:R-:W-:-:S05]  /*1cd20*/  LOP3.LUT R30, R30, 0x1f, RZ, 0xc0, !PT ;  /* 0x0000001f1e1e7812 */ /* 0x001fca00078ec0ff */
[----:B------:R-:W-:-:S05]  /*1cd30*/  IMAD.SHL.U32 R30, R30, 0x2, RZ ;  /* 0x000000021e1e7824 */ /* 0x000fca00078e00ff */
[----:B------:R-:W-:Y:S01]  /*1cd40*/  LOP3.LUT R30, R30, 0x20, RZ, 0x3c, !PT ;  /* 0x000000201e1e7812 */ /* 0x000fe200078e3cff */
[----:B--2---:R0:W-:Y:S04]  /*1cd50*/  STS.U16 [R15+UR4+0x5480], R29 ;  /* 0x0054801d0f007988 */ /* 0x0041e80008000404 */
[----:B----4-:R1:W-:Y:S04]  /*1cd60*/  STS.U16 [R15+UR4+0x54c0], R28 ;  /* 0x0054c01c0f007988 */ /* 0x0103e80008000404 */
[----:B------:R2:W-:Y:S04]  /*1cd70*/  STS.U16 [R15+UR4+0x56c0], R27 ;  /* 0x0056c01b0f007988 */ /* 0x0005e80008000404 */
[----:B------:R4:W-:Y:S04]  /*1cd80*/  STS.U16 [R15+UR4+0x5680], R26 ;  /* 0x0056801a0f007988 */ /* 0x0009e80008000404 */
[----:B------:R4:W-:Y:S04]  /*1cd90*/  STS.U16 [R15+UR4+0x5880], R25 ;  /* 0x005880190f007988 */ /* 0x0009e80008000404 */
[----:B------:R4:W-:Y:S04]  /*1cda0*/  STS.U16 [R15+UR4+0x58c0], R24 ;  /* 0x0058c0180f007988 */ /* 0x0009e80008000404 */
[----:B0-----:R-:W3:Y:S04]  /*1cdb0*/  LDL.LU R29, [R1+0x18] ;  /* 0x00001800011d7983 */ /* 0x001ee80000300800 */
[----:B-1----:R-:W3:Y:S04]  /*1cdc0*/  LDL.LU R28, [R1+0x1c] ;  /* 0x00001c00011c7983 */ /* 0x002ee80000300800 */
[----:B--2---:R-:W2:Y:S04]  /*1cdd0*/  LDL.LU R27, [R1+0x24] ;  /* 0x00002400011b7983 */ /* 0x004ea80000300800 */
[----:B----4-:R-:W4:Y:S04]  /*1cde0*/  LDL.LU R26, [R1+0x28] ;  /* 0x00002800011a7983 */ /* 0x010f280000300800 */
[----:B------:R-:W2:Y:S04]  /*1cdf0*/  LDL.LU R25, [R1+0x2c] ;  /* 0x00002c0001197983 */ /* 0x000ea80000300800 */
[----:B------:R-:W4:Y:S04]  /*1ce00*/  LDL.LU R24, [R1+0x30] ;  /* 0x0000300001187983 */ /* 0x000f280000300800 */
[----:B------:R0:W-:Y:S04]  /*1ce10*/  STS.U16 [R15+UR4+0x5ac0], R23 ;  /* 0x005ac0170f007988 */ /* 0x0001e80008000404 */
[----:B------:R1:W-:Y:S04]  /*1ce20*/  STS.U16 [R15+UR4+0x5a80], R22 ;  /* 0x005a80160f007988 */ /* 0x0003e80008000404 */
[----:B------:R1:W-:Y:S04]  /*1ce30*/  STS.U16 [R15+UR4+0x5c80], R21 ;  /* 0x005c80150f007988 */ /* 0x0003e80008000404 */
[----:B------:R1:W-:Y:S04]  /*1ce40*/  STS.U16 [R15+UR4+0x5cc0], R20 ;  /* 0x005cc0140f007988 */ /* 0x0003e80008000404 */
[----:B------:R1:W-:Y:S04]  /*1ce50*/  STS.U16 [R15+UR4+0x5ec0], R19 ;  /* 0x005ec0130f007988 */ /* 0x0003e80008000404 */
[----:B------:R1:W-:Y:S04]  /*1ce60*/  STS.U16 [R15+UR4+0x5e80], R18 ;  /* 0x005e80120f007988 */ /* 0x0003e80008000404 */
[----:B0-----:R-:W2:Y:S04]  /*1ce70*/  LDL.LU R23, [R1+0x34] ;  /* 0x0000340001177983 */ /* 0x001ea80000300800 */
[----:B-1----:R-:W4:Y:S04]  /*1ce80*/  LDL.LU R22, [R1+0x38] ;  /* 0x0000380001167983 */ /* 0x002f280000300800 */
[----:B------:R-:W2:Y:S04]  /*1ce90*/  LDL.LU R21, [R1+0x3c] ;  /* 0x00003c0001157983 */ /* 0x000ea80000300800 */
[----:B------:R-:W4:Y:S04]  /*1cea0*/  LDL.LU R20, [R1+0x40] ;  /* 0x0000400001147983 */ /* 0x000f280000300800 */
[----:B------:R-:W2:Y:S04]  /*1ceb0*/  LDL.LU R19, [R1+0x44] ;  /* 0x0000440001137983 */ /* 0x000ea80000300800 */
[----:B------:R-:W4:Y:S04]  /*1cec0*/  LDL.LU R15, [R1+0x1c30] ;  /* 0x001c3000010f7983 */ /* 0x000f280000300800 */
[----:B------:R-:W2:Y:S04]  /*1ced0*/  LDL.LU R18, [R1+0x48] ;  /* 0x0000480001127983 */ /* 0x000ea80000300800 */
[----:B------:R0:W-:Y:S04]  /*1cee0*/  STS.U16 [R30+UR4+0x4100], R16 ;  /* 0x004100101e007988 */ /* 0x0001e80008000404 */
[----:B------:R1:W-:Y:S04]  /*1cef0*/  STS.U16 [R30+UR4+0x4140], R31 ;  /* 0x0041401f1e007988 */ /* 0x0003e80008000404 */
[----:B------:R1:W-:Y:S04]  /*1cf00*/  STS.U16 [R30+UR4+0x4340], R17 ;  /* 0x004340111e007988 */ /* 0x0003e80008000404 */
[----:B---3--:R3:W-:Y:S04]  /*1cf10*/  STS.U16 [R30+UR4+0x4300], R2 ;  /* 0x004300021e007988 */ /* 0x0087e80008000404 */
[----:B0-----:R-:W4:Y:S04]  /*1cf20*/  LDL.LU R16, [R1+0x1c2c] ;  /* 0x001c2c0001107983 */ /* 0x001f280000300800 */
[----:B-1----:R-:W4:Y:S04]  /*1cf30*/  LDL.LU R31, [R1+0x15c] ;  /* 0x00015c00011f7983 */ /* 0x002f280000300800 */
[----:B------:R-:W4:Y:S04]  /*1cf40*/  LDL.LU R17, [R1+0x1c28] ;  /* 0x001c280001117983 */ /* 0x000f280000300800 */
[----:B---3--:R-:W3:Y:S04]  /*1cf50*/  LDL.LU R2, [R1+0x1c24] ;  /* 0x001c240001027983 */ /* 0x008ee80000300800 */
[----:B--2---:R-:W-:Y:S04]  /*1cf60*/  STS.U16 [R30+UR4+0x4500], R18 ;  /* 0x004500121e007988 */ /* 0x004fe80008000404 */
[----:B------:R-:W-:Y:S04]  /*1cf70*/  STS.U16 [R30+UR4+0x4540], R19 ;  /* 0x004540131e007988 */ /* 0x000fe80008000404 */
        /* <DEDUP_REMOVED lines=11> */
[----:B---3--:R0:W-:Y:S04]  /*1d030*/  STS.U16 [R30+UR4+0x5140], R2 ;  /* 0x005140021e007988 */ /* 0x0081e80008000404 */
[----:B0-----:R-:W2:Y:S04]  /*1d040*/  LDL.LU R2, [R1+0x1c20] ;  /* 0x001c200001027983 */ /* 0x001ea80000300800 */
        /* <DEDUP_REMOVED lines=15> */
[----:B--2---:R0:W-:Y:S04]  /*1d140*/  STS.U16 [R0+UR4+0x5f80], R2 ;  /* 0x005f800200007988 */ /* 0x0041e80008000404 */
        /* <DEDUP_REMOVED lines=10> */
[----:B0-----:R-:W0:Y:S03]  /*1d1f0*/  S2R R2, SR_TID.X ;  /* 0x0000000000027919 */ /* 0x001e260000002100 */
        /* <DEDUP_REMOVED lines=12> */
[----:B------:R-:W-:Y:S04]  /*1d2c0*/  STS.U16 [R0+UR4+0x57c0], R45 ;  /* 0x0057c02d00007988 */ /* 0x000fe80008000404 */
[----:B------:R-:W-:Y:S04]  /*1d2d0*/  STS.U16 [R0+UR4+0x5780], R47 ;  /* 0x0057802f00007988 */ /* 0x000fe80008000404 */
[----:B------:R-:W-:Y:S04]  /*1d2e0*/  STS.U16 [R0+UR4+0x5980], R49 ;  /* 0x0059803100007988 */ /* 0x000fe80008000404 */
[----:B------:R-:W-:Y:S04]  /*1d2f0*/  STS.U16 [R0+UR4+0x59c0], R51 ;  /* 0x0059c03300007988 */ /* 0x000fe80008000404 */
[----:B------:R-:W-:Y:S04]  /*1d300*/  STS.U16 [R0+UR4+0x5bc0], R53 ;  /* 0x005bc03500007988 */ /* 0x000fe80008000404 */
[----:B------:R3:W-:Y:S04]  /*1d310*/  STS.U16 [R0+UR4+0x5b80], R55 ;  /* 0x005b803700007988 */ /* 0x0007e80008000404 */
[----:B------:R-:W-:Y:S04]  /*1d320*/  STS.U16 [R0+UR4+0x5d80], R57 ;  /* 0x005d803900007988 */ /* 0x000fe80008000404 */
[----:B------:R-:W-:Y:S01]  /*1d330*/  STS.U16 [R0+UR4+0x5dc0], R61 ;  /* 0x005dc03d00007988 */ /* 0x000fe20008000404 */
[----:B------:R-:W-:Y:S06]  /*1d340*/  BAR.SYNC.DEFER_BLOCKING 0x0 ;  /* 0x0000000000007b1d */ /* 0x000fec0000010000 */
[----:B-1----:R-:W4:Y:S04]  /*1d350*/  LDL.LU.64 R40, [R1+0x5c0] ;  /* 0x0005c00001287983 */ /* 0x002f280000300a00 */
[----:B--2---:R-:W4:Y:S01]  /*1d360*/  LDL.LU.64 R42, [R1+0x5c8] ;  /* 0x0005c800012a7983 */ /* 0x004f220000300a00 */
[----:B---3--:R-:W1:Y:S01]  /*1d370*/  S2R R55, SR_TID.X ;  /* 0x0000000000377919 */ /* 0x008e620000002100 */
[C---:B0-----:R-:W-:Y:S01]  /*1d380*/  LOP3.LUT R3, R2.reuse, 0x7, RZ, 0xc0, !PT ;  /* 0x0000000702037812 */ /* 0x041fe200078ec0ff */
[----:B------:R-:W-:-:S04]  /*1d390*/  IMAD.SHL.U32 R24, R2, 0x2, RZ ;  /* 0x0000000202187824 */ /* 0x000fc800078e00ff */
[----:B------:R-:W-:Y:S01]  /*1d3a0*/  IMAD R3, R3, 0x90, RZ ;  /* 0x0000009003037824 */ /* 0x000fe200078e02ff */
[----:B------:R-:W-:-:S04]  /*1d3b0*/  LOP3.LUT R53, R2, 0x7, RZ, 0xc0, !PT ;  /* 0x0000000702357812 */ /* 0x000fc800078ec0ff */
[----:B------:R-:W-:Y:S01]  /*1d3c0*/  LOP3.LUT R3, R3, 0x30, R24, 0x78, !PT ;  /* 0x0000003003037812 */ /* 0x000fe200078e7818 */
[----:B------:R-:W-:-:S04]  /*1d3d0*/  IMAD R53, R53, 0x110, RZ ;  /* 0x0000011035357824 */ /* 0x000fc800078e02ff */
[----:B------:R-:W0:Y:S04]  /*1d3e0*/  LDSM.16.M88.4 R4, [R3+UR4+0x4000] ;  /* 0x004000040304783b */ /* 0x000e280008000200 */
[----:B------:R-:W2:Y:S04]  /*1d3f0*/  LDSM.16.M88.4 R48, [R3+UR4+0x4400] ;  /* 0x004400040330783b */ /* 0x000ea80008000200 */
[----:B------:R-:W3:Y:S04]  /*1d400*/  LDSM.16.M88.4 R56, [R3+UR4+0x4800] ;  /* 0x004800040338783b */ /* 0x000ee80008000200 */
[----:B------:R-:W3:Y:S01]  /*1d410*/  LDSM.16.M88.4 R8, [R3+UR4+0x4c00] ;  /* 0x004c00040308783b */ /* 0x000ee20008000200 */
[----:B------:R-:W-:-:S03]  /*1d420*/  IMAD.SHL.U32 R52, R2, 0x80, RZ ;  /* 0x0000008002347824 */ /* 0x000fc600078e00ff */
[----:B------:R-:W3:Y:S04]  /*1d430*/  LDSM.16.M88.4 R12, [R3+UR4+0x5000] ;  /* 0x00500004030c783b */ /* 0x000ee80008000200 */
[----:B------:R-:W3:Y:S04]  /*1d440*/  LDSM.16.M88.4 R16, [R3+UR4+0x5400] ;  /* 0x005400040310783b */ /* 0x000ee80008000200 */
[----:B------:R-:W3:Y:S04]  /*1d450*/  LDSM.16.M88.4 R20, [R3+UR4+0x5800] ;  /* 0x005800040314783b */ /* 0x000ee80008000200 */
[----:B------:R-:W3:Y:S01]  /*1d460*/  LDSM.16.M88.4 R24, [R3+UR4+0x5c00] ;  /* 0x005c00040318783b */ /* 0x000ee20008000200 */
[----:B-1----:R-:W-:-:S05]  /*1d470*/  IMAD.SHL.U32 R54, R55, 0x2, RZ ;  /* 0x0000000237367824 */ /* 0x002fca00078e00ff */
[----:B------:R-:W-:-:S04]  /*1d480*/  LOP3.LUT R54, R53, 0x10, R54, 0x78, !PT ;  /* 0x0000001035367812 */ /* 0x000fc800078e7836 */
[----:B------:R-:W-:-:S05]  /*1d490*/  LOP3.LUT R54, R54, 0x800, R52, 0xf8, !PT ;  /* 0x0000080036367812 */ /* 0x000fca00078ef834 */
[----:B------:R-:W1:Y:S04]  /*1d4a0*/  LDSM.16.MT88.4 R36, [R54+UR4+0x80] ;  /* 0x000080043624783b */ /* 0x000e680008004200 */
[----:B------:R-:W-:Y:S04]  /*1d4b0*/  LDSM.16.MT88.4 R32, [R54+UR4] ;  /* 0x000000043620783b */ /* 0x000fe80008004200 */
[----:B0-----:R-:W-:Y:S04]  /*1d4c0*/  STL [R1+0x1ab4], R6 ;  /* 0x001ab40601007387 */ /* 0x001fe80000100800 */
[----:B------:R-:W-:Y:S04]  /*1d4d0*/  STL [R1+0x1ab0], R7 ;  /* 0x001ab00701007387 */ /* 0x000fe80000100800 */
[----:B--2---:R-:W-:Y:S04]  /*1d4e0*/  STL.64 [R1], R48 ;  /* 0x0000003001007387 */ /* 0x004fe80000100a00 */
[----:B------:R-:W-:Y:S04]  /*1d4f0*/  STL.64 [R1+0x8], R50 ;  /* 0x0000083201007387 */ /* 0x000fe80000100a00 */
[----:B---3--:R-:W-:Y:S04]  /*1d500*/  STL [R1+0x1ab8], R58 ;  /* 0x001ab83a01007387 */ /* 0x008fe80000100800 */
        /* <DEDUP_REMOVED lines=9> */
[----:B------:R-:W2:Y:S04]  /*1d5a0*/  LDL.LU.64 R44, [R1+0x280] ;  /* 0x00028000012c7983 */ /* 0x000ea80000300a00 */
[----:B------:R-:W2:Y:S04]  /*1d5b0*/  LDL.LU.64 R46, [R1+0x288] ;  /* 0x00028800012e7983 */ /* 0x000ea80000300a00 */
[----:B------:R-:W-:Y:S04]  /*1d5c0*/  STL [R1+0x1a84], R26 ;  /* 0x001a841a01007387 */ /* 0x000fe80000100800 */
[----:B------:R-:W-:Y:S04]  /*1d5d0*/  STL [R1+0x1a80], R27 ;  /* 0x001a801b01007387 */ /* 0x000fe80000100800 */
[----:B-1----:R-:W-:Y:S04]  /*1d5e0*/  STL.64 [R1+0x1c18], R38 ;  /* 0x001c182601007387 */ /* 0x002fe80000100a00 */
[----:B------:R0:W-:Y:S04]  /*1d5f0*/  STL.64 [R1+0x1c10], R36 ;  /* 0x001c102401007387 */ /* 0x0001e80000100a00 */
[----:B0-----:R-:W3:Y:S04]  /*1d600*/  LDL.LU.64 R36, [R1+0x540] ;  /* 0x0005400001247983 */ /* 0x001ee80000300a00 */
[----:B------:R-:W3:Y:S01]  /*1d610*/  LDL.LU.64 R38, [R1+0x548] ;  /* 0x0005480001267983 */ /* 0x000ee20000300a00 */
[----:B------:R-:W-:-:S05]  /*1d620*/  IMAD.SHL.U32 R60, R55, 0x2, RZ ;  /* 0x00000002373c7824 */ /* 0x000fca00078e00ff */
[----:B------:R-:W-:-:S04]  /*1d630*/  LOP3.LUT R60, R53, 0x10, R60, 0x78, !PT ;  /* 0x00000010353c7812 */ /* 0x000fc800078e783c */
[----:B------:R-:W-:-:S04]  /*1d640*/  LOP3.LUT R60, R60, 0x800, R52, 0xf8, !PT ;  /* 0x000008003c3c7812 */ /* 0x000fc800078ef834 */
[----:B------:R-:W-:-:S05]  /*1d650*/  LOP3.LUT R60, R60, 0x20, RZ, 0x3c, !PT ;  /* 0x000000203c3c7812 */ /* 0x000fca00078e3cff */
[----:B------:R-:W0:Y:S04]  /*1d660*/  LDSM.16.MT88.4 R28, [R60+UR4] ;  /* 0x000000043c1c783b */ /* 0x000e280008004200 */
[----:B------:R-:W-:Y:S04]  /*1d670*/  STL [R1+0x1b28], R54 ;  /* 0x001b283601007387 */ /* 0x000fe80000100800 */
[----:B------:R-:W-:Y:S04]  /*1d680*/  STL [R1+0x1bd0], R55 ;  /* 0x001bd03701007387 */ /* 0x000fe80000100800 */
[----:B------:R-:W-:Y:S04]  /*1d690*/  STL.64 [R1+0x1bc8], R52 ;  /* 0x001bc83401007387 */ /* 0x000fe80000100a00 */
[----:B0-----:R-:W-:Y:S04]  /*1d6a0*/  STL.64 [R1+0x1c08], R30 ;  /* 0x001c081e01007387 */ /* 0x001fe80000100a00 */
[----:B------:R-:W-:Y:S01]  /*1d6b0*/  STL.64 [R1+0x1c00], R28 ;  /* 0x001c001c01007387 */ /* 0x000fe20000100a00 */
[----:B----4-:R-:W-:-:S15]  /*1d6c0*/  HMMA.16816.F32 R40, R32, R4, R40 ;  /* 0x000000042028723c */ /* 0x010fde0000001828 */
[----:B------:R-:W-:-:S08]  /*1d6d0*/  NOP ;  /* 0x0000000000007918 */ /* 0x000fd00000000000 */
[----:B------:R0:W-:Y:S01]  /*1d6e0*/  STL.64 [R1+0x2d0], R40 ;  /* 0x0002d02801007387 */ /* 0x0001e20000100a00 */
[----:B------:R-:W-:Y:S02]  /*1d6f0*/  IMAD.MOV.U32 R58, RZ, RZ, R42 ;  /* 0x000000ffff3a7224 */ /* 0x000fe400078e002a */
[----:B------:R-:W-:Y:S01]  /*1d700*/  IMAD.MOV.U32 R6, RZ, RZ, R43 ;  /* 0x000000ffff067224 */ /* 0x000fe200078e002b */
[----:B0-----:R-:W4:Y:S04]  /*1d710*/  LDL.LU.64 R40, [R1+0x270] ;  /* 0x0002700001287983 */ /* 0x001f280000300a00 */
[----:B------:R-:W4:Y:S04]  /*1d720*/  LDL.LU.64 R42, [R1+0x278] ;  /* 0x00027800012a7983 */ /* 0x000f280000300a00 */
[----:B------:R-:W-:Y:S04]  /*1d730*/  STL [R1+0x1ac0], R58 ;  /* 0x001ac03a01007387 */ /* 0x000fe80000100800 */
[----:B------:R-:W-:Y:S01]  /*1d740*/  STL [R1+0x1abc], R6 ;  /* 0x001abc0601007387 */ /* 0x000fe20000100800 */
[----:B---3--:R-:W-:-:S15]  /*1d750*/  HMMA.16816.F32 R28, R32, R48, R36 ;  /* 0x00000030201c723c */ /* 0x008fde0000001824 */
[----:B------:R-:W-:-:S08]  /*1d760*/  NOP ;  /* 0x0000000000007918 */ /* 0x000fd00000000000 */
[----:B------:R2:W-:Y:S04]  /*1d770*/  STL.64 [R1+0x2c0], R28 ;  /* 0x0002c01c01007387 */ /* 0x0005e80000100a00 */
[----:B------:R-:W3:Y:S04]  /*1d780*/  LDL.LU.64 R36, [R1+0x250] ;  /* 0x0002500001247983 */ /* 0x000ee80000300a00 */
[----:B------:R-:W3:Y:S01]  /*1d790*/  LDL.LU.64 R38, [R1+0x258] ;  /* 0x0002580001267983 */ /* 0x000ee20000300a00 */
[----:B------:R-:W-:Y:S02]  /*1d7a0*/  IMAD.MOV.U32 R22, RZ, RZ, R30 ;  /* 0x000000ffff167224 */ /* 0x000fe400078e001e */
[----:B------:R-:W-:-:S02]  /*1d7b0*/  IMAD.MOV.U32 R23, RZ, RZ, R31 ;  /* 0x000000ffff177224 */ /* 0x000fc400078e001f */
[----:B--2---:R-:W-:-:S15]  /*1d7c0*/  HMMA.16816.F32 R28, R32, R56, R44 ;  /* 0x00000038201c723c */ /* 0x004fde000000182c */
[----:B------:R-:W-:-:S08]  /*1d7d0*/  NOP ;  /* 0x0000000000007918 */ /* 0x000fd00000000000 */
[----:B------:R0:W-:Y:S01]  /*1d7e0*/  STL.64 [R1+0x2b0], R28 ;  /* 0x0002b01c01007387 */ /* 0x0001e20000100a00 */
[----:B------:R-:W-:-:S03]  /*1d7f0*/  IMAD.MOV.U32 R3, RZ, RZ, R31 ;  /* 0x000000ffff037224 */ /* 0x000fc600078e001f */
[----:B------:R1:W-:Y:S04]  /*1d800*/  STL [R1+0x2b8], R30 ;  /* 0x0002b81e01007387 */ /* 0x0003e80000100800 */
[----:B0-----:R-:W2:Y:S04]  /*1d810*/  LDL.LU.64 R28, [R1+0x230] ;  /* 0x00023000011c7983 */ /* 0x001ea80000300a00 */
[----:B-1----:R-:W2:Y:S04]  /*1d820*/  LDL.LU.64 R30, [R1+0x238] ;  /* 0x00023800011e7983 */ /* 0x002ea80000300a00 */
[----:B------:R-:W-:Y:S01]  /*1d830*/  STL [R1+0x1b20], R3 ;  /* 0x001b200301007387 */ /* 0x000fe20000100800 */
[----:B------:R-:W-:Y:S01]  /*1d840*/  IMAD.MOV.U32 R7, RZ, RZ, R49 ;  /* 0x000000ffff077224 */ /* 0x000fe200078e0031 */
[----:B----4-:R-:W-:-:S15]  /*1d850*/  HMMA.16816.F32 R40, R32, R8, R40 ;  /* 0x000000082028723c */ /* 0x010fde0000001828 */
[----:B------:R-:W-:-:S08]  /*1d860*/  NOP ;  /* 0x0000000000007918 */ /* 0x000fd00000000000 */
[----:B------:R-:W-:Y:S01]  /*1d870*/  STL.64 [R1+0x2a8], R42 ;  /* 0x0002a82a01007387 */ /* 0x000fe20000100a00 */
[----:B------:R-:W-:Y:S02]  /*1d880*/  IMAD.MOV.U32 R58, RZ, RZ, R40 ;  /* 0x000000ffff3a7224 */ /* 0x000fe400078e0028 */
[----:B------:R-:W-:Y:S02]  /*1d890*/  IMAD.MOV.U32 R6, RZ, RZ, R41 ;  /* 0x000000ffff067224 */ /* 0x000fe400078e0029 */
[----:B------:R-:W0:Y:S04]  /*1d8a0*/  LDSM.16.MT88.4 R40, [R60+UR4+0x80] ;  /* 0x000080043c28783b */ /* 0x000e280008004200 */
[----:B------:R-:W-:Y:S04]  /*1d8b0*/  STL [R1+0x1b24], R58 ;  /* 0x001b243a01007387 */ /* 0x000fe80000100800 */
[----:B0-----:R-:W-:Y:S04]  /*1d8c0*/  STL.64 [R1+0x1be0], R42 ;  /* 0x001be02a01007387 */ /* 0x001fe80000100a00 */
[----:B------:R0:W-:Y:S04]  /*1d8d0*/  STL.64 [R1+0x1bd8], R40 ;  /* 0x001bd82801007387 */ /* 0x0001e80000100a00 */
[----:B------:R-:W4:Y:S04]  /*1d8e0*/  LDL.LU.64 R44, [R1+0x210] ;  /* 0x00021000012c7983 */ /* 0x000f280000300a00 */
[----:B------:R-:W4:Y:S01]  /*1d8f0*/  LDL.LU.64 R46, [R1+0x218] ;  /* 0x00021800012e7983 */ /* 0x000f220000300a00 */
[----:B---3--:R-:W-:Y:S01]  /*1d900*/  HMMA.16816.F32 R36, R32, R12, R36 ;  /* 0x0000000c2024723c */ /* 0x008fe20000001824 */
[----:B0-----:R-:W-:-:S15]  /*1d910*/  IMAD.MOV.U32 R41, RZ, RZ, R7 ;  /* 0x000000ffff297224 */ /* 0x001fde00078e0007 */
[----:B------:R-:W-:-:S07]  /*1d920*/  NOP ;  /* 0x0000000000007918 */ /* 0x000fce0000000000 */
[----:B------:R0:W-:Y:S01]  /*1d930*/  STL.64 [R1+0x298], R38 ;  /* 0x0002982601007387 */ /* 0x0001e20000100a00 */
[----:B------:R-:W-:Y:S02]  /*1d940*/  IMAD.MOV.U32 R7, RZ, RZ, R36 ;  /* 0x000000ffff077224 */ /* 0x000fe400078e0024 */
[----:B------:R-:W-:Y:S02]  /*1d950*/  IMAD.MOV.U32 R59, RZ, RZ, R37 ;  /* 0x000000ffff3b7224 */ /* 0x000fe400078e0025 */
[----:B------:R-:W3:Y:S04]  /*1d960*/  LDL.LU.64 R36, [R1+0x130] ;  /* 0x0001300001247983 */ /* 0x000ee80000300a00 */
[----:B0-----:R-:W3:Y:S01]  /*1d970*/  LDL.LU.64 R38, [R1+0x138] ;  /* 0x0001380001267983 */ /* 0x001ee20000300a00 */
[----:B--2---:R-:W-:Y:S01]  /*1d980*/  HMMA.16816.F32 R28, R32, R16, R28 ;  /* 0x00000010201c723c */ /* 0x004fe2000000181c */
[----:B------:R-:W-:-:S04]  /*1d990*/  IMAD.MOV.U32 R10, RZ, RZ, R48 ;  /* 0x000000ffff0a7224 */ /* 0x000fc800078e0030 */
[----:B------:R-:W-:Y:S02]  /*1d9a0*/  IMAD.MOV.U32 R40, RZ, RZ, R10 ;  /* 0x000000ffff287224 */ /* 0x000fe400078e000a */
[----:B------:R-:W-:Y:S02]  /*1d9b0*/  IMAD.MOV.U32 R2, RZ, RZ, R50 ;  /* 0x000000ffff027224 */ /* 0x000fe400078e0032 */
[----:B------:R-:W-:-:S14]  /*1d9c0*/  IMAD.MOV.U32 R0, RZ, RZ, R51 ;  /* 0x000000ffff007224 */ /* 0x000fdc00078e0033 */
[----:B------:R0:W-:Y:S01]  /*1d9d0*/  STL.64 [R1+0x280], R28 ;  /* 0x0002801c01007387 */ /* 0x0001e20000100a00 */
[----:B------:R-:W-:Y:S02]  /*1d9e0*/  IMAD.MOV.U32 R10, RZ, RZ, R30 ;  /* 0x000000ffff0a7224 */ /* 0x000fe400078e001e */
[----:B------:R-:W-:Y:S01]  /*1d9f0*/  IMAD.MOV.U32 R11, RZ, RZ, R31 ;  /* 0x000000ffff0b7224 */ /* 0x000fe200078e001f */
[----:B0-----:R-:W2:Y:S04]  /*1da00*/  LDL.LU.64 R28, [R1+0x590] ;  /* 0x00059000011c7983 */ /* 0x001ea80000300a00 */
[----:B------:R-:W2:Y:S04]  /*1da10*/  LDL.LU.64 R30, [R1+0x598] ;  /* 0x00059800011e7983 */ /* 0x000ea80000300a00 */
[----:B------:R-:W2:Y:S04]  /*1da20*/  LDL.LU.64 R52, [R1+0x4a0] ;  /* 0x0004a00001347983 */ /* 0x000ea80000300a00 */
[----:B------:R-:W2:Y:S04]  /*1da30*/  LDL.LU.64 R54, [R1+0x4a8] ;  /* 0x0004a80001367983 */ /* 0x000ea80000300a00 */
[----:B------:R-:W2:Y:S04]  /*1da40*/  LDL.LU.64 R48, [R1+0x260] ;  /* 0x0002600001307983 */ /* 0x000ea80000300a00 */
[----:B------:R-:W2:Y:S04]  /*1da50*/  LDL.LU.64 R50, [R1+0x268] ;  /* 0x0002680001327983 */ /* 0x000ea80000300a00 */
[----:B------:R-:W-:Y:S04]  /*1da60*/  STL [R1+0x1aa8], R10 ;  /* 0x001aa80a01007387 */ /* 0x000fe80000100800 */
[----:B------:R-:W-:Y:S01]  /*1da70*/  STL [R1+0x1aa4], R11 ;  /* 0x001aa40b01007387 */ /* 0x000fe20000100800 */
[----:B----4-:R-:W-:-:S15]  /*1da80*/  HMMA.16816.F32 R44, R32, R20, R44 ;  /* 0x00000014202c723c */ /* 0x010fde000000182c */
[----:B------:R-:W-:-:S08]  /*1da90*/  NOP ;  /* 0x0000000000007918 */ /* 0x000fd00000000000 */
[----:B------:R0:W-:Y:S01]  /*1daa0*/  STL.64 [R1+0x270], R44 ;  /* 0x0002702c01007387 */ /* 0x0001e20000100a00 */
[----:B------:R-:W-:Y:S02]  /*1dab0*/  IMAD.MOV.U32 R14, RZ, RZ, R46 ;  /* 0x000000ffff0e7224 */ /* 0x000fe400078e002e */
[----:B------:R-:W-:Y:S01]  /*1dac0*/  IMAD.MOV.U32 R15, RZ, RZ, R47 ;  /* 0x000000ffff0f7224 */ /* 0x000fe200078e002f */
[----:B0-----:R-:W4:Y:S04]  /*1dad0*/  LDL.LU.64 R44, [R1+0x240] ;  /* 0x00024000012c7983 */ /* 0x001f280000300a00 */
[----:B------:R-:W4:Y:S01]  /*1dae0*/  LDL.LU.64 R46, [R1+0x248] ;  /* 0x00024800012e7983 */ /* 0x000f220000300a00 */
[----:B---3--:R-:W-:Y:S03]  /*1daf0*/  HMMA.16816.F32 R32, R32, R24, R36 ;  /* 0x000000182020723c */ /* 0x008fe60000001824 */
[----:B------:R-:W2:Y:S04]  /*1db00*/  LDL.LU.64 R38, [R1+0x1c18] ;  /* 0x001c180001267983 */ /* 0x000ea80000300a00 */
[----:B------:R-:W2:-:S15]  /*1db10*/  LDL.LU.64 R36, [R1+0x1c10] ;  /* 0x001c100001247983 */ /* 0x000e9e0000300a00 */
[----:B------:R-:W-:-:S01]  /*1db20*/  NOP ;  /* 0x0000000000007918 */ /* 0x000fc20000000000 */
[----:B------:R0:W-:Y:S01]  /*1db30*/  STL.64 [R1+0x108], R34 ;  /* 0x0001082201007387 */ /* 0x0001e20000100a00 */
[----:B------:R-:W-:Y:S02]  /*1db40*/  IMAD.MOV.U32 R10, RZ, RZ, R32 ;  /* 0x000000ffff0a7224 */ /* 0x000fe400078e0020 */
[----:B------:R-:W-:Y:S02]  /*1db50*/  IMAD.MOV.U32 R11, RZ, RZ, R33 ;  /* 0x000000ffff0b7224 */ /* 0x000fe400078e0021 */
[----:B------:R-:W3:Y:S04]  /*1db60*/  LDL.LU.64 R32, [R1+0x510] ;  /* 0x0005100001207983 */ /* 0x000ee80000300a00 */
[----:B0-----:R-:W3:Y:S01]  /*1db70*/  LDL.LU.64 R34, [R1+0x518] ;  /* 0x0005180001227983 */ /* 0x001ee20000300a00 */
[C---:B--2---:R-:W-:Y:S06]  /*1db80*/  HMMA.16816.F32 R28, R36.reuse, R4, R28 ;  /* 0x00000004241c723c */ /* 0x044fec000000181c */
[----:B---3--:R-:W-:-:S15]  /*1db90*/  HMMA.16816.F32 R32, R36, R40, R32 ;  /* 0x000000282420723c */ /* 0x008fde0000001820 */
[----:B------:R-:W-:-:S02]  /*1dba0*/  NOP ;  /* 0x0000000000007918 */ /* 0x000fc40000000000 */
[----:B------:R-:W-:Y:S04]  /*1dbb0*/  STL.64 [R1+0x1b0], R28 ;  /* 0x0001b01c01007387 */ /* 0x000fe80000100a00 */
[----:B------:R0:W-:Y:S04]  /*1dbc0*/  STL.64 [R1+0x1b8], R30 ;  /* 0x0001b81e01007387 */ /* 0x0001e80000100a00 */
[----:B0-----:R-:W2:Y:S04]  /*1dbd0*/  LDL.LU.64 R30, [R1+0x1c08] ;  /* 0x001c0800011e7983 */ /* 0x001ea80000300a00 */
[----:B------:R-:W2:Y:S04]  /*1dbe0*/  LDL.LU.64 R28, [R1+0x1c00] ;  /* 0x001c0000011c7983 */ /* 0x000ea80000300a00 */
[----:B------:R-:W-:Y:S04]  /*1dbf0*/  STL.64 [R1+0x1a0], R32 ;  /* 0x0001a02001007387 */ /* 0x000fe80000100a00 */
[----:B------:R0:W-:Y:S01]  /*1dc00*/  STL [R1+0x1a8], R34 ;  /* 0x0001a82201007387 */ /* 0x0001e20000100800 */
[----:B------:R-:W-:-:S02]  /*1dc10*/  IMAD.MOV.U32 R18, RZ, RZ, R35 ;  /* 0x000000ffff127224 */ /* 0x000fc400078e0023 */
[C---:B0-----:R-:W-:Y:S01]  /*1dc20*/  HMMA.16816.F32 R32, R36.reuse, R56, R52 ;  /* 0x000000382420723c */ /* 0x041fe20000001834 */
[----:B------:R-:W-:Y:S04]  /*1dc30*/  STL.64 [R1+0x1bf8], R40 ;  /* 0x001bf82801007387 */ /* 0x000fe80000100a00 */
[----:B------:R-:W-:Y:S04]  /*1dc40*/  STL [R1+0x1a90], R18 ;  /* 0x001a901201007387 */ /* 0x000fe80000100800 */
[----:B------:R-:W-:Y:S04]  /*1dc50*/  STL [R1+0x1bf0], R59 ;  /* 0x001bf03b01007387 */ /* 0x000fe80000100800 */
[----:B------:R-:W-:Y:S10]  /*1dc60*/  STL.64 [R1+0x1be8], R56 ;  /* 0x001be83801007387 */ /* 0x000ff40000100a00 */
[----:B------:R-:W-:Y:S04]  /*1dc70*/  STL.64 [R1+0x190], R32 ;  /* 0x0001902001007387 */ /* 0x000fe80000100a00 */
[----:B------:R0:W-:Y:S02]  /*1dc80*/  STL.64 [R1+0x198], R34 ;  /* 0x0001982201007387 */ /* 0x0001e40000100a00 */
[----:B0-----:R-:W-:-:S15]  /*1dc90*/  HMMA.16816.F32 R32, R36, R8, R48 ;  /* 0x000000082420723c */ /* 0x001fde0000001830 */
[----:B------:R-:W-:-:S08]  /*1dca0*/  NOP ;  /* 0x0000000000007918 */ /* 0x000fd00000000000 */
[----:B------:R4:W-:Y:S01]  /*1dcb0*/  STL [R1+0x184], R33 ;  /* 0x0001842101007387 */ /* 0x0009e20000100800 */
[----:B------:R-:W-:Y:S02]  /*1dcc0*/  IMAD.MOV.U32 R19, RZ, RZ, R32 ;  /* 0x000000ffff137224 */ /* 0x000fe400078e0020 */
[----:B------:R-:W-:Y:S02]  /*1dcd0*/  IMAD.MOV.U32 R26, RZ, RZ, R34 ;  /* 0x000000ffff1a7224 */ /* 0x000fe400078e0022 */
[----:B------:R-:W-:Y:S02]  /*1dce0*/  IMAD.MOV.U32 R27, RZ, RZ, R35 ;  /* 0x000000ffff1b7224 */ /* 0x000fe400078e0023 */
[----:B----4-:R-:W-:-:S15]  /*1dcf0*/  HMMA.16816.F32 R32, R36, R12, R44 ;  /* 0x0000000c2420723c */ /* 0x010fde000000182c */
[----:B------:R-:W-:-:S08]  /*1dd00*/  NOP ;  /* 0x0000000000007918 */ /* 0x000fd00000000000 */
[----:B------:R-:W-:Y:S04]  /*1dd10*/  STL [R1+0x170], R32 ;  /* 0x0001702001007387 */ /* 0x000fe80000100800 */
[----:B------:R-:W-:Y:S04]  /*1dd20*/  STL.64 [R1+0x178], R34 ;  /* 0x0001782201007387 */ /* 0x000fe80000100a00 */
[----:B------:R-:W3:Y:S04]  /*1dd30*/  LDL.LU.64 R52, [R1+0x220] ;  /* 0x0002200001347983 */ /* 0x000ee80000300a00 */
[----:B------:R-:W3:Y:S04]  /*1dd40*/  LDL.LU.64 R54, [R1+0x228] ;  /* 0x0002280001367983 */ /* 0x000ee80000300a00 */
[----:B------:R-:W4:Y:S04]  /*1dd50*/  LDL.LU.64 R48, [R1+0x140] ;  /* 0x0001400001307983 */ /* 0x000f280000300a00 */
[----:B------:R-:W4:Y:S04]  /*1dd60*/  LDL.LU.64 R50, [R1+0x148] ;  /* 0x0001480001327983 */ /* 0x000f280000300a00 */
[----:B------:R-:W2:Y:S04]  /*1dd70*/  LDL.LU.64 R44, [R1+0xa0] ;  /* 0x0000a000012c7983 */ /* 0x000ea80000300a00 */
[----:B------:R-:W2:Y:S04]  /*1dd80*/  LDL.LU.64 R46, [R1+0xa8] ;  /* 0x0000a800012e7983 */ /* 0x000ea80000300a00 */
[----:B------:R-:W2:Y:S04]  /*1dd90*/  LDL.LU.64 R40, [R1+0x5b0] ;  /* 0x0005b00001287983 */ /* 0x000ea80000300a00 */
[----:B------:R-:W2:Y:S01]  /*1dda0*/  LDL.LU.64 R42, [R1+0x5b8] ;  /* 0x0005b800012a7983 */ /* 0x000ea20000300a00 */
[----:B------:R-:W0:Y:S01]  /*1ddb0*/  S2R R3, SR_TID.X ;  /* 0x0000000000037919 */ /* 0x000e220000002100 */
[----:B------:R-:W-:-:S02]  /*1ddc0*/  IMAD.MOV.U32 R18, RZ, RZ, R33 ;  /* 0x000000ffff127224 */ /* 0x000fc400078e0021 */
[----:B------:R-:W2:Y:S01]  /*1ddd0*/  LDL.LU.64 R56, [R1+0x530] ;  /* 0x0005300001387983 */ /* 0x000ea20000300a00 */
[C---:B0-----:R-:W-:Y:S01]  /*1dde0*/  LOP3.LUT R58, R3.reuse, 0x7, RZ, 0xc0, !PT ;  /* 0x00000007033a7812 */ /* 0x041fe200078ec0ff */
[C---:B------:R-:W-:Y:S02]  /*1ddf0*/  IMAD.SHL.U32 R61, R3.reuse, 0x80, RZ ;  /* 0x00000080033d7824 */ /* 0x040fe400078e00ff */
[----:B------:R-:W-:Y:S02]  /*1de00*/  IMAD.SHL.U32 R3, R3, 0x2, RZ ;  /* 0x0000000203037824 */ /* 0x000fe400078e00ff */
[----:B------:R-:W-:-:S05]  /*1de10*/  IMAD R58, R58, 0x110, RZ ;  /* 0x000001103a3a7824 */ /* 0x000fca00078e02ff */
[----:B------:R-:W-:Y:S02]  /*1de20*/  LOP3.LUT R3, R58, 0x10, R3, 0x78, !PT ;  /* 0x000000103a037812 */ /* 0x000fe400078e7803 */
[----:B------:R-:W2:Y:S02]  /*1de30*/  LDL.LU.64 R58, [R1+0x538] ;  /* 0x00053800013a7983 */ /* 0x000ea40000300a00 */
[----:B------:R-:W-:-:S04]  /*1de40*/  LOP3.LUT R3, R3, 0x800, R61, 0xf8, !PT ;  /* 0x0000080003037812 */ /* 0x000fc800078ef83d */
[----:B------:R-:W-:-:S05]  /*1de50*/  LOP3.LUT R3, R3, 0x40, RZ, 0x3c, !PT ;  /* 0x0000004003037812 */ /* 0x000fca00078e3cff */
[----:B------:R-:W0:Y:S04]  /*1de60*/  LDSM.16.MT88.4 R32, [R3+UR4] ;  /* 0x000000040320783b */ /* 0x000e280008004200 */
[----:B0-----:R-:W-:Y:S04]  /*1de70*/  STL.64 [R1+0x1ba0], R34 ;  /* 0x001ba02201007387 */ /* 0x001fe80000100a00 */
[----:B------:R0:W-:Y:S04]  /*1de80*/  STL.64 [R1+0x1b98], R32 ;  /* 0x001b982001007387 */ /* 0x0001e80000100a00 */
[----:B0-----:R-:W2:Y:S04]  /*1de90*/  LDL.LU.64 R32, [R1+0x4d0] ;  /* 0x0004d00001207983 */ /* 0x001ea80000300a00 */
[----:B------:R-:W2:Y:S01]  /*1dea0*/  LDL.LU.64 R34, [R1+0x4d8] ;  /* 0x0004d80001227983 */ /* 0x000ea20000300a00 */
[C---:B---3--:R-:W-:Y:S06]  /*1deb0*/  HMMA.16816.F32 R52, R36.reuse, R16, R52 ;  /* 0x000000102434723c */ /* 0x048fec0000001834 */
[C---:B----4-:R-:W-:Y:S06]  /*1dec0*/  HMMA.16816.F32 R48, R36.reuse, R20, R48 ;  /* 0x000000142430723c */ /* 0x050fec0000001830 */
[----:B--2---:R-:W-:Y:S01]  /*1ded0*/  HMMA.16816.F32 R44, R36, R24, R44 ;  /* 0x00000018242c723c */ /* 0x004fe2000000182c */
[----:B------:R-:W0:Y:S05]  /*1dee0*/  LDSM.16.MT88.4 R36, [R3+UR4+0x80] ;  /* 0x000080040324783b */ /* 0x000e2a0008004200 */
[C---:B------:R-:W-:Y:S05]  /*1def0*/  HMMA.16816.F32 R40, R28.reuse, R4, R40 ;  /* 0x000000041c28723c */ /* 0x040fea0000001828 */
[----:B------:R1:W-:Y:S04]  /*1df00*/  STL.64 [R1+0x160], R52 ;  /* 0x0001603401007387 */ /* 0x0003e80000100a00 */
[----:B------:R2:W-:Y:S04]  /*1df10*/  STL.64 [R1+0x168], R54 ;  /* 0x0001683601007387 */ /* 0x0005e80000100a00 */
[----:B-1----:R-:W3:Y:S04]  /*1df20*/  LDL.LU.64 R52, [R1+0x460] ;  /* 0x0004600001347983 */ /* 0x002ee80000300a00 */
[----:B--2---:R-:W3:Y:S04]  /*1df30*/  LDL.LU.64 R54, [R1+0x468] ;  /* 0x0004680001367983 */ /* 0x004ee80000300a00 */
[----:B------:R1:W-:Y:S04]  /*1df40*/  STL.64 [R1+0x150], R48 ;  /* 0x0001503001007387 */ /* 0x0003e80000100a00 */
[----:B------:R2:W-:Y:S04]  /*1df50*/  STL.64 [R1+0x158], R50 ;  /* 0x0001583201007387 */ /* 0x0005e80000100a00 */
[----:B-1----:R-:W4:Y:S04]  /*1df60*/  LDL.LU.64 R48, [R1+0x3e0] ;  /* 0x0003e00001307983 */ /* 0x002f280000300a00 */
[----:B------:R1:W-:Y:S04]  /*1df70*/  STL.64 [R1+0xa0], R44 ;  /* 0x0000a02c01007387 */ /* 0x0003e80000100a00 */
[----:B------:R0:W-:Y:S04]  /*1df80*/  STL.64 [R1+0xa8], R46 ;  /* 0x0000a82e01007387 */ /* 0x0001e80000100a00 */
[----:B--2---:R-:W4:Y:S04]  /*1df90*/  LDL.LU.64 R50, [R1+0x3e8] ;  /* 0x0003e80001327983 */ /* 0x004f280000300a00 */
[----:B-1----:R-:W2:Y:S04]  /*1dfa0*/  LDL.LU.64 R44, [R1+0x1e0] ;  /* 0x0001e000012c7983 */ /* 0x002ea80000300a00 */
[----:B0-----:R-:W2:Y:S04]  /*1dfb0*/  LDL.LU.64 R46, [R1+0x1e8] ;  /* 0x0001e800012e7983 */ /* 0x001ea80000300a00 */
[----:B------:R-:W-:Y:S04]  /*1dfc0*/  STL.64 [R1+0x1b60], R38 ;  /* 0x001b602601007387 */ /* 0x000fe80000100a00 */
[----:B------:R0:W-:Y:S04]  /*1dfd0*/  STL.64 [R1+0x1b58], R36 ;  /* 0x001b582401007387 */ /* 0x0001e80000100a00 */
[----:B0-----:R-:W4:Y:S04]  /*1dfe0*/  LDL.LU.64 R36, [R1+0x420] ;  /* 0x0004200001247983 */ /* 0x001f280000300a00 */
[----:B------:R-:W4:Y:S04]  /*1dff0*/  LDL.LU.64 R38, [R1+0x428] ;  /* 0x0004280001267983 */ /* 0x000f280000300a00 */
[----:B------:R0:W-:Y:S04]  /*1e000*/  STL.64 [R1+0x260], R40 ;  /* 0x0002602801007387 */ /* 0x0001e80000100a00 */
[----:B------:R1:W-:Y:S04]  /*1e010*/  STL.64 [R1+0x268], R42 ;  /* 0x0002682a01007387 */ /* 0x0003e80000100a00 */
[----:B0-----:R-:W1:Y:S02]  /*1e020*/  LDL.LU.64 R40, [R1+0x1bf8] ;  /* 0x001bf80001287983 */ /* 0x001e640000300a00 */
[C---:B-1----:R-:W-:Y:S02]  /*1e030*/  HMMA.16816.F32 R40, R28.reuse, R40, R56 ;  /* 0x000000281c28723c */ /* 0x042fe40000001838 */
[----:B------:R-:W2:Y:S04]  /*1e040*/  LDL.LU R59, [R1+0x1bf0] ;  /* 0x001bf000013b7983 */ /* 0x000ea80000300800 */
[----:B------:R-:W4:Y:S01]  /*1e050*/  LDL.LU.64 R56, [R1+0x1be8] ;  /* 0x001be80001387983 */ /* 0x000f220000300a00 */
[----:B---3--:R-:W-:-:S15]  /*1e060*/  HMMA.16816.F32 R52, R28, R8, R52 ;  /* 0x000000081c34723c */ /* 0x008fde0000001834 */
[----:B------:R-:W-:-:S01]  /*1e070*/  NOP ;  /* 0x0000000000007918 */ /* 0x000fc20000000000 */
[----:B------:R-:W-:Y:S04]  /*1e080*/  STL.64 [R1+0x250], R40 ;  /* 0x0002502801007387 */ /* 0x000fe80000100a00 */
[----:B------:R0:W-:Y:S04]  /*1e090*/  STL.64 [R1+0x258], R42 ;  /* 0x0002582a01007387 */ /* 0x0001e80000100a00 */
[----:B0-----:R-:W3:Y:S04]  /*1e0a0*/  LDL.LU.64 R42, [R1+0x1be0] ;  /* 0x001be000012a7983 */ /* 0x001ee80000300a00 */
[----:B------:R-:W3:Y:S01]  /*1e0b0*/  LDL.LU.64 R40, [R1+0x1bd8] ;  /* 0x001bd80001287983 */ /* 0x000ee20000300a00 */
[----:B----4-:R-:W-:-:S15]  /*1e0c0*/  HMMA.16816.F32 R32, R28, R56, R32 ;  /* 0x000000381c20723c */ /* 0x010fde0000001820 */
[----:B------:R-:W-:-:S08]  /*1e0d0*/  NOP ;  /* 0x0000000000007918 */ /* 0x000fd00000000000 */
[----:B------:R0:W-:Y:S04]  /*1e0e0*/  STL.64 [R1+0x240], R32 ;  /* 0x0002402001007387 */ /* 0x0001e80000100a00 */
[----:B------:R1:W-:Y:S04]  /*1e0f0*/  STL.64 [R1+0x248], R34 ;  /* 0x0002482201007387 */ /* 0x0003e80000100a00 */
[----:B0-----:R-:W4:Y:S04]  /*1e100*/  LDL.LU.64 R32, [R1+0x120] ;  /* 0x0001200001207983 */ /* 0x001f280000300a00 */
[----:B-1----:R-:W4:Y:S04]  /*1e110*/  LDL.LU.64 R34, [R1+0x128] ;  /* 0x0001280001227983 */ /* 0x002f280000300a00 */
[----:B------:R-:W-:Y:S04]  /*1e120*/  STL.64 [R1+0x230], R52 ;  /* 0x0002303401007387 */ /* 0x000fe80000100a00 */
[----:B------:R0:W-:Y:S04]  /*1e130*/  STL.64 [R1+0x238], R54 ;  /* 0x0002383601007387 */ /* 0x0001e80000100a00 */
[----:B0-----:R-:W3:Y:S04]  /*1e140*/  LDL.LU R55, [R1+0x1bd0] ;  /* 0x001bd00001377983 */ /* 0x001ee80000300800 */
[----:B------:R-:W4:Y:S04]  /*1e150*/  LDL.LU.64 R52, [R1+0x1bc8] ;  /* 0x001bc80001347983 */ /* 0x000f280000300a00 */
[----:B------:R-:W-:Y:S04]  /*1e160*/  STL.64 [R1+0x1bc0], R10 ;  /* 0x001bc00a01007387 */ /* 0x000fe80000100a00 */
[----:B------:R0:W-:Y:S04]  /*1e170*/  STL.64 [R1+0x1bb8], R8 ;  /* 0x001bb80801007387 */ /* 0x0001e80000100a00 */
[----:B------:R-:W-:Y:S04]  /*1e180*/  STL.64 [R1+0x1bb0], R14 ;  /* 0x001bb00e01007387 */ /* 0x000fe80000100a00 */
[----:B------:R1:W-:Y:S01]  /*1e190*/  STL.64 [R1+0x1ba8], R12 ;  /* 0x001ba80c01007387 */ /* 0x0003e20000100a00 */
[C---:B0-----:R-:W-:Y:S06]  /*1e1a0*/  HMMA.16816.F32 R8, R28.reuse, R12, R36 ;  /* 0x0000000c1c08723c */ /* 0x041fec0000001824 */
[----:B-1----:R-:W-:-:S15]  /*1e1b0*/  HMMA.16816.F32 R12, R28, R16, R48 ;  /* 0x000000101c0c723c */ /* 0x002fde0000001830 */
[----:B------:R-:W-:-:S02]  /*1e1c0*/  NOP ;  /* 0x0000000000007918 */ /* 0x000fc40000000000 */
[----:B------:R-:W-:Y:S04]  /*1e1d0*/  STL.64 [R1+0x220], R8 ;  /* 0x0002200801007387 */ /* 0x000fe80000100a00 */
[----:B------:R2:W-:Y:S02]  /*1e1e0*/  STL.64 [R1+0x228], R10 ;  /* 0x0002280a01007387 */ /* 0x0005e40000100a00 */
[----:B--2---:R-:W-:Y:S02]  /*1e1f0*/  HMMA.16816.F32 R8, R28, R20, R44 ;  /* 0x000000141c08723c */ /* 0x004fe4000000182c */
[----:B------:R-:W2:Y:S04]  /*1e200*/  LDL.LU.64 R44, [R1+0x580] ;  /* 0x00058000012c7983 */ /* 0x000ea80000300a00 */
[----:B------:R-:W-:Y:S04]  /*1e210*/  STL.64 [R1+0x210], R12 ;  /* 0x0002100c01007387 */ /* 0x000fe80000100a00 */
[----:B------:R-:W-:Y:S04]  /*1e220*/  STL.64 [R1+0x218], R14 ;  /* 0x0002180e01007387 */ /* 0x000fe80000100a00 */
[----:B------:R-:W2:Y:S09]  /*1e230*/  LDL.LU.64 R46, [R1+0x588] ;  /* 0x00058800012e7983 */ /* 0x000eb20000300a00 */
[----:B------:R0:W-:Y:S04]  /*1e240*/  STL.64 [R1+0x200], R8 ;  /* 0x0002000801007387 */ /* 0x0001e80000100a00 */
[----:B------:R1:W-:Y:S04]  /*1e250*/  STL.64 [R1+0x208], R10 ;  /* 0x0002080a01007387 */ /* 0x0003e80000100a00 */
[----:B------:R-:W2:Y:S04]  /*1e260*/  LDL.LU.64 R36, [R1+0x500] ;  /* 0x0005000001247983 */ /* 0x000ea80000300a00 */
[----:B------:R-:W2:Y:S04]  /*1e270*/  LDL.LU.64 R38, [R1+0x508] ;  /* 0x0005080001267983 */ /* 0x000ea80000300a00 */
[----:B0-----:R-:W2:Y:S04]  /*1e280*/  LDL.LU.64 R8, [R1+0x490] ;  /* 0x0004900001087983 */ /* 0x001ea80000300a00 */
[----:B-1----:R-:W2:Y:S01]  /*1e290*/  LDL.LU.64 R10, [R1+0x498] ;  /* 0x00049800010a7983 */ /* 0x002ea20000300a00 */
[----:B---3--:R-:W-:-:S05]  /*1e2a0*/  IMAD.SHL.U32 R61, R55, 0x2, RZ ;  /* 0x00000002373d7824 */ /* 0x008fca00078e00ff */
[----:B----4-:R-:W-:-:S04]  /*1e2b0*/  LOP3.LUT R61, R53, 0x10, R61, 0x78, !PT ;  /* 0x00000010353d7812 */ /* 0x010fc800078e783d */
[----:B------:R-:W-:-:S04]  /*1e2c0*/  LOP3.LUT R61, R61, 0x800, R52, 0xf8, !PT ;  /* 0x000008003d3d7812 */ /* 0x000fc800078ef834 */
[----:B------:R-:W-:Y:S01]  /*1e2d0*/  LOP3.LUT R61, R61, 0x60, RZ, 0x3c, !PT ;  /* 0x000000603d3d7812 */ /* 0x000fe200078e3cff */
[----:B------:R-:W-:Y:S04]  /*1e2e0*/  HMMA.16816.F32 R12, R28, R24, R32 ;  /* 0x000000181c0c723c */ /* 0x000fe80000001820 */
[----:B------:R-:W0:-:S15]  /*1e2f0*/  LDSM.16.MT88.4 R28, [R61+UR4] ;  /* 0x000000043d1c783b */ /* 0x000e1e0008004200 */
[----:B------:R-:W-:-:S04]  /*1e300*/  NOP ;  /* 0x0000000000007918 */ /* 0x000fc80000000000 */
[----:B------:R1:W-:Y:S04]  /*1e310*/  STL.64 [R1+0xf0], R12 ;  /* 0x0000f00c01007387 */ /* 0x0003e80000100a00 */
[----:B------:R3:W-:Y:S04]  /*1e320*/  STL.64 [R1+0xf8], R14 ;  /* 0x0000f80e01007387 */ /* 0x0007e80000100a00 */
[----:B-1----:R-:W4:Y:S04]  /*1e330*/  LDL.LU.64 R12, [R1+0x440] ;  /* 0x00044000010c7983 */ /* 0x002f280000300a00 */
[----:B---3--:R-:W4:Y:S04]  /*1e340*/  LDL.LU.64 R14, [R1+0x448] ;  /* 0x00044800010e7983 */ /* 0x008f280000300a00 */
[----:B------:R-:W3:Y:S04]  /*1e350*/  LDL.LU.64 R32, [R1+0x370] ;  /* 0x0003700001207983 */ /* 0x000ee80000300a00 */
[----:B------:R-:W3:Y:S04]  /*1e360*/  LDL.LU.64 R34, [R1+0x378] ;  /* 0x0003780001227983 */ /* 0x000ee80000300a00 */
[----:B------:R-:W3:Y:S04]  /*1e370*/  LDL.LU.64 R52, [R1+0x1d0] ;  /* 0x0001d00001347983 */ /* 0x000ee80000300a00 */
[----:B------:R-:W3:Y:S04]  /*1e380*/  LDL.LU.64 R54, [R1+0x1d8] ;  /* 0x0001d80001367983 */ /* 0x000ee80000300a00 */
[----:B------:R-:W3:Y:S04]  /*1e390*/  LDL.LU.64 R48, [R1+0x1c0] ;  /* 0x0001c00001307983 */ /* 0x000ee80000300a00 */
[----:B------:R-:W3:Y:S04]  /*1e3a0*/  LDL.LU.64 R50, [R1+0x1c8] ;  /* 0x0001c80001327983 */ /* 0x000ee80000300a00 */
[----:B0-----:R-:W-:Y:S04]  /*1e3b0*/  STL.64 [R1+0x1b38], R30 ;  /* 0x001b381e01007387 */ /* 0x001fe80000100a00 */
[----:B------:R0:W-:Y:S04]  /*1e3c0*/  STL.64 [R1+0x1b30], R28 ;  /* 0x001b301c01007387 */ /* 0x0001e80000100a00 */
[----:B0-----:R-:W4:Y:S01]  /*1e3d0*/  LDL.LU.64 R28, [R1] ;  /* 0x00000000011c7983 */ /* 0x001f220000300a00 */
[C---:B--2---:R-:W-:Y:S06]  /*1e3e0*/  HMMA.16816.F32 R44, R40.reuse, R4, R44 ;  /* 0x00000004282c723c */ /* 0x044fec000000182c */
[----:B------:R-:W-:-:S15]  /*1e3f0*/  HMMA.16816.F32 R8, R40, R56, R8 ;  /* 0x000000382808723c */ /* 0x000fde0000001808 */
[----:B------:R-:W-:-:S02]  /*1e400*/  NOP ;  /* 0x0000000000007918 */ /* 0x000fc40000000000 */
[----:B------:R0:W-:Y:S04]  /*1e410*/  STL.64 [R1+0x90], R44 ;  /* 0x0000902c01007387 */ /* 0x0001e80000100a00 */
[----:B------:R1:W-:Y:S04]  /*1e420*/  STL.64 [R1+0x98], R46 ;  /* 0x0000982e01007387 */ /* 0x0003e80000100a00 */
[----:B0-----:R-:W2:Y:S04]  /*1e430*/  LDL.LU.64 R44, [R1+0x5d0] ;  /* 0x0005d000012c7983 */ /* 0x001ea80000300a00 */
[----:B-1----:R-:W2:Y:S01]  /*1e440*/  LDL.LU.64 R46, [R1+0x5d8] ;  /* 0x0005d800012e7983 */ /* 0x002ea20000300a00 */
        /* <DEDUP_REMOVED lines=8> */
[----:B0-----:R-:W3:Y:S04]  /*1e4d0*/  LDL.LU.64 R10, [R1+0x1bc0] ;  /* 0x001bc000010a7983 */ /* 0x001ee80000300a00 */
[----:B------:R-:W2:Y:S02]  /*1e4e0*/  LDL.LU.64 R8, [R1+0x1bb8] ;  /* 0x001bb80001087983 */ /* 0x000ea40000300a00 */
[----:B--2---:R-:W-:-:S15]  /*1e4f0*/  HMMA.16816.F32 R12, R40, R8, R12 ;  /* 0x00000008280c723c */ /* 0x004fde000000180c */
[----:B------:R-:W-:-:S08]  /*1e500*/  NOP ;  /* 0x0000000000007918 */ /* 0x000fd00000000000 */
[----:B------:R-:W-:Y:S04]  /*1e510*/  STL.64 [R1+0x140], R12 ;  /* 0x0001400c01007387 */ /* 0x000fe80000100a00 */
[----:B------:R0:W-:Y:S04]  /*1e520*/  STL.64 [R1+0x148], R14 ;  /* 0x0001480e01007387 */ /* 0x0001e80000100a00 */
[----:B0-----:R-:W2:Y:S04]  /*1e530*/  LDL.LU.64 R14, [R1+0x1bb0] ;  /* 0x001bb000010e7983 */ /* 0x001ea80000300a00 */
[----:B------:R-:W4:Y:S04]  /*1e540*/  LDL.LU.64 R12, [R1+0x1ba8] ;  /* 0x001ba800010c7983 */ /* 0x000f280000300a00 */
[----:B---3--:R-:W-:Y:S04]  /*1e550*/  STL.64 [R1+0x1b90], R10 ;  /* 0x001b900a01007387 */ /* 0x008fe80000100a00 */
[----:B------:R0:W-:Y:S04]  /*1e560*/  STL.64 [R1+0x1b88], R8 ;  /* 0x001b880801007387 */ /* 0x0001e80000100a00 */
[----:B0-----:R-:W3:Y:S04]  /*1e570*/  LDL.LU.64 R8, [R1+0x1f0] ;  /* 0x0001f00001087983 */ /* 0x001ee80000300a00 */
[----:B------:R-:W3:Y:S01]  /*1e580*/  LDL.LU.64 R10, [R1+0x1f8] ;  /* 0x0001f800010a7983 */ /* 0x000ee20000300a00 */
[----:B----4-:R-:W-:-:S15]  /*1e590*/  HMMA.16816.F32 R32, R40, R12, R32 ;  /* 0x0000000c2820723c */ /* 0x010fde0000001820 */
[----:B------:R-:W-:-:S08]  /*1e5a0*/  NOP ;  /* 0x0000000000007918 */ /* 0x000fd00000000000 */
[----:B------:R-:W-:Y:S04]  /*1e5b0*/  STL.64 [R1+0x130], R32 ;  /* 0x0001302001007387 */ /* 0x000fe80000100a00 */
[----:B------:R0:W-:Y:S04]  /*1e5c0*/  STL.64 [R1+0x138], R34 ;  /* 0x0001382201007387 */ /* 0x0001e80000100a00 */
[----:B0-----:R-:W4:Y:S04]  /*1e5d0*/  LDL.LU.64 R34, [R1+0x1ba0] ;  /* 0x001ba00001227983 */ /* 0x001f280000300a00 */
[----:B------:R-:W4:Y:S01]  /*1e5e0*/  LDL.LU.64 R32, [R1+0x1b98] ;  /* 0x001b980001207983 */ /* 0x000f220000300a00 */
[----:B---3--:R-:W-:-:S15]  /*1e5f0*/  HMMA.16816.F32 R8, R40, R16, R8 ;  /* 0x000000102808723c */ /* 0x008fde0000001808 */
[----:B------:R-:W-:-:S08]  /*1e600*/  NOP ;  /* 0x0000000000007918 */ /* 0x000fd00000000000 */
[----:B------:R-:W-:Y:S04]  /*1e610*/  STL.64 [R1+0x120], R8 ;  /* 0x0001200801007387 */ /* 0x000fe80000100a00 */
[----:B------:R0:W-:Y:S02]  /*1e620*/  STL.64 [R1+0x128], R10 ;  /* 0x0001280a01007387 */ /* 0x0001e40000100a00 */
[----:B0-----:R-:W-:Y:S02]  /*1e630*/  HMMA.16816.F32 R8, R40, R20, R52 ;  /* 0x000000142808723c */ /* 0x001fe40000001834 */
[----:B------:R-:W-:Y:S04]  /*1e640*/  STL.64 [R1+0x1b80], R22 ;  /* 0x001b801601007387 */ /* 0x000fe80000100a00 */
[----:B------:R-:W-:-:S15]  /*1e650*/  STL.64 [R1+0x1b78], R20 ;  /* 0x001b781401007387 */ /* 0x000fde0000100a00 */
[----:B------:R-:W-:-:S02]  /*1e660*/  NOP ;  /* 0x0000000000007918 */ /* 0x000fc40000000000 */
[----:B------:R-:W-:Y:S04]  /*1e670*/  STL.64 [R1+0x110], R8 ;  /* 0x0001100801007387 */ /* 0x000fe80000100a00 */
[----:B------:R0:W-:Y:S02]  /*1e680*/  STL.64 [R1+0x118], R10 ;  /* 0x0001180a01007387 */ /* 0x0001e40000100a00 */
[----:B0-----:R-:W-:Y:S02]  /*1e690*/  HMMA.16816.F32 R8, R40, R24, R48 ;  /* 0x000000182808723c */ /* 0x001fe40000001830 */
[----:B------:R-:W0:Y:S04]  /*1e6a0*/  LDSM.16.MT88.4 R40, [R61+UR4+0x80] ;  /* 0x000080043d28783b */ /* 0x000e280008004200 */
[----:B------:R-:W-:Y:S04]  /*1e6b0*/  STL.64 [R1+0x1b70], R26 ;  /* 0x001b701a01007387 */ /* 0x000fe80000100a00 */
[----:B------:R-:W-:-:S13]  /*1e6c0*/  STL.64 [R1+0x1b68], R24 ;  /* 0x001b681801007387 */ /* 0x000fda0000100a00 */
[----:B------:R1:W-:Y:S04]  /*1e6d0*/  STL.64 [R1+0x10], R8 ;  /* 0x0000100801007387 */ /* 0x0003e80000100a00 */
[----:B------:R3:W-:Y:S04]  /*1e6e0*/  STL.64 [R1+0x18], R10 ;  /* 0x0000180a01007387 */ /* 0x0007e80000100a00 */
[----:B0-----:R-:W-:Y:S04]  /*1e6f0*/  STL.64 [R1+0x1af8], R42 ;  /* 0x001af82a01007387 */ /* 0x001fe80000100a00 */
[----:B------:R0:W-:Y:S04]  /*1e700*/  STL.64 [R1+0x1af0], R40 ;  /* 0x001af02801007387 */ /* 0x0001e80000100a00 */
[----:B-1----:R-:W2:Y:S01]  /*1e710*/  LDL.LU.64 R8, [R1+0x4e0] ;  /* 0x0004e00001087983 */ /* 0x002ea20000300a00 */
[C---:B----4-:R-:W-:Y:S06]  /*1e720*/  HMMA.16816.F32 R24, R32.reuse, R4, R44 ;  /* 0x000000042018723c */ /* 0x050fec000000182c */
[----:B------:R-:W-:-:S15]  /*1e730*/  HMMA.16816.F32 R20, R32, R28, R36 ;  /* 0x0000001c2014723c */ /* 0x000fde0000001824 */
[----:B------:R-:W-:-:S02]  /*1e740*/  NOP ;  /* 0x0000000000007918 */ /* 0x000fc40000000000 */
[----:B------:R-:W-:Y:S04]  /*1e750*/  STL.64 [R1+0xe0], R24 ;  /* 0x0000e01801007387 */ /* 0x000fe80000100a00 */
[----:B------:R-:W-:Y:S04]  /*1e760*/  STL.64 [R1+0xe8], R26 ;  /* 0x0000e81a01007387 */ /* 0x000fe80000100a00 */
[----:B---3--:R-:W2:Y:S04]  /*1e770*/  LDL.LU.64 R10, [R1+0x4e8] ;  /* 0x0004e800010a7983 */ /* 0x008ea80000300a00 */
[----:B------:R1:W-:Y:S04]  /*1e780*/  STL.64 [R1+0xd0], R20 ;  /* 0x0000d01401007387 */ /* 0x0003e80000100a00 */
[----:B------:R3:W-:Y:S04]  /*1e790*/  STL.64 [R1+0xd8], R22 ;  /* 0x0000d81601007387 */ /* 0x0007e80000100a00 */
[----:B------:R-:W4:Y:S04]  /*1e7a0*/  LDL.LU.64 R44, [R1+0x470] ;  /* 0x00047000012c7983 */ /* 0x000f280000300a00 */
[----:B------:R-:W4:Y:S04]  /*1e7b0*/  LDL.LU.64 R46, [R1+0x478] ;  /* 0x00047800012e7983 */ /* 0x000f280000300a00 */
[----:B0-----:R-:W4:Y:S04]  /*1e7c0*/  LDL.LU.64 R40, [R1+0x400] ;  /* 0x0004000001287983 */ /* 0x001f280000300a00 */
[----:B------:R-:W4:Y:S04]  /*1e7d0*/  LDL.LU.64 R42, [R1+0x408] ;  /* 0x00040800012a7983 */ /* 0x000f280000300a00 */
[----:B-1----:R-:W4:Y:S04]  /*1e7e0*/  LDL.LU.64 R20, [R1+0x350] ;  /* 0x0003500001147983 */ /* 0x002f280000300a00 */
[----:B---3--:R-:W3:Y:S04]  /*1e7f0*/  LDL.LU.64 R22, [R1+0x358] ;  /* 0x0003580001167983 */ /* 0x008ee80000300a00 */
[----:B------:R-:W3:Y:S04]  /*1e800*/  LDL.LU.64 R24, [R1+0x330] ;  /* 0x0003300001187983 */ /* 0x000ee80000300a00 */
[----:B------:R-:W3:Y:S04]  /*1e810*/  LDL.LU.64 R26, [R1+0x338] ;  /* 0x00033800011a7983 */ /* 0x000ee80000300a00 */
[----:B------:R-:W3:Y:S04]  /*1e820*/  LDL.LU.64 R36, [R1+0x300] ;  /* 0x0003000001247983 */ /* 0x000ee80000300a00 */
[----:B------:R-:W3:Y:S04]  /*1e830*/  LDL.LU.64 R38, [R1+0x308] ;  /* 0x0003080001267983 */ /* 0x000ee80000300a00 */
[----:B------:R0:W-:Y:S04]  /*1e840*/  STL.64 [R1+0x1b50], R28 ;  /* 0x001b501c01007387 */ /* 0x0001e80000100a00 */
[----:B0-----:R-:W3:Y:S04]  /*1e850*/  LDL.LU.64 R28, [R1+0x570] ;  /* 0x00057000011c7983 */ /* 0x001ee80000300a00 */
[----:B------:R-:W3:Y:S04]  /*1e860*/  LDL.LU.64 R30, [R1+0x578] ;  /* 0x00057800011e7983 */ /* 0x000ee80000300a00 */
[----:B------:R-:W4:Y:S04]  /*1e870*/  LDL.LU.64 R52, [R1+0x480] ;  /* 0x0004800001347983 */ /* 0x000f280000300a00 */
[----:B------:R-:W3:Y:S01]  /*1e880*/  LDL.LU.64 R54, [R1+0x488] ;  /* 0x0004880001367983 */ /* 0x000ee20000300a00 */
[C---:B--2---:R-:W-:Y:S03]  /*1e890*/  HMMA.16816.F32 R8, R32.reuse, R56, R8 ;  /* 0x000000382008723c */ /* 0x044fe60000001808 */
[----:B---3--:R-:W-:Y:S04]  /*1e8a0*/  STL.64 [R1+0x1b48], R54 ;  /* 0x001b483601007387 */ /* 0x008fe80000100a00 */
[----:B----4-:R0:W-:Y:S04]  /*1e8b0*/  STL.64 [R1+0x1b40], R52 ;  /* 0x001b403401007387 */ /* 0x0101e80000100a00 */
[----:B0-----:R-:W2:Y:S04]  /*1e8c0*/  LDL.LU.64 R52, [R1+0x4f0] ;  /* 0x0004f00001347983 */ /* 0x001ea80000300a00 */
[----:B------:R-:W2:Y:S04]  /*1e8d0*/  LDL.LU.64 R54, [R1+0x4f8] ;  /* 0x0004f80001367983 */ /* 0x000ea80000300a00 */
[----:B------:R-:W3:Y:S04]  /*1e8e0*/  LDL.LU.64 R48, [R1+0x360] ;  /* 0x0003600001307983 */ /* 0x000ee80000300a00 */
[----:B------:R-:W3:Y:S04]  /*1e8f0*/  LDL.LU.64 R50, [R1+0x368] ;  /* 0x0003680001327983 */ /* 0x000ee80000300a00 */
[----:B------:R-:W-:Y:S04]  /*1e900*/  STL.64 [R1+0xc0], R8 ;  /* 0x0000c00801007387 */ /* 0x000fe80000100a00 */
[----:B------:R0:W-:Y:S04]  /*1e910*/  STL.64 [R1+0xc8], R10 ;  /* 0x0000c80a01007387 */ /* 0x0001e80000100a00 */
[----:B0-----:R-:W4:Y:S04]  /*1e920*/  LDL.LU.64 R10, [R1+0x1b90] ;  /* 0x001b9000010a7983 */ /* 0x001f280000300a00 */
[----:B------:R-:W2:Y:S01]  /*1e930*/  LDL.LU.64 R8, [R1+0x1b88] ;  /* 0x001b880001087983 */ /* 0x000ea20000300a00 */
[C---:B------:R-:W-:Y:S06]  /*1e940*/  HMMA.16816.F32 R40, R32.reuse, R12, R40 ;  /* 0x0000000c2028723c */ /* 0x040fec0000001828 */
[C---:B------:R-:W-:Y:S06]  /*1e950*/  HMMA.16816.F32 R20, R32.reuse, R16, R20 ;  /* 0x000000102014723c */ /* 0x040fec0000001814 */
[----:B--2---:R-:W-:-:S15]  /*1e960*/  HMMA.16816.F32 R44, R32, R8, R44 ;  /* 0x00000008202c723c */ /* 0x004fde000000182c */
[----:B------:R-:W-:-:S08]  /*1e970*/  NOP ;  /* 0x0000000000007918 */ /* 0x000fd00000000000 */
[----:B------:R0:W-:Y:S04]  /*1e980*/  STL.64 [R1+0x1f0], R44 ;  /* 0x0001f02c01007387 */ /* 0x0001e80000100a00 */
[----:B------:R1:W-:Y:S04]  /*1e990*/  STL.64 [R1+0x1f8], R46 ;  /* 0x0001f82e01007387 */ /* 0x0003e80000100a00 */
[----:B0-----:R-:W2:Y:S04]  /*1e9a0*/  LDL.LU.64 R44, [R1+0x340] ;  /* 0x00034000012c7983 */ /* 0x001ea80000300a00 */
[----:B-1----:R-:W2:Y:S04]  /*1e9b0*/  LDL.LU.64 R46, [R1+0x348] ;  /* 0x00034800012e7983 */ /* 0x002ea80000300a00 */
[----:B------:R0:W-:Y:S04]  /*1e9c0*/  STL.64 [R1+0x1e0], R40 ;  /* 0x0001e02801007387 */ /* 0x0001e80000100a00 */
[----:B------:R1:W-:Y:S04]  /*1e9d0*/  STL.64 [R1+0x1e8], R42 ;  /* 0x0001e82a01007387 */ /* 0x0003e80000100a00 */
[----:B0-----:R-:W4:Y:S04]  /*1e9e0*/  LDL.LU.64 R40, [R1+0x310] ;  /* 0x0003100001287983 */ /* 0x001f280000300a00 */
[----:B-1----:R-:W4:Y:S04]  /*1e9f0*/  LDL.LU.64 R42, [R1+0x318] ;  /* 0x00031800012a7983 */ /* 0x002f280000300a00 */
[----:B------:R-:W-:Y:S04]  /*1ea00*/  STL.64 [R1+0x1d0], R20 ;  /* 0x0001d01401007387 */ /* 0x000fe80000100a00 */
[----:B------:R0:W-:Y:S04]  /*1ea10*/  STL.64 [R1+0x1d8], R22 ;  /* 0x0001d81601007387 */ /* 0x0001e80000100a00 */
[----:B0-----:R-:W4:Y:S04]  /*1ea20*/  LDL.LU.64 R22, [R1+0x1b80] ;  /* 0x001b800001167983 */ /* 0x001f280000300a00 */
[----:B------:R-:W3:Y:S02]  /*1ea30*/  LDL.LU.64 R20, [R1+0x1b78] ;  /* 0x001b780001147983 */ /* 0x000ee40000300a00 */
[----:B---3--:R-:W-:-:S15]  /*1ea40*/  HMMA.16816.F32 R24, R32, R20, R24 ;  /* 0x000000142018723c */ /* 0x008fde0000001818 */
[----:B------:R-:W-:-:S08]  /*1ea50*/  NOP ;  /* 0x0000000000007918 */ /* 0x000fd00000000000 */
[----:B------:R-:W-:Y:S04]  /*1ea60*/  STL.64 [R1+0x1c0], R24 ;  /* 0x0001c01801007387 */ /* 0x000fe80000100a00 */
[----:B------:R0:W-:Y:S04]  /*1ea70*/  STL.64 [R1+0x1c8], R26 ;  /* 0x0001c81a01007387 */ /* 0x0001e80000100a00 */
[----:B0-----:R-:W3:Y:S04]  /*1ea80*/  LDL.LU.64 R26, [R1+0x1b70] ;  /* 0x001b7000011a7983 */ /* 0x001ee80000300a00 */
[----:B------:R-:W2:Y:S02]  /*1ea90*/  LDL.LU.64 R24, [R1+0x1b68] ;  /* 0x001b680001187983 */ /* 0x000ea40000300a00 */
[----:B--2---:R-:W-:Y:S02]  /*1eaa0*/  HMMA.16816.F32 R32, R32, R24, R36 ;  /* 0x000000182020723c */ /* 0x004fe40000001824 */
[----:B------:R-:W2:Y:S04]  /*1eab0*/  LDL.LU.64 R38, [R1+0x1b60] ;  /* 0x001b600001267983 */ /* 0x000ea80000300a00 */
[----:B------:R-:W2:-:S15]  /*1eac0*/  LDL.LU.64 R36, [R1+0x1b58] ;  /* 0x001b580001247983 */ /* 0x000e9e0000300a00 */
[----:B------:R-:W-:-:S02]  /*1ead0*/  NOP ;  /* 0x0000000000007918 */ /* 0x000fc40000000000 */
[----:B------:R0:W-:Y:S04]  /*1eae0*/  STL.64 [R1+0xb0], R32 ;  /* 0x0000b02001007387 */ /* 0x0001e80000100a00 */
[----:B------:R1:W-:Y:S04]  /*1eaf0*/  STL.64 [R1+0xb8], R34 ;  /* 0x0000b82201007387 */ /* 0x0003e80000100a00 */
[----:B0-----:R-:W4:Y:S04]  /*1eb00*/  LDL.LU.64 R32, [R1+0x430] ;  /* 0x0004300001207983 */ /* 0x001f280000300a00 */
[----:B-1----:R-:W4:Y:S01]  /*1eb10*/  LDL.LU.64 R34, [R1+0x438] ;  /* 0x0004380001227983 */ /* 0x002f220000300a00 */
[----:B--2---:R-:W-:-:S15]  /*1eb20*/  HMMA.16816.F32 R28, R36, R4, R28 ;  /* 0x00000004241c723c */ /* 0x004fde000000181c */
[----:B------:R-:W-:-:S08]  /*1eb30*/  NOP ;  /* 0x0000000000007918 */ /* 0x000fd00000000000 */
[----:B------:R0:W-:Y:S04]  /*1eb40*/  STL.64 [R1+0x60], R28 ;  /* 0x0000601c01007387 */ /* 0x0001e80000100a00 */
[----:B------:R-:W-:Y:S04]  /*1eb50*/  STL.64 [R1+0x68], R30 ;  /* 0x0000681e01007387 */ /* 0x000fe80000100a00 */
[----:B0-----:R-:W2:Y:S02]  /*1eb60*/  LDL.LU.64 R28, [R1+0x1b50] ;  /* 0x001b5000011c7983 */ /* 0x001ea40000300a00 */
[----:B--2---:R-:W-:-:S15]  /*1eb70*/  HMMA.16816.F32 R52, R36, R28, R52 ;  /* 0x0000001c2434723c */ /* 0x004fde0000001834 */
[----:B------:R-:W-:-:S08]  /*1eb80*/  NOP ;  /* 0x0000000000007918 */ /* 0x000fd00000000000 */
[----:B------:R-:W-:Y:S04]  /*1eb90*/  STL.64 [R1+0x50], R52 ;  /* 0x0000503401007387 */ /* 0x000fe80000100a00 */
[----:B------:R0:W-:Y:S04]  /*1eba0*/  STL.64 [R1+0x58], R54 ;  /* 0x0000583601007387 */ /* 0x0001e80000100a00 */
[----:B0-----:R-:W2:Y:S04]  /*1ebb0*/  LDL.LU.64 R54, [R1+0x1b48] ;  /* 0x001b480001367983 */ /* 0x001ea80000300a00 */
[----:B------:R-:W2:Y:S01]  /*1ebc0*/  LDL.LU.64 R52, [R1+0x1b40] ;  /* 0x001b400001347983 */ /* 0x000ea20000300a00 */
[----:B------:R-:W-:-:S02]  /*1ebd0*/  IMAD.MOV.U32 R58, RZ, RZ, R28 ;  /* 0x000000ffff3a7224 */ /* 0x000fc400078e001c */
[----:B------:R-:W-:Y:S01]  /*1ebe0*/  IMAD.MOV.U32 R3, RZ, RZ, R29 ;  /* 0x000000ffff037224 */ /* 0x000fe200078e001d */
[----:B------:R-:W3:Y:S04]  /*1ebf0*/  LDL.LU.64 R30, [R1+0x1b38] ;  /* 0x001b3800011e7983 */ /* 0x000ee80000300a00 */
[----:B------:R-:W3:Y:S01]  /*1ec00*/  LDL.LU.64 R28, [R1+0x1b30] ;  /* 0x001b3000011c7983 */ /* 0x000ee20000300a00 */
[----:B--2---:R-:W-:-:S15]  /*1ec10*/  HMMA.16816.F32 R52, R36, R56, R52 ;  /* 0x000000382434723c */ /* 0x004fde0000001834 */
[----:B------:R-:W-:-:S08]  /*1ec20*/  NOP ;  /* 0x0000000000007918 */ /* 0x000fd00000000000 */
[----:B------:R-:W-:Y:S04]  /*1ec30*/  STL.64 [R1+0x40], R52 ;  /* 0x0000403401007387 */ /* 0x000fe80000100a00 */
[----:B------:R0:W-:Y:S04]  /*1ec40*/  STL.64 [R1+0x48], R54 ;  /* 0x0000483601007387 */ /* 0x0001e80000100a00 */
[----:B0-----:R-:W2:Y:S01]  /*1ec50*/  LDL.LU R54, [R1+0x1b28] ;  /* 0x001b280001367983 */ /* 0x001ea20000300800 */
[C---:B----4-:R-:W-:Y:S06]  /*1ec60*/  HMMA.16816.F32 R32, R36.reuse, R8, R32 ;  /* 0x000000082420723c */ /* 0x050fec0000001820 */
[----:B------:R-:W-:-:S15]  /*1ec70*/  HMMA.16816.F32 R48, R36, R12, R48 ;  /* 0x0000000c2430723c */ /* 0x000fde0000001830 */
[----:B------:R-:W-:-:S02]  /*1ec80*/  NOP ;  /* 0x0000000000007918 */ /* 0x000fc40000000000 */
[----:B------:R-:W-:Y:S04]  /*1ec90*/  STL.64 [R1+0x30], R32 ;  /* 0x0000302001007387 */ /* 0x000fe80000100a00 */
[----:B------:R-:W-:Y:S04]  /*1eca0*/  STL.64 [R1+0x38], R34 ;  /* 0x0000382201007387 */ /* 0x000fe80000100a00 */
[----:B--2---:R0:W1:Y:S02]  /*1ecb0*/  LDSM.16.MT88.4 R32, [R54+UR4+0x1000] ;  /* 0x001000043620783b */ /* 0x0040640008004200 */
[C---:B0-----:R-:W-:Y:S02]  /*1ecc0*/  HMMA.16816.F32 R52, R36.reuse, R16, R44 ;  /* 0x000000102434723c */ /* 0x041fe4000000182c */
[----:B-1----:R-:W-:Y:S04]  /*1ecd0*/  STL.64 [R1+0x1ad8], R34 ;  /* 0x001ad82201007387 */ /* 0x002fe80000100a00 */
[----:B------:R-:W-:Y:S04]  /*1ece0*/  STL.64 [R1+0x20], R48 ;  /* 0x0000203001007387 */ /* 0x000fe80000100a00 */
[----:B------:R0:W-:Y:S04]  /*1ecf0*/  STL.64 [R1+0x28], R50 ;  /* 0x0000283201007387 */ /* 0x0001e80000100a00 */
[----:B------:R-:W-:Y:S09]  /*1ed00*/  STL.64 [R1+0x1ad0], R32 ;  /* 0x001ad02001007387 */ /* 0x000ff20000100a00 */
[----:B------:R-:W-:Y:S04]  /*1ed10*/  STL.64 [R1+0x1950], R54 ;  /* 0x0019503601007387 */ /* 0x000fe80000100a00 */
[----:B------:R1:W-:Y:S04]  /*1ed20*/  STL.64 [R1+0x1948], R52 ;  /* 0x0019483401007387 */ /* 0x0003e80000100a00 */
[----:B------:R-:W2:Y:S04]  /*1ed30*/  LDL.LU.64 R44, [R1+0x2e0] ;  /* 0x0002e000012c7983 */ /* 0x000ea80000300a00 */
[----:B------:R-:W2:Y:S01]  /*1ed40*/  LDL.LU.64 R46, [R1+0x2e8] ;  /* 0x0002e800012e7983 */ /* 0x000ea20000300a00 */
[----:B0-----:R-:W-:Y:S03]  /*1ed50*/  HMMA.16816.F32 R48, R36, R20, R40 ;  /* 0x000000142430723c */ /* 0x001fe60000001828 */
[----:B-1----:R-:W4:Y:S04]  /*1ed60*/  LDL.LU.64 R52, [R1+0x520] ;  /* 0x0005200001347983 */ /* 0x002f280000300a00 */
[----:B------:R-:W4:Y:S04]  /*1ed70*/  LDL.LU.64 R54, [R1+0x528] ;  /* 0x0005280001367983 */ /* 0x000f280000300a00 */
[----:B------:R-:W4:Y:S04]  /*1ed80*/  LDL.LU.64 R40, [R1+0x4b0] ;  /* 0x0004b00001287983 */ /* 0x000f280000300a00 */
[----:B------:R-:W4:Y:S04]  /*1ed90*/  LDL.LU.64 R42, [R1+0x4b8] ;  /* 0x0004b800012a7983 */ /* 0x000f280000300a00 */
[----:B------:R-:W4:Y:S04]  /*1eda0*/  LDL.LU.64 R32, [R1+0x450] ;  /* 0x0004500001207983 */ /* 0x000f280000300a00 */
[----:B------:R-:W4:Y:S04]  /*1edb0*/  LDL.LU.64 R34, [R1+0x458] ;  /* 0x0004580001227983 */ /* 0x000f280000300a00 */
[----:B------:R-:W-:Y:S04]  /*1edc0*/  STL.64 [R1+0x1b18], R22 ;  /* 0x001b181601007387 */ /* 0x000fe80000100a00 */
[----:B------:R0:W-:Y:S04]  /*1edd0*/  STL.64 [R1+0x1b10], R20 ;  /* 0x001b101401007387 */ /* 0x0001e80000100a00 */
[----:B0-----:R-:W4:Y:S04]  /*1ede0*/  LDL.LU.64 R20, [R1+0x5a0] ;  /* 0x0005a00001147983 */ /* 0x001f280000300a00 */
[----:B------:R-:W4:Y:S04]  /*1edf0*/  LDL.LU.64 R22, [R1+0x5a8] ;  /* 0x0005a80001167983 */ /* 0x000f280000300a00 */
[----:B------:R-:W-:Y:S04]  /*1ee00*/  STL.64 [R1+0x1960], R50 ;  /* 0x0019603201007387 */ /* 0x000fe80000100a00 */
[----:B------:R0:W-:Y:S02]  /*1ee10*/  STL.64 [R1+0x1958], R48 ;  /* 0x0019583001007387 */ /* 0x0001e40000100a00 */
[----:B0-----:R-:W-:-:S02]  /*1ee20*/  IMAD.MOV.U32 R48, RZ, RZ, R58 ;  /* 0x000000ffff307224 */ /* 0x001fc400078e003a */
[----:B------:R-:W4:Y:S01]  /*1ee30*/  LDL.LU R58, [R1+0x1b24] ;  /* 0x001b2400013a7983 */ /* 0x000f220000300800 */
[----:B------:R-:W-:-:S03]  /*1ee40*/  IMAD.MOV.U32 R49, RZ, RZ, R3 ;  /* 0x000000ffff317224 */ /* 0x000fc600078e0003 */
[----:B------:R-:W4:Y:S04]  /*1ee50*/  LDL.LU R3, [R1+0x1b20] ;  /* 0x001b200001037983 */ /* 0x000f280000300800 */
[----:B---3--:R-:W-:Y:S04]  /*1ee60*/  STL.64 [R1+0x1b08], R26 ;  /* 0x001b081a01007387 */ /* 0x008fe80000100a00 */
[----:B------:R4:W-:Y:S01]  /*1ee70*/  STL.64 [R1+0x1b00], R24 ;  /* 0x001b001801007387 */ /* 0x0009e20000100a00 */
[----:B------:R-:W-:Y:S02]  /*1ee80*/  IMAD.MOV.U32 R50, RZ, RZ, R2 ;  /* 0x000000ffff327224 */ /* 0x000fe400078e0002 */
[----:B------:R-:W-:Y:S01]  /*1ee90*/  IMAD.MOV.U32 R51, RZ, RZ, R0 ;  /* 0x000000ffff337224 */ /* 0x000fe200078e0000 */
[----:B--2---:R-:W-:Y:S06]  /*1eea0*/  HMMA.16816.F32 R44, R36, R24, R44 ;  /* 0x00000018242c723c */ /* 0x004fec000000182c */
[C---:B----4-:R-:W-:Y:S06]  /*1eeb0*/  HMMA.16816.F32 R24, R28.reuse, R48, R52 ;  /* 0x000000301c18723c */ /* 0x050fec0000001834 */
[----:B------:R-:W-:Y:S11]  /*1eec0*/  HMMA.16816.F32 R20, R28, R4, R20 ;  /* 0x000000041c14723c */ /* 0x000ff60000001814 */
[----:B------:R-:W-:Y:S04]  /*1eed0*/  STL.64 [R1+0x1970], R46 ;  /* 0x0019702e01007387 */ /* 0x000fe80000100a00 */
[----:B------:R-:W-:Y:S08]  /*1eee0*/  STL.64 [R1+0x1968], R44 ;  /* 0x0019682c01007387 */ /* 0x000ff00000100a00 */
[----:B------:R0:W-:Y:S04]  /*1eef0*/  STL.64 [R1+0x300], R20 ;  /* 0x0003001401007387 */ /* 0x0001e80000100a00 */
[----:B------:R-:W2:Y:S01]  /*1ef00*/  LDL.LU.64 R36, [R1+0x3f0] ;  /* 0x0003f00001247983 */ /* 0x000ea20000300a00 */
[----:B------:R-:W-:-:S02]  /*1ef10*/  IMAD.MOV.U32 R2, RZ, RZ, R22 ;  /* 0x000000ffff027224 */ /* 0x000fc400078e0016 */
[----:B------:R-:W-:Y:S01]  /*1ef20*/  IMAD.MOV.U32 R0, RZ, RZ, R23 ;  /* 0x000000ffff007224 */ /* 0x000fe200078e0017 */
[----:B------:R-:W2:Y:S04]  /*1ef30*/  LDL.LU.64 R38, [R1+0x3f8] ;  /* 0x0003f80001267983 */ /* 0x000ea80000300a00 */
[----:B------:R-:W-:Y:S04]  /*1ef40*/  STL.64 [R1+0x1ae8], R58 ;  /* 0x001ae83a01007387 */ /* 0x000fe80000100a00 */
[----:B------:R-:W-:Y:S04]  /*1ef50*/  STL.64 [R1+0x370], R24 ;  /* 0x0003701801007387 */ /* 0x000fe80000100a00 */
[----:B------:R1:W-:Y:S01]  /*1ef60*/  STL.64 [R1+0x378], R26 ;  /* 0x0003781a01007387 */ /* 0x0003e20000100a00 */
[C---:B0-----:R-:W-:Y:S06]  /*1ef70*/  HMMA.16816.F32 R20, R28.reuse, R56, R40 ;  /* 0x000000381c14723c */ /* 0x041fec0000001828 */
[----:B-1----:R-:W-:Y:S01]  /*1ef80*/  HMMA.16816.F32 R24, R28, R8, R32 ;  /* 0x000000081c18723c */ /* 0x002fe20000001820 */
[----:B------:R-:W-:-:S15]  /*1ef90*/  STL.64 [R1+0x1ae0], R56 ;  /* 0x001ae03801007387 */ /* 0x000fde0000100a00 */
[----:B------:R-:W-:-:S01]  /*1efa0*/  NOP ;  /* 0x0000000000007918 */ /* 0x000fc20000000000 */
[----:B------:R0:W-:Y:S04]  /*1efb0*/  STL.64 [R1+0x360], R20 ;  /* 0x0003601401007387 */ /* 0x0001e80000100a00 */
[----:B------:R1:W-:Y:S04]  /*1efc0*/  STL.64 [R1+0x368], R22 ;  /* 0x0003681601007387 */ /* 0x0003e80000100a00 */
[----:B0-----:R-:W3:Y:S04]  /*1efd0*/  LDL.LU.64 R20, [R1+0x380] ;  /* 0x0003800001147983 */ /* 0x001ee80000300a00 */
[----:B------:R0:W-:Y:S04]  /*1efe0*/  STL.64 [R1+0x350], R24 ;  /* 0x0003501801007387 */ /* 0x0001e80000100a00 */
[----:B------:R4:W-:Y:S04]  /*1eff0*/  STL.64 [R1+0x358], R26 ;  /* 0x0003581a01007387 */ /* 0x0009e80000100a00 */
[----:B-1----:R-:W3:Y:S01]  /*1f000*/  LDL.LU.64 R22, [R1+0x388] ;  /* 0x0003880001167983 */ /* 0x002ee20000300a00 */
[----:B------:R-:W1:Y:S03]  /*1f010*/  S2R R41, SR_TID.X ;  /* 0x0000000000297919 */ /* 0x000e660000002100 */
[----:B0-----:R-:W3:Y:S04]  /*1f020*/  LDL.LU.64 R24, [R1+0x320] ;  /* 0x0003200001187983 */ /* 0x001ee80000300a00 */
[----:B----4-:R-:W4:Y:S01]  /*1f030*/  LDL.LU.64 R26, [R1+0x328] ;  /* 0x00032800011a7983 */ /* 0x010f220000300a00 */
[C---:B-1----:R-:W-:Y:S01]  /*1f040*/  LOP3.LUT R42, R41.reuse, 0x7, RZ, 0xc0, !PT ;  /* 0x00000007292a7812 */ /* 0x042fe200078ec0ff */
[----:B------:R-:W-:-:S04]  /*1f050*/  IMAD.SHL.U32 R35, R41, 0x2, RZ ;  /* 0x0000000229237824 */ /* 0x000fc800078e00ff */
[----:B------:R-:W-:Y:S02]  /*1f060*/  IMAD R42, R42, 0x110, RZ ;  /* 0x000001102a2a7824 */ /* 0x000fe400078e02ff */
[----:B------:R-:W-:Y:S02]  /*1f070*/  IMAD.SHL.U32 R43, R41, 0x80, RZ ;  /* 0x00000080292b7824 */ /* 0x000fe400078e00ff */
[----:B------:R-:W4:Y:S01]  /*1f080*/  LDL.LU.64 R40, [R1+0x2f0] ;  /* 0x0002f00001287983 */ /* 0x000f220000300a00 */
[----:B------:R-:W-:-:S04]  /*1f090*/  LOP3.LUT R35, R42, 0x10, R35, 0x78, !PT ;  /* 0x000000102a237812 */ /* 0x000fc800078e7823 */
[----:B------:R-:W-:Y:S02]  /*1f0a0*/  LOP3.LUT R35, R35, 0x800, R43, 0xf8, !PT ;  /* 0x0000080023237812 */ /* 0x000fe400078ef82b */
[----:B------:R-:W4:Y:S04]  /*1f0b0*/  LDL.LU.64 R42, [R1+0x2f8] ;  /* 0x0002f800012a7983 */ /* 0x000f280000300a00 */
[----:B------:R-:W4:Y:S01]  /*1f0c0*/  LDL.LU.64 R56, [R1+0x4c0] ;  /* 0x0004c00001387983 */ /* 0x000f220000300a00 */
[----:B--2---:R-:W-:Y:S03]  /*1f0d0*/  HMMA.16816.F32 R44, R28, R12, R36 ;  /* 0x0000000c1c2c723c */ /* 0x004fe60000001824 */
[----:B------:R0:W1:-:S15]  /*1f0e0*/  LDSM.16.MT88.4 R36, [R35+UR4+0x1080] ;  /* 0x001080042324783b */ /* 0x00005e0008004200 */
[----:B------:R-:W-:-:S05]  /*1f0f0*/  NOP ;  /* 0x0000000000007918 */ /* 0x000fca0000000000 */
[----:B------:R2:W-:Y:S04]  /*1f100*/  STL.64 [R1+0x340], R44 ;  /* 0x0003402c01007387 */ /* 0x0005e80000100a00 */
[----:B------:R1:W-:Y:S04]  /*1f110*/  STL.64 [R1+0x348], R46 ;  /* 0x0003482e01007387 */ /* 0x0003e80000100a00 */
[----:B------:R-:W4:Y:S04]  /*1f120*/  LDL.LU.64 R58, [R1+0x4c8] ;  /* 0x0004c800013a7983 */ /* 0x000f280000300a00 */
[----:B------:R-:W4:Y:S04]  /*1f130*/  LDL.LU.64 R52, [R1+0x410] ;  /* 0x0004100001347983 */ /* 0x000f280000300a00 */
[----:B------:R-:W4:Y:S04]  /*1f140*/  LDL.LU.64 R54, [R1+0x418] ;  /* 0x0004180001367983 */ /* 0x000f280000300a00 */
[----:B------:R-:W4:Y:S04]  /*1f150*/  LDL.LU.64 R32, [R1+0x390] ;  /* 0x0003900001207983 */ /* 0x000f280000300a00 */
[----:B0-----:R-:W4:Y:S04]  /*1f160*/  LDL.LU.64 R34, [R1+0x398] ;  /* 0x0003980001227983 */ /* 0x001f280000300a00 */
[----:B--2---:R-:W2:Y:S04]  /*1f170*/  LDL.LU.64 R44, [R1+0x3b0] ;  /* 0x0003b000012c7983 */ /* 0x004ea80000300a00 */
[----:B-1----:R-:W2:Y:S01]  /*1f180*/  LDL.LU.64 R46, [R1+0x3b8] ;  /* 0x0003b800012e7983 */ /* 0x002ea20000300a00 */
[C---:B---3--:R-:W-:Y:S03]  /*1f190*/  HMMA.16816.F32 R20, R28.reuse, R16, R20 ;  /* 0x000000101c14723c */ /* 0x048fe60000001814 */
[----:B------:R-:W-:Y:S04]  /*1f1a0*/  STL.64 [R1+0x1a70], R38 ;  /* 0x001a702601007387 */ /* 0x000fe80000100a00 */
[----:B------:R0:W-:Y:S04]  /*1f1b0*/  STL.64 [R1+0x1a68], R36 ;  /* 0x001a682401007387 */ /* 0x0001e80000100a00 */
[----:B0-----:R-:W3:Y:S04]  /*1f1c0*/  LDL.LU.64 R36, [R1+0x550] ;  /* 0x0005500001247983 */ /* 0x001ee80000300a00 */
[----:B------:R-:W3:Y:S08]  /*1f1d0*/  LDL.LU.64 R38, [R1+0x558] ;  /* 0x0005580001267983 */ /* 0x000ef00000300a00 */
[----:B------:R-:W-:Y:S04]  /*1f1e0*/  STL.64 [R1+0x330], R20 ;  /* 0x0003301401007387 */ /* 0x000fe80000100a00 */
[----:B------:R0:W-:Y:S04]  /*1f1f0*/  STL.64 [R1+0x338], R22 ;  /* 0x0003381601007387 */ /* 0x0001e80000100a00 */
[----:B0-----:R-:W2:Y:S04]  /*1f200*/  LDL.LU.64 R22, [R1+0x1b18] ;  /* 0x001b180001167983 */ /* 0x001ea80000300a00 */
[----:B------:R-:W4:Y:S02]  /*1f210*/  LDL.LU.64 R20, [R1+0x1b10] ;  /* 0x001b100001147983 */ /* 0x000f240000300a00 */
[----:B----4-:R-:W-:-:S15]  /*1f220*/  HMMA.16816.F32 R24, R28, R20, R24 ;  /* 0x000000141c18723c */ /* 0x010fde0000001818 */
[----:B------:R-:W-:-:S08]  /*1f230*/  NOP ;  /* 0x0000000000007918 */ /* 0x000fd00000000000 */
[----:B------:R-:W-:Y:S04]  /*1f240*/  STL.64 [R1+0x320], R24 ;  /* 0x0003201801007387 */ /* 0x000fe80000100a00 */
[----:B------:R0:W-:Y:S04]  /*1f250*/  STL.64 [R1+0x328], R26 ;  /* 0x0003281a01007387 */ /* 0x0001e80000100a00 */
[----:B0-----:R-:W4:Y:S04]  /*1f260*/  LDL.LU.64 R26, [R1+0x1b08] ;  /* 0x001b0800011a7983 */ /* 0x001f280000300a00 */
[----:B------:R-:W3:Y:S02]  /*1f270*/  LDL.LU.64 R24, [R1+0x1b00] ;  /* 0x001b000001187983 */ /* 0x000ee40000300a00 */
[----:B---3--:R-:W-:Y:S02]  /*1f280*/  HMMA.16816.F32 R28, R28, R24, R40 ;  /* 0x000000181c1c723c */ /* 0x008fe40000001828 */
[----:B------:R-:W3:Y:S04]  /*1f290*/  LDL.LU.64 R42, [R1+0x1af8] ;  /* 0x001af800012a7983 */ /* 0x000ee80000300a00 */
[----:B------:R-:W3:-:S15]  /*1f2a0*/  LDL.LU.64 R40, [R1+0x1af0] ;  /* 0x001af00001287983 */ /* 0x000ede0000300a00 */
[----:B------:R-:W-:-:S02]  /*1f2b0*/  NOP ;  /* 0x0000000000007918 */ /* 0x000fc40000000000 */
[----:B------:R0:W-:Y:S04]  /*1f2c0*/  STL.64 [R1+0x2f0], R28 ;  /* 0x0002f01c01007387 */ /* 0x0001e80000100a00 */
[----:B------:R1:W-:Y:S04]  /*1f2d0*/  STL.64 [R1+0x2f8], R30 ;  /* 0x0002f81e01007387 */ /* 0x0003e80000100a00 */
[----:B0-----:R-:W2:Y:S04]  /*1f2e0*/  LDL.LU.64 R28, [R1+0x3a0] ;  /* 0x0003a000011c7983 */ /* 0x001ea80000300a00 */
[----:B-1----:R-:W2:Y:S01]  /*1f2f0*/  LDL.LU.64 R30, [R1+0x3a8] ;  /* 0x0003a800011e7983 */ /* 0x002ea20000300a00 */
[C---:B---3--:R-:W-:Y:S06]  /*1f300*/  HMMA.16816.F32 R36, R40.reuse, R4, R36 ;  /* 0x000000042824723c */ /* 0x048fec0000001824 */
[----:B------:R-:W-:-:S15]  /*1f310*/  HMMA.16816.F32 R56, R40, R48, R56 ;  /* 0x000000302838723c */ /* 0x000fde0000001838 */
[----:B------:R-:W-:-:S02]  /*1f320*/  NOP ;  /* 0x0000000000007918 */ /* 0x000fc40000000000 */
[----:B------:R0:W-:Y:S04]  /*1f330*/  STL.64 [R1+0x2e0], R36 ;  /* 0x0002e02401007387 */ /* 0x0001e80000100a00 */
[----:B------:R1:W-:Y:S04]  /*1f340*/  STL.64 [R1+0x2e8], R38 ;  /* 0x0002e82601007387 */ /* 0x0003e80000100a00 */
[----:B0-----:R-:W3:Y:S04]  /*1f350*/  LDL.LU R36, [R1+0x2b0] ;  /* 0x0002b00001247983 */ /* 0x001ee80000300800 */
[----:B------:R-:W3:Y:S04]  /*1f360*/  LDL.LU R37, [R1+0x2b4] ;  /* 0x0002b40001257983 */ /* 0x000ee80000300800 */
[----:B-1----:R-:W3:Y:S04]  /*1f370*/  LDL.LU R38, [R1+0x2b8] ;  /* 0x0002b80001267983 */ /* 0x002ee80000300800 */
[----:B------:R-:W-:Y:S04]  /*1f380*/  STL.64 [R1+0x310], R56 ;  /* 0x0003103801007387 */ /* 0x000fe80000100a00 */
[----:B------:R0:W-:Y:S04]  /*1f390*/  STL.64 [R1+0x318], R58 ;  /* 0x0003183a01007387 */ /* 0x0001e80000100a00 */
[----:B0-----:R-:W4:Y:S04]  /*1f3a0*/  LDL.LU.64 R58, [R1+0x1ae8] ;  /* 0x001ae800013a7983 */ /* 0x001f280000300a00 */
[----:B------:R-:W3:Y:S01]  /*1f3b0*/  LDL.LU.64 R56, [R1+0x1ae0] ;  /* 0x001ae00001387983 */ /* 0x000ee20000300a00 */
[----:B------:R-:W-:Y:S01]  /*1f3c0*/  IMAD.MOV.U32 R39, RZ, RZ, R3 ;  /* 0x000000ffff277224 */ /* 0x000fe200078e0003 */
[C---:B------:R-:W-:Y:S06]  /*1f3d0*/  HMMA.16816.F32 R32, R40.reuse, R8, R32 ;  /* 0x000000082820723c */ /* 0x040fec0000001820 */
[C---:B--2---:R-:W-:Y:S06]  /*1f3e0*/  HMMA.16816.F32 R28, R40.reuse, R12, R28 ;  /* 0x0000000c281c723c */ /* 0x044fec000000181c */
[----:B---3--:R-:W-:-:S15]  /*1f3f0*/  HMMA.16816.F32 R52, R40, R56, R52 ;  /* 0x000000382834723c */ /* 0x008fde0000001834 */
[----:B------:R-:W-:-:S08]  /*1f400*/  NOP ;  /* 0x0000000000007918 */ /* 0x000fd00000000000 */
[----:B------:R0:W-:Y:S04]  /*1f410*/  STL.64 [R1+0x380], R52 ;  /* 0x0003803401007387 */ /* 0x0001e80000100a00 */
[----:B------:R1:W-:Y:S01]  /*1f420*/  STL [R1+0x388], R54 ;  /* 0x0003883601007387 */ /* 0x0003e20000100800 */
[----:B------:R-:W-:-:S03]  /*1f430*/  IMAD.MOV.U32 R3, RZ, RZ, R55 ;  /* 0x000000ffff037224 */ /* 0x000fc600078e0037 */
[----:B0-----:R-:W2:Y:S04]  /*1f440*/  LDL.LU.64 R52, [R1+0x3d0] ;  /* 0x0003d00001347983 */ /* 0x001ea80000300a00 */
[----:B-1----:R-:W2:Y:S04]  /*1f450*/  LDL.LU.64 R54, [R1+0x3d8] ;  /* 0x0003d80001367983 */ /* 0x002ea80000300a00 */
[----:B------:R-:W-:Y:S04]  /*1f460*/  STL.64 [R1+0x390], R32 ;  /* 0x0003902001007387 */ /* 0x000fe80000100a00 */
[----:B------:R0:W-:Y:S04]  /*1f470*/  STL.64 [R1+0x398], R34 ;  /* 0x0003982201007387 */ /* 0x0001e80000100a00 */
[----:B0-----:R-:W3:Y:S04]  /*1f480*/  LDL.LU.64 R34, [R1+0x1ad8] ;  /* 0x001ad80001227983 */ /* 0x001ee80000300a00 */
[----:B------:R-:W3:Y:S04]  /*1f490*/  LDL.LU.64 R32, [R1+0x1ad0] ;  /* 0x001ad00001207983 */ /* 0x000ee80000300a00 */
[----:B------:R-:W-:Y:S04]  /*1f4a0*/  STL.64 [R1+0x3a0], R28 ;  /* 0x0003a01c01007387 */ /* 0x000fe80000100a00 */
[----:B------:R0:W-:Y:S02]  /*1f4b0*/  STL.64 [R1+0x3a8], R30 ;  /* 0x0003a81e01007387 */ /* 0x0001e40000100a00 */
[----:B0-----:R-:W-:-:S15]  /*1f4c0*/  HMMA.16816.F32 R28, R40, R16, R44 ;  /* 0x00000010281c723c */ /* 0x001fde000000182c */
[----:B------:R-:W-:-:S08]  /*1f4d0*/  NOP ;  /* 0x0000000000007918 */ /* 0x000fd00000000000 */
[----:B------:R-:W-:Y:S01]  /*1f4e0*/  STL.64 [R1+0x3b0], R28 ;  /* 0x0003b01c01007387 */ /* 0x000fe20000100a00 */
[----:B------:R-:W-:Y:S02]  /*1f4f0*/  IMAD.MOV.U32 R5, RZ, RZ, R30 ;  /* 0x000000ffff057224 */ /* 0x000fe400078e001e */
[----:B------:R-:W-:Y:S01]  /*1f500*/  IMAD.MOV.U32 R4, RZ, RZ, R31 ;  /* 0x000000ffff047224 */ /* 0x000fe200078e001f */
[----:B------:R-:W3:Y:S04]  /*1f510*/  LDL.LU.64 R44, [R1+0x3c0] ;  /* 0x0003c000012c7983 */ /* 0x000ee80000300a00 */
[----:B------:R-:W0:Y:S04]  /*1f520*/  LDSM.16.MT88.4 R28, [R60+UR4+0x1000] ;  /* 0x001000043c1c783b */ /* 0x000e280008004200 */
[----:B------:R-:W3:Y:S04]  /*1f530*/  LDL.LU.64 R46, [R1+0x3c8] ;  /* 0x0003c800012e7983 */ /* 0x000ee80000300a00 */
[----:B------:R-:W-:Y:S04]  /*1f540*/  STL [R1+0x18e0], R5 ;  /* 0x0018e00501007387 */ /* 0x000fe80000100800 */
[----:B------:R-:W-:Y:S04]  /*1f550*/  STL [R1+0x18dc], R4 ;  /* 0x0018dc0401007387 */ /* 0x000fe80000100800 */
[----:B0-----:R0:W-:Y:S04]  /*1f560*/  STL.64 [R1+0x1a50], R30 ;  /* 0x001a501e01007387 */ /* 0x0011e80000100a00 */
[----:B------:R1:W-:Y:S01]  /*1f570*/  STL.64 [R1+0x1a48], R28 ;  /* 0x001a481c01007387 */ /* 0x0003e20000100a00 */
[----:B0-----:R-:W-:-:S03]  /*1f580*/  IMAD.MOV.U32 R30, RZ, RZ, R22 ;  /* 0x000000ffff1e7224 */ /* 0x001fc600078e0016 */
[----:B-1----:R-:W3:Y:S04]  /*1f590*/  LDL.LU R28, [R1+0x2c0] ;  /* 0x0002c000011c7983 */ /* 0x002ee80000300800 */
[----:B------:R-:W3:Y:S04]  /*1f5a0*/  LDL.LU R29, [R1+0x2c4] ;  /* 0x0002c400011d7983 */ /* 0x000ee80000300800 */
[----:B------:R-:W3:Y:S01]  /*1f5b0*/  LDL.LU R22, [R1+0x1ac8] ;  /* 0x001ac80001167983 */ /* 0x000ee20000300800 */
[----:B------:R-:W-:-:S03]  /*1f5c0*/  IMAD.MOV.U32 R31, RZ, RZ, R23 ;  /* 0x000000ffff1f7224 */ /* 0x000fc600078e0017 */
[----:B------:R-:W3:Y:S01]  /*1f5d0*/  LDL.LU R23, [R1+0x1ac4] ;  /* 0x001ac40001177983 */ /* 0x000ee20000300800 */
[----:B--2---:R-:W-:-:S15]  /*1f5e0*/  HMMA.16816.F32 R52, R40, R20, R52 ;  /* 0x000000142834723c */ /* 0x004fde0000001834 */
[----:B------:R-:W-:-:S08]  /*1f5f0*/  NOP ;  /* 0x0000000000007918 */ /* 0x000fd00000000000 */
[----:B------:R4:W-:Y:S04]  /*1f600*/  STL.64 [R1+0x400], R52 ;  /* 0x0004003401007387 */ /* 0x0009e80000100a00 */
[----:B------:R0:W-:Y:S01]  /*1f610*/  STL.64 [R1+0x408], R54 ;  /* 0x0004083601007387 */ /* 0x0001e20000100a00 */
[----:B----4-:R-:W-:Y:S02]  /*1f620*/  IMAD.MOV.U32 R52, RZ, RZ, R58 ;  /* 0x000000ffff347224 */ /* 0x010fe400078e003a */
[----:B------:R-:W-:Y:S01]  /*1f630*/  IMAD.MOV.U32 R53, RZ, RZ, R6 ;  /* 0x000000ffff357224 */ /* 0x000fe200078e0006 */
[----:B------:R-:W2:Y:S04]  /*1f640*/  LDL.LU R58, [R1+0x1ac0] ;  /* 0x001ac000013a7983 */ /* 0x000ea80000300800 */
[----:B------:R-:W4:Y:S04]  /*1f650*/  LDL.LU R6, [R1+0x1abc] ;  /* 0x001abc0001067983 */ /* 0x000f280000300800 */
[----:B0-----:R-:W4:Y:S04]  /*1f660*/  LDL.LU R54, [R1+0x2a8] ;  /* 0x0002a80001367983 */ /* 0x001f280000300800 */
[----:B------:R-:W4:Y:S01]  /*1f670*/  LDL.LU R55, [R1+0x2ac] ;  /* 0x0002ac0001377983 */ /* 0x000f220000300800 */
[----:B---3--:R-:W-:Y:S07]  /*1f680*/  HMMA.16816.F32 R40, R40, R24, R44 ;  /* 0x000000182828723c */ /* 0x008fee000000182c */
[----:B------:R-:W-:-:S02]  /*1f690*/  IMAD.MOV.U32 R44, RZ, RZ, R7 ;  /* 0x000000ffff2c7224 */ /* 0x000fc400078e0007 */
[----:B------:R-:W-:Y:S01]  /*1f6a0*/  IMAD.MOV.U32 R45, RZ, RZ, R59 ;  /* 0x000000ffff2d7224 */ /* 0x000fe200078e003b */
[----:B------:R2:W-:Y:S04]  /*1f6b0*/  STL.64 [R1+0x1a78], R22 ;  /* 0x001a781601007387 */ /* 0x0005e80000100a00 */
[----:B------:R-:W3:Y:S04]  /*1f6c0*/  LDL.LU R20, [R1+0x2d0] ;  /* 0x0002d00001147983 */ /* 0x000ee80000300800 */
[----:B------:R-:W3:Y:S01]  /*1f6d0*/  LDL.LU R21, [R1+0x2d4] ;  /* 0x0002d40001157983 */ /* 0x000ee20000300800 */
[----:B--2---:R-:W-:-:S02]  /*1f6e0*/  IMAD.MOV.U32 R22, RZ, RZ, R58 ;  /* 0x000000ffff167224 */ /* 0x004fc400078e003a */
[----:B----4-:R-:W-:Y:S01]  /*1f6f0*/  IMAD.MOV.U32 R23, RZ, RZ, R6 ;  /* 0x000000ffff177224 */ /* 0x010fe200078e0006 */
[----:B------:R-:W2:Y:S04]  /*1f700*/  LDL.LU R58, [R1+0x1ab8] ;  /* 0x001ab800013a7983 */ /* 0x000ea80000300800 */
[----:B------:R-:W3:Y:S04]  /*1f710*/  LDL.LU R6, [R1+0x1ab4] ;  /* 0x001ab40001067983 */ /* 0x000ee80000300800 */
[----:B------:R-:W3:Y:S04]  /*1f720*/  LDL.LU R7, [R1+0x1ab0] ;  /* 0x001ab00001077983 */ /* 0x000ee80000300800 */
[----:B------:R-:W-:Y:S04]  /*1f730*/  STL.64 [R1+0x3f0], R40 ;  /* 0x0003f02801007387 */ /* 0x000fe80000100a00 */
[----:B------:R-:W-:Y:S04]  /*1f740*/  STL.64 [R1+0x3f8], R42 ;  /* 0x0003f82a01007387 */ /* 0x000fe80000100a00 */
[----:B------:R-:W2:Y:S04]  /*1f750*/  LDL.LU R59, [R1+0x1aac] ;  /* 0x001aac00013b7983 */ /* 0x000ea80000300800 */
[----:B------:R-:W0:Y:S04]  /*1f760*/  LDSM.16.MT88.4 R40, [R60+UR4+0x1080] ;  /* 0x001080043c28783b */ /* 0x000e280008004200 */
[----:B------:R-:W4:Y:S04]  /*1f770*/  LDL.LU R46, [R1+0x298] ;  /* 0x00029800012e7983 */ /* 0x000f280000300800 */
[----:B------:R-:W4:Y:S01]  /*1f780*/  LDL.LU R47, [R1+0x29c] ;  /* 0x00029c00012f7983 */ /* 0x000f220000300800 */
[C---:B------:R-:W-:Y:S03]  /*1f790*/  HMMA.16816.F32 R28, R32.reuse, R50, R28 ;  /* 0x00000032201c723c */ /* 0x040fe6000000181c */
[----:B0-----:R-:W-:Y:S04]  /*1f7a0*/  STL.64 [R1+0x1a20], R42 ;  /* 0x001a202a01007387 */ /* 0x001fe80000100a00 */
[----:B------:R3:W-:Y:S04]  /*1f7b0*/  STL.64 [R1+0x1a18], R40 ;  /* 0x001a182801007387 */ /* 0x0007e80000100a00 */
[----:B------:R-:W-:Y:S01]  /*1f7c0*/  STL [R1+0x18e4], R60 ;  /* 0x0018e43c01007387 */ /* 0x000fe20000100800 */
[C---:B---3--:R-:W-:Y:S06]  /*1f7d0*/  HMMA.16816.F32 R40, R32.reuse, R6, R20 ;  /* 0x000000062028723c */ /* 0x048fec0000001814 */
[----:B--2---:R-:W-:-:S15]  /*1f7e0*/  HMMA.16816.F32 R20, R32, R58, R36 ;  /* 0x0000003a2014723c */ /* 0x004fde0000001824 */
[----:B------:R-:W-:-:S02]  /*1f7f0*/  NOP ;  /* 0x0000000000007918 */ /* 0x000fc40000000000 */
[----:B------:R-:W-:Y:S04]  /*1f800*/  STL.64 [R1+0x5b0], R40 ;  /* 0x0005b02801007387 */ /* 0x000fe80000100a00 */
[----:B------:R-:W-:Y:S04]  /*1f810*/  STL.64 [R1+0x5b8], R42 ;  /* 0x0005b82a01007387 */ /* 0x000fe80000100a00 */
[----:B------:R0:W-:Y:S04]  /*1f820*/  STL.64 [R1+0x5a0], R28 ;  /* 0x0005a01c01007387 */ /* 0x0001e80000100a00 */
[----:B------:R1:W-:Y:S04]  /*1f830*/  STL.64 [R1+0x5a8], R30 ;  /* 0x0005a81e01007387 */ /* 0x0003e80000100a00 */
[----:B------:R2:W-:Y:S01]  /*1f840*/  STL.64 [R1+0x590], R20 ;  /* 0x0005901401007387 */ /* 0x0005e20000100a00 */
[----:B0-----:R-:W-:-:S02]  /*1f850*/  IMAD.MOV.U32 R28, RZ, RZ, R10 ;  /* 0x000000ffff1c7224 */ /* 0x001fc400078e000a */
[----:B------:R-:W-:Y:S01]  /*1f860*/  IMAD.MOV.U32 R29, RZ, RZ, R11 ;  /* 0x000000ffff1d7224 */ /* 0x000fe200078e000b */
[----:B------:R-:W3:Y:S04]  /*1f870*/  LDL.LU R10, [R1+0x1aa8] ;  /* 0x001aa800010a7983 */ /* 0x000ee80000300800 */
[----:B------:R-:W4:Y:S04]  /*1f880*/  LDL.LU R11, [R1+0x1aa4] ;  /* 0x001aa400010b7983 */ /* 0x000f280000300800 */
[----:B-1----:R-:W4:Y:S04]  /*1f890*/  LDL.LU R30, [R1+0x108] ;  /* 0x00010800011e7983 */ /* 0x002f280000300800 */
[----:B------:R-:W4:Y:S01]  /*1f8a0*/  LDL.LU R31, [R1+0x10c] ;  /* 0x00010c00011f7983 */ /* 0x000f220000300800 */
[----:B------:R-:W-:-:S03]  /*1f8b0*/  IMAD.MOV.U32 R9, RZ, RZ, R22 ;  /* 0x000000ffff097224 */ /* 0x000fc600078e0016 */
[----:B--2---:R-:W2:Y:S01]  /*1f8c0*/  LDL.LU R20, [R1+0x280] ;  /* 0x0002800001147983 */ /* 0x004ea20000300800 */
[----:B------:R-:W-:-:S03]  /*1f8d0*/  IMAD.MOV.U32 R8, RZ, RZ, R23 ;  /* 0x000000ffff087224 */ /* 0x000fc600078e0017 */
[----:B------:R-:W2:Y:S01]  /*1f8e0*/  LDL.LU R21, [R1+0x284] ;  /* 0x0002840001157983 */ /* 0x000ea20000300800 */
[----:B------:R-:W-:Y:S02]  /*1f8f0*/  IMAD.MOV.U32 R38, RZ, RZ, R14 ;  /* 0x000000ffff267224 */ /* 0x000fe400078e000e */
[----:B------:R-:W-:Y:S02]  /*1f900*/  IMAD.MOV.U32 R39, RZ, RZ, R15 ;  /* 0x000000ffff277224 */ /* 0x000fe400078e000f */
[----:B---3--:R-:W-:Y:S02]  /*1f910*/  IMAD.MOV.U32 R22, RZ, RZ, R10 ;  /* 0x000000ffff167224 */ /* 0x008fe400078e000a */
[----:B----4-:R-:W-:Y:S01]  /*1f920*/  IMAD.MOV.U32 R23, RZ, RZ, R11 ;  /* 0x000000ffff177224 */ /* 0x010fe200078e000b */
[----:B------:R-:W3:Y:S04]  /*1f930*/  LDL.LU R10, [R1+0x1aa0] ;  /* 0x001aa000010a7983 */ /* 0x000ee80000300800 */
[----:B------:R-:W3:Y:S04]  /*1f940*/  LDL.LU R11, [R1+0x1a9c] ;  /* 0x001a9c00010b7983 */ /* 0x000ee80000300800 */
[----:B------:R-:W4:Y:S04]  /*1f950*/  LDL.LU R36, [R1+0x270] ;  /* 0x0002700001247983 */ /* 0x000f280000300800 */
[----:B------:R-:W4:Y:S04]  /*1f960*/  LDL.LU R37, [R1+0x274] ;  /* 0x0002740001257983 */ /* 0x000f280000300800 */
[----:B------:R-:W2:Y:S04]  /*1f970*/  LDL.LU R14, [R1+0x1a98] ;  /* 0x001a9800010e7983 */ /* 0x000ea80000300800 */
[----:B------:R-:W2:Y:S04]  /*1f980*/  LDL.LU R15, [R1+0x1a94] ;  /* 0x001a9400010f7983 */ /* 0x000ea80000300800 */
[----:B------:R-:W-:Y:S04]  /*1f990*/  STL [R1+0x18bc], R8 ;  /* 0x0018bc0801007387 */ /* 0x000fe80000100800 */
[----:B------:R-:W-:Y:S01]  /*1f9a0*/  STL [R1+0x18b8], R9 ;  /* 0x0018b80901007387 */ /* 0x000fe20000100800 */
[----:B---3--:R-:W-:Y:S03]  /*1f9b0*/  HMMA.16816.F32 R40, R32, R10, R52 ;  /* 0x0000000a2028723c */ /* 0x008fe60000001834 */
[----:B------:R-:W3:-:S15]  /*1f9c0*/  LDL.LU R52, [R1+0x1b0] ;  /* 0x0001b00001347983 */ /* 0x000ede0000300800 */
[----:B------:R-:W-:-:S05]  /*1f9d0*/  NOP ;  /* 0x0000000000007918 */ /* 0x000fca0000000000 */
[----:B------:R-:W-:Y:S04]  /*1f9e0*/  STL.64 [R1+0x580], R40 ;  /* 0x0005802801007387 */ /* 0x000fe80000100a00 */
[----:B------:R2:W-:Y:S04]  /*1f9f0*/  STL.64 [R1+0x588], R42 ;  /* 0x0005882a01007387 */ /* 0x0005e80000100a00 */
[----:B------:R-:W3:Y:S04]  /*1fa00*/  LDL.LU R53, [R1+0x1b4] ;  /* 0x0001b40001357983 */ /* 0x000ee80000300800 */
[----:B------:R-:W3:Y:S04]  /*1fa10*/  LDL.LU R54, [R1+0x1b8] ;  /* 0x0001b80001367983 */ /* 0x000ee80000300800 */
[----:B------:R-:W3:Y:S01]  /*1fa20*/  LDL.LU R55, [R1+0x1bc] ;  /* 0x0001bc0001377983 */ /* 0x000ee20000300800 */
[----:B--2---:R-:W-:Y:S06]  /*1fa30*/  HMMA.16816.F32 R40, R32, R14, R44 ;  /* 0x0000000e2028723c */ /* 0x004fec000000182c */
[----:B------:R0:W-:Y:S04]  /*1fa40*/  STL.64 [R1+0x1a60], R14 ;  /* 0x001a600e01007387 */ /* 0x0001e80000100a00 */
[----:B------:R-:W2:Y:S01]  /*1fa50*/  LDL.LU R44, [R1+0x170] ;  /* 0x00017000012c7983 */ /* 0x000ea20000300800 */
[----:B------:R-:W-:-:S12]  /*1fa60*/  IMAD.MOV.U32 R45, RZ, RZ, R18 ;  /* 0x000000ffff2d7224 */ /* 0x000fd800078e0012 */
[----:B------:R1:W-:Y:S04]  /*1fa70*/  STL.64 [R1+0x570], R40 ;  /* 0x0005702801007387 */ /* 0x0003e80000100a00 */
[----:B------:R4:W-:Y:S04]  /*1fa80*/  STL.64 [R1+0x578], R42 ;  /* 0x0005782a01007387 */ /* 0x0009e80000100a00 */
[----:B------:R-:W4:Y:S04]  /*1fa90*/  LDL.LU R18, [R1+0x1a90] ;  /* 0x001a900001127983 */ /* 0x000f280000300800 */
[----:B------:R-:W2:Y:S04]  /*1faa0*/  LDL.LU R46, [R1+0x178] ;  /* 0x00017800012e7983 */ /* 0x000ea80000300800 */
[----:B------:R-:W2:Y:S04]  /*1fab0*/  LDL.LU R47, [R1+0x17c] ;  /* 0x00017c00012f7983 */ /* 0x000ea80000300800 */
[----:B------:R-:W2:Y:S04]  /*1fac0*/  LDL.LU R12, [R1+0x1a0] ;  /* 0x0001a000010c7983 */ /* 0x000ea80000300800 */
[----:B------:R-:W2:Y:S04]  /*1fad0*/  LDL.LU R13, [R1+0x1a4] ;  /* 0x0001a400010d7983 */ /* 0x000ea80000300800 */
[----:B0-----:R-:W2:Y:S01]  /*1fae0*/  LDL.LU R14, [R1+0x1a8] ;  /* 0x0001a800010e7983 */ /* 0x001ea20000300800 */
[----:B-1----:R-:W-:-:S02]  /*1faf0*/  IMAD.MOV.U32 R40, RZ, RZ, R19 ;  /* 0x000000ffff287224 */ /* 0x002fc400078e0013 */
[----:B----4-:R-:W-:Y:S02]  /*1fb00*/  IMAD.MOV.U32 R15, RZ, RZ, R18 ;  /* 0x000000ffff0f7224 */ /* 0x010fe400078e0012 */
[----:B------:R-:W4:Y:S04]  /*1fb10*/  LDL.LU R18, [R1+0x1a8c] ;  /* 0x001a8c0001127983 */ /* 0x000f280000300800 */
[----:B------:R-:W4:Y:S04]  /*1fb20*/  LDL.LU R19, [R1+0x1a88] ;  /* 0x001a880001137983 */ /* 0x000f280000300800 */
[----:B------:R-:W2:Y:S01]  /*1fb30*/  LDL.LU R41, [R1+0x184] ;  /* 0x0001840001297983 */ /* 0x000ea20000300800 */
[----:B------:R-:W-:-:S02]  /*1fb40*/  IMAD.MOV.U32 R42, RZ, RZ, R26 ;  /* 0x000000ffff2a7224 */ /* 0x000fc400078e001a */
[----:B------:R-:W-:Y:S01]  /*1fb50*/  IMAD.MOV.U32 R43, RZ, RZ, R27 ;  /* 0x000000ffff2b7224 */ /* 0x000fe200078e001b */
[----:B------:R-:W3:Y:S04]  /*1fb60*/  LDL.LU R26, [R1+0x1a84] ;  /* 0x001a8400011a7983 */ /* 0x000ee80000300800 */
[----:B------:R-:W3:Y:S01]  /*1fb70*/  LDL.LU R27, [R1+0x1a80] ;  /* 0x001a8000011b7983 */ /* 0x000ee20000300800 */
[----:B----4-:R-:W-:-:S15]  /*1fb80*/  HMMA.16816.F32 R20, R32, R18, R20 ;  /* 0x000000122014723c */ /* 0x010fde0000001814 */
[----:B------:R-:W-:-:S08]  /*1fb90*/  NOP ;  /* 0x0000000000007918 */ /* 0x000fd00000000000 */
[----:B------:R-:W-:Y:S04]  /*1fba0*/  STL.64 [R1+0x560], R20 ;  /* 0x0005601401007387 */ /* 0x000fe80000100a00 */
[----:B------:R0:W-:Y:S04]  /*1fbb0*/  STL.64 [R1+0x568], R22 ;  /* 0x0005681601007387 */ /* 0x0001e80000100a00 */
[----:B0-----:R-:W4:Y:S01]  /*1fbc0*/  LDL.LU.64 R22, [R1+0x1a78] ;  /* 0x001a780001167983 */ /* 0x001f220000300a00 */
[----:B------:R-:W0:Y:S02]  /*1fbd0*/  S2R R57, SR_TID.X ;  /* 0x0000000000397919 */ /* 0x000e240000002100 */
[C---:B0-----:R-:W-:Y:S01]  /*1fbe0*/  LOP3.LUT R8, R57.reuse, 0x7, RZ, 0xc0, !PT ;  /* 0x0000000739087812 */ /* 0x041fe200078ec0ff */
[----:B------:R-:W-:Y:S01]  /*1fbf0*/  IMAD.SHL.U32 R17, R57, 0x2, RZ ;  /* 0x0000000239117824 */ /* 0x000fe200078e00ff */
[----:B----4-:R-:W-:-:S15]  /*1fc00*/  HMMA.16816.F32 R36, R32, R22, R36 ;  /* 0x000000162024723c */ /* 0x010fde0000001824 */
[----:B------:R-:W-:-:S08]  /*1fc10*/  NOP ;  /* 0x0000000000007918 */ /* 0x000fd00000000000 */
[----:B------:R-:W-:Y:S04]  /*1fc20*/  STL.64 [R1+0x550], R36 ;  /* 0x0005502401007387 */ /* 0x000fe80000100a00 */
[----:B------:R0:W-:Y:S04]  /*1fc30*/  STL.64 [R1+0x558], R38 ;  /* 0x0005582601007387 */ /* 0x0001e80000100a00 */
[----:B0-----:R-:W4:Y:S04]  /*1fc40*/  LDL.LU.64 R38, [R1+0x1a70] ;  /* 0x001a700001267983 */ /* 0x001f280000300a00 */
[----:B------:R-:W4:Y:S01]  /*1fc50*/  LDL.LU.64 R36, [R1+0x1a68] ;  /* 0x001a680001247983 */ /* 0x000f220000300a00 */
[----:B------:R-:W-:-:S02]  /*1fc60*/  IMAD R8, R8, 0x110, RZ ;  /* 0x0000011008087824 */ /* 0x000fc400078e02ff */
[----:B------:R-:W-:-:S03]  /*1fc70*/  IMAD.SHL.U32 R56, R57, 0x80, RZ ;  /* 0x0000008039387824 */ /* 0x000fc600078e00ff */
[----:B------:R-:W-:-:S04]  /*1fc80*/  LOP3.LUT R17, R8, 0x10, R17, 0x78, !PT ;  /* 0x0000001008117812 */ /* 0x000fc800078e7811 */
[----:B------:R-:W-:Y:S01]  /*1fc90*/  LOP3.LUT R17, R17, 0x800, R56, 0xf8, !PT ;  /* 0x0000080011117812 */ /* 0x000fe200078ef838 */
[----:B------:R3:W-:Y:S03]  /*1fca0*/  STL.64 [R1+0x1a58], R22 ;  /* 0x001a581601007387 */ /* 0x0007e60000100a00 */
[----:B------:R-:W-:Y:S01]  /*1fcb0*/  LOP3.LUT R17, R17, 0x40, RZ, 0x3c, !PT ;  /* 0x0000004011117812 */ /* 0x000fe200078e3cff */
[----:B---3--:R-:W-:Y:S04]  /*1fcc0*/  HMMA.16816.F32 R20, R32, R26, R28 ;  /* 0x0000001a2014723c */ /* 0x008fe8000000181c */
[----:B------:R-:W0:Y:S04]  /*1fcd0*/  LDSM.16.MT88.4 R32, [R17+UR4+0x1000] ;  /* 0x001000041120783b */ /* 0x000e280008004200 */
[----:B0-----:R-:W-:-:S15]  /*1fce0*/  STL.64 [R1+0x1a00], R34 ;  /* 0x001a002201007387 */ /* 0x001fde0000100a00 */
[----:B------:R-:W-:Y:S04]  /*1fcf0*/  STL.64 [R1+0x2a0], R20 ;  /* 0x0002a01401007387 */ /* 0x000fe80000100a00 */
[----:B------:R-:W-:Y:S04]  /*1fd00*/  STL.64 [R1+0x2a8], R22 ;  /* 0x0002a81601007387 */ /* 0x000fe80000100a00 */
[----:B------:R0:W-:Y:S04]  /*1fd10*/  STL.64 [R1+0x19f8], R32 ;  /* 0x0019f82001007387 */ /* 0x0001e80000100a00 */
[----:B0-----:R-:W3:Y:S04]  /*1fd20*/  LDL.LU R32, [R1+0x190] ;  /* 0x0001900001207983 */ /* 0x001ee80000300800 */
[----:B------:R-:W3:Y:S04]  /*1fd30*/  LDL.LU R33, [R1+0x194] ;  /* 0x0001940001217983 */ /* 0x000ee80000300800 */
[----:B------:R-:W3:Y:S04]  /*1fd40*/  LDL.LU R34, [R1+0x198] ;  /* 0x0001980001227983 */ /* 0x000ee80000300800 */
[----:B------:R-:W3:Y:S01]  /*1fd50*/  LDL.LU R35, [R1+0x19c] ;  /* 0x00019c0001237983 */ /* 0x000ee20000300800 */
[C---:B----4-:R-:W-:Y:S06]  /*1fd60*/  HMMA.16816.F32 R20, R36.reuse, R6, R52 ;  /* 0x000000062414723c */ /* 0x050fec0000001834 */
[----:B--2---:R-:W-:Y:S01]  /*1fd70*/  HMMA.16816.F32 R12, R36, R50, R12 ;  /* 0x00000032240c723c */ /* 0x004fe2000000180c */
[----:B------:R-:W2:-:S15]  /*1fd80*/  LDL.LU R52, [R1+0xa0] ;  /* 0x0000a00001347983 */ /* 0x000e9e0000300800 */
[----:B------:R-:W-:-:S01]  /*1fd90*/  NOP ;  /* 0x0000000000007918 */ /* 0x000fc20000000000 */
[----:B------:R0:W-:Y:S04]  /*1fda0*/  STL.64 [R1+0x290], R20 ;  /* 0x0002901401007387 */ /* 0x0001e80000100a00 */
[----:B------:R1:W-:Y:S04]  /*1fdb0*/  STL.64 [R1+0x298], R22 ;  /* 0x0002981601007387 */ /* 0x0003e80000100a00 */
[----:B------:R-:W2:Y:S04]  /*1fdc0*/  LDL.LU R53, [R1+0xa4] ;  /* 0x0000a40001357983 */ /* 0x000ea80000300800 */
[----:B------:R-:W2:Y:S04]  /*1fdd0*/  LDL.LU R54, [R1+0xa8] ;  /* 0x0000a80001367983 */ /* 0x000ea80000300800 */
[----:B------:R-:W2:Y:S04]  /*1fde0*/  LDL.LU R55, [R1+0xac] ;  /* 0x0000ac0001377983 */ /* 0x000ea80000300800 */
[----:B0-----:R-:W4:Y:S04]  /*1fdf0*/  LDL.LU R20, [R1+0x160] ;  /* 0x0001600001147983 */ /* 0x001f280000300800 */
[----:B------:R-:W4:Y:S04]  /*1fe00*/  LDL.LU R21, [R1+0x164] ;  /* 0x0001640001157983 */ /* 0x000f280000300800 */
[----:B-1----:R-:W4:Y:S04]  /*1fe10*/  LDL.LU R22, [R1+0x168] ;  /* 0x0001680001167983 */ /* 0x002f280000300800 */
[----:B------:R-:W4:Y:S04]  /*1fe20*/  LDL.LU R23, [R1+0x16c] ;  /* 0x00016c0001177983 */ /* 0x000f280000300800 */
[----:B------:R-:W2:Y:S04]  /*1fe30*/  LDL.LU R28, [R1+0x150] ;  /* 0x00015000011c7983 */ /* 0x000ea80000300800 */
[----:B------:R-:W2:Y:S04]  /*1fe40*/  LDL.LU R29, [R1+0x154] ;  /* 0x00015400011d7983 */ /* 0x000ea80000300800 */
[----:B------:R-:W2:Y:S04]  /*1fe50*/  LDL.LU R30, [R1+0x158] ;  /* 0x00015800011e7983 */ /* 0x000ea80000300800 */
[----:B------:R-:W2:Y:S04]  /*1fe60*/  LDL.LU R31, [R1+0x15c] ;  /* 0x00015c00011f7983 */ /* 0x000ea80000300800 */
[----:B------:R0:W-:Y:S04]  /*1fe70*/  STL.64 [R1+0x1b8], R14 ;  /* 0x0001b80e01007387 */ /* 0x0001e80000100a00 */
[----:B0-----:R-:W4:Y:S01]  /*1fe80*/  LDL.LU.64 R14, [R1+0x1a60] ;  /* 0x001a6000010e7983 */ /* 0x001f220000300a00 */
[----:B------:R-:W-:Y:S01]  /*1fe90*/  IMAD.MOV.U32 R24, RZ, RZ, R12 ;  /* 0x000000ffff187224 */ /* 0x000fe200078e000c */
[C---:B------:R-:W-:Y:S04]  /*1fea0*/  HMMA.16816.F32 R40, R36.reuse, R10, R40 ;  /* 0x0000000a2428723c */ /* 0x040fe80000001828 */
[----:B------:R-:W-:Y:S02]  /*1feb0*/  STL [R1+0x18d8], R24 ;  /* 0x0018d81801007387 */ /* 0x000fe40000100800 */
[----:B---3--:R-:W-:Y:S06]  /*1fec0*/  HMMA.16816.F32 R32, R36, R58, R32 ;  /* 0x0000003a2420723c */ /* 0x008fec0000001820 */
[----:B------:R-:W-:Y:S04]  /*1fed0*/  STL.64 [R1+0x1a40], R58 ;  /* 0x001a403a01007387 */ /* 0x000fe80000100a00 */
[----:B------:R-:W-:-:S13]  /*1fee0*/  STL.64 [R1+0x1a38], R56 ;  /* 0x001a383801007387 */ /* 0x000fda0000100a00 */
[----:B------:R-:W-:Y:S04]  /*1fef0*/  STL.64 [R1+0x1a0], R32 ;  /* 0x0001a02001007387 */ /* 0x000fe80000100a00 */
[----:B------:R4:W-:Y:S04]  /*1ff00*/  STL.64 [R1+0x1a8], R34 ;  /* 0x0001a82201007387 */ /* 0x0009e80000100a00 */
[----:B------:R0:W-:Y:S04]  /*1ff10*/  STL.64 [R1+0x190], R40 ;  /* 0x0001902801007387 */ /* 0x0001e80000100a00 */
[----:B------:R1:W-:Y:S01]  /*1ff20*/  STL.64 [R1+0x198], R42 ;  /* 0x0001982a01007387 */ /* 0x0003e20000100a00 */
[----:B------:R-:W-:Y:S01]  /*1ff30*/  IMAD.MOV.U32 R25, RZ, RZ, R13 ;  /* 0x000000ffff197224 */ /* 0x000fe200078e000d */
[C---:B----4-:R-:W-:Y:S06]  /*1ff40*/  HMMA.16816.F32 R32, R36.reuse, R14, R44 ;  /* 0x0000000e2420723c */ /* 0x050fec000000182c */
[----:B------:R-:W-:-:S15]  /*1ff50*/  HMMA.16816.F32 R20, R36, R18, R20 ;  /* 0x000000122414723c */ /* 0x000fde0000001814 */
[----:B------:R-:W-:-:S02]  /*1ff60*/  NOP ;  /* 0x0000000000007918 */ /* 0x000fc40000000000 */
[----:B------:R3:W-:Y:S04]  /*1ff70*/  STL.64 [R1+0x188], R34 ;  /* 0x0001882201007387 */ /* 0x0007e80000100a00 */
[----:B0-----:R-:W4:Y:S04]  /*1ff80*/  LDL.LU R40, [R1+0x260] ;  /* 0x0002600001287983 */ /* 0x001f280000300800 */
[----:B------:R-:W4:Y:S04]  /*1ff90*/  LDL.LU R41, [R1+0x264] ;  /* 0x0002640001297983 */ /* 0x000f280000300800 */
[----:B-1----:R-:W4:Y:S04]  /*1ffa0*/  LDL.LU R42, [R1+0x268] ;  /* 0x00026800012a7983 */ /* 0x002f280000300800 */
        /* <DEDUP_REMOVED lines=8> */
[----:B------:R-:W-:-:S02]  /*20030*/  IMAD.MOV.U32 R12, RZ, RZ, R32 ;  /* 0x000000ffff0c7224 */ /* 0x000fc400078e0020 */
[----:B------:R-:W-:Y:S01]  /*20040*/  IMAD.MOV.U32 R13, RZ, RZ, R33 ;  /* 0x000000ffff0d7224 */ /* 0x000fe200078e0021 */
[----:B------:R-:W4:Y:S04]  /*20050*/  LDL.LU R59, [R1+0x25c] ;  /* 0x00025c00013b7983 */ /* 0x000f280000300800 */
[----:B------:R-:W4:Y:S04]  /*20060*/  LDL.LU R32, [R1+0x230] ;  /* 0x0002300001207983 */ /* 0x000f280000300800 */
[----:B------:R-:W4:Y:S04]  /*20070*/  LDL.LU R33, [R1+0x234] ;  /* 0x0002340001217983 */ /* 0x000f280000300800 */
[----:B---3--:R-:W3:Y:S04]  /*20080*/  LDL.LU R34, [R1+0x238] ;  /* 0x0002380001227983 */ /* 0x008ee80000300800 */
[----:B------:R-:W3:Y:S04]  /*20090*/  LDL.LU R35, [R1+0x23c] ;  /* 0x00023c0001237983 */ /* 0x000ee80000300800 */
[----:B------:R-:W-:Y:S04]  /*200a0*/  STL [R1+0x1850], R13 ;  /* 0x0018500d01007387 */ /* 0x000fe80000100800 */
[----:B------:R-:W-:Y:S04]  /*200b0*/  STL [R1+0x184c], R12 ;  /* 0x00184c0c01007387 */ /* 0x000fe80000100800 */
[----:B------:R-:W-:Y:S04]  /*200c0*/  STL.64 [R1+0x2b0], R20 ;  /* 0x0002b01401007387 */ /* 0x000fe80000100a00 */
[----:B------:R0:W-:Y:S04]  /*200d0*/  STL.64 [R1+0x2b8], R22 ;  /* 0x0002b81601007387 */ /* 0x0001e80000100a00 */
[----:B0-----:R-:W2:Y:S02]  /*200e0*/  LDL.LU.64 R22, [R1+0x1a58] ;  /* 0x001a580001167983 */ /* 0x001ea40000300a00 */
[----:B--2---:R-:W-:-:S15]  /*200f0*/  HMMA.16816.F32 R28, R36, R22, R28 ;  /* 0x00000016241c723c */ /* 0x004fde000000181c */
[----:B------:R-:W-:-:S08]  /*20100*/  NOP ;  /* 0x0000000000007918 */ /* 0x000fd00000000000 */
[----:B------:R-:W-:Y:S04]  /*20110*/  STL.64 [R1+0x410], R28 ;  /* 0x0004101c01007387 */ /* 0x000fe80000100a00 */
[----:B------:R0:W-:Y:S04]  /*20120*/  STL.64 [R1+0x418], R30 ;  /* 0x0004181e01007387 */ /* 0x0001e80000100a00 */
[----:B0-----:R-:W4:Y:S04]  /*20130*/  LDL.LU.64 R30, [R1+0x1a50] ;  /* 0x001a5000011e7983 */ /* 0x001f280000300a00 */
[----:B------:R-:W4:Y:S01]  /*20140*/  LDL.LU.64 R28, [R1+0x1a48] ;  /* 0x001a4800011c7983 */ /* 0x000f220000300a00 */
[----:B------:R-:W-:Y:S03]  /*20150*/  HMMA.16816.F32 R36, R36, R26, R52 ;  /* 0x0000001a2424723c */ /* 0x000fe60000001834 */
[----:B------:R-:W2:-:S15]  /*20160*/  LDL.LU R52, [R1+0x210] ;  /* 0x0002100001347983 */ /* 0x000e9e0000300800 */
[----:B------:R-:W-:-:S05]  /*20170*/  NOP ;  /* 0x0000000000007918 */ /* 0x000fca0000000000 */
[----:B------:R-:W-:Y:S04]  /*20180*/  STL.64 [R1+0x170], R36 ;  /* 0x0001702401007387 */ /* 0x000fe80000100a00 */
[----:B------:R-:W-:Y:S04]  /*20190*/  STL.64 [R1+0x178], R38 ;  /* 0x0001782601007387 */ /* 0x000fe80000100a00 */
[----:B------:R-:W0:Y:S04]  /*201a0*/  LDSM.16.MT88.4 R36, [R17+UR4+0x1080] ;  /* 0x001080041124783b */ /* 0x000e280008004200 */
[----:B------:R-:W2:Y:S04]  /*201b0*/  LDL.LU R53, [R1+0x214] ;  /* 0x0002140001357983 */ /* 0x000ea80000300800 */
[----:B------:R-:W2:Y:S04]  /*201c0*/  LDL.LU R54, [R1+0x218] ;  /* 0x0002180001367983 */ /* 0x000ea80000300800 */
[----:B------:R-:W2:Y:S04]  /*201d0*/  LDL.LU R55, [R1+0x21c] ;  /* 0x00021c0001377983 */ /* 0x000ea80000300800 */
[----:B------:R-:W-:Y:S04]  /*201e0*/  STL.64 [R1+0x1a30], R26 ;  /* 0x001a301a01007387 */ /* 0x000fe80000100a00 */
[----:B------:R-:W-:Y:S04]  /*201f0*/  STL [R1+0x1a28], R25 ;  /* 0x001a281901007387 */ /* 0x000fe80000100800 */
[----:B0-----:R-:W-:Y:S04]  /*20200*/  STL.64 [R1+0x1990], R38 ;  /* 0x0019902601007387 */ /* 0x001fe80000100a00 */
[----:B------:R0:W-:Y:S04]  /*20210*/  STL.64 [R1+0x1988], R36 ;  /* 0x0019882401007387 */ /* 0x0001e80000100a00 */
[----:B0-----:R-:W3:Y:S04]  /*20220*/  LDL.LU R36, [R1+0x240] ;  /* 0x0002400001247983 */ /* 0x001ee80000300800 */
[----:B------:R-:W3:Y:S04]  /*20230*/  LDL.LU R37, [R1+0x244] ;  /* 0x0002440001257983 */ /* 0x000ee80000300800 */
[----:B------:R-:W3:Y:S04]  /*20240*/  LDL.LU R38, [R1+0x248] ;  /* 0x0002480001267983 */ /* 0x000ee80000300800 */
[----:B------:R-:W3:Y:S04]  /*20250*/  LDL.LU R39, [R1+0x24c] ;  /* 0x00024c0001277983 */ /* 0x000ee80000300800 */
[----:B------:R-:W-:Y:S04]  /*20260*/  STL [R1+0x1848], R17 ;  /* 0x0018481101007387 */ /* 0x000fe80000100800 */
[----:B------:R-:W2:Y:S01]  /*20270*/  LDL.LU R24, [R1+0x200] ;  /* 0x0002000001187983 */ /* 0x000ea20000300800 */
[C---:B----4-:R-:W-:Y:S06]  /*20280*/  HMMA.16816.F32 R40, R28.reuse, R6, R40 ;  /* 0x000000061c28723c */ /* 0x050fec0000001828 */
[----:B------:R-:W-:-:S15]  /*20290*/  HMMA.16816.F32 R56, R28, R50, R56 ;  /* 0x000000321c38723c */ /* 0x000fde0000001838 */
[----:B------:R-:W-:-:S02]  /*202a0*/  NOP ;  /* 0x0000000000007918 */ /* 0x000fc40000000000 */
[----:B------:R0:W-:Y:S04]  /*202b0*/  STL.64 [R1+0x3e0], R40 ;  /* 0x0003e02801007387 */ /* 0x0001e80000100a00 */
[----:B------:R1:W-:Y:S04]  /*202c0*/  STL.64 [R1+0x3e8], R42 ;  /* 0x0003e82a01007387 */ /* 0x0003e80000100a00 */
[----:B------:R-:W4:Y:S04]  /*202d0*/  LDL.LU R25, [R1+0x204] ;  /* 0x0002040001197983 */ /* 0x000f280000300800 */
[----:B------:R-:W4:Y:S04]  /*202e0*/  LDL.LU R26, [R1+0x208] ;  /* 0x00020800011a7983 */ /* 0x000f280000300800 */
[----:B------:R-:W4:Y:S01]  /*202f0*/  LDL.LU R27, [R1+0x20c] ;  /* 0x00020c00011b7983 */ /* 0x000f220000300800 */
[----:B------:R-:W-:-:S03]  /*20300*/  IMAD.MOV.U32 R12, RZ, RZ, R58 ;  /* 0x000000ffff0c7224 */ /* 0x000fc600078e003a */
[----:B0-----:R-:W4:Y:S04]  /*20310*/  LDL.LU R40, [R1+0xf0] ;  /* 0x0000f00001287983 */ /* 0x001f280000300800 */
[----:B------:R-:W4:Y:S04]  /*20320*/  LDL.LU R41, [R1+0xf4] ;  /* 0x0000f40001297983 */ /* 0x000f280000300800 */
[----:B-1----:R-:W4:Y:S04]  /*20330*/  LDL.LU R42, [R1+0xf8] ;  /* 0x0000f800012a7983 */ /* 0x002f280000300800 */
[----:B------:R-:W4:Y:S04]  /*20340*/  LDL.LU R43, [R1+0xfc] ;  /* 0x0000fc00012b7983 */ /* 0x000f280000300800 */
[----:B------:R-:W-:Y:S04]  /*20350*/  STL [R1+0x3d0], R56 ;  /* 0x0003d03801007387 */ /* 0x000fe80000100800 */
[----:B------:R0:W-:Y:S04]  /*20360*/  STL [R1+0x3dc], R59 ;  /* 0x0003dc3b01007387 */ /* 0x0001e80000100800 */
[----:B0-----:R-:W3:Y:S01]  /*20370*/  LDL.LU.64 R58, [R1+0x1a40] ;  /* 0x001a4000013a7983 */ /* 0x001ee20000300a00 */
[----:B------:R-:W-:-:S03]  /*20380*/  IMAD.MOV.U32 R13, RZ, RZ, R57 ;  /* 0x000000ffff0d7224 */ /* 0x000fc600078e0039 */
[----:B------:R-:W4:Y:S04]  /*20390*/  LDL.LU.64 R56, [R1+0x1a38] ;  /* 0x001a380001387983 */ /* 0x000f280000300a00 */
[----:B------:R-:W-:Y:S04]  /*203a0*/  STL [R1+0x1858], R12 ;  /* 0x0018580c01007387 */ /* 0x000fe80000100800 */
[----:B------:R-:W-:Y:S01]  /*203b0*/  STL [R1+0x1854], R13 ;  /* 0x0018540d01007387 */ /* 0x000fe20000100800 */
[----:B---3--:R-:W-:-:S15]  /*203c0*/  HMMA.16816.F32 R36, R28, R58, R36 ;  /* 0x0000003a1c24723c */ /* 0x008fde0000001824 */
[----:B------:R-:W-:-:S08]  /*203d0*/  NOP ;  /* 0x0000000000007918 */ /* 0x000fd00000000000 */
[----:B------:R-:W-:Y:S04]  /*203e0*/  STL.64 [R1+0x3c0], R36 ;  /* 0x0003c02401007387 */ /* 0x000fe80000100a00 */
[----:B------:R0:W-:Y:S02]  /*203f0*/  STL.64 [R1+0x3c8], R38 ;  /* 0x0003c82601007387 */ /* 0x0001e40000100a00 */
[C---:B0-----:R-:W-:Y:S06]  /*20400*/  HMMA.16816.F32 R36, R28.reuse, R10, R32 ;  /* 0x0000000a1c24723c */ /* 0x041fec0000001820 */
[C---:B------:R-:W-:Y:S06]  /*20410*/  HMMA.16816.F32 R32, R28.reuse, R14, R44 ;  /* 0x0000000e1c20723c */ /* 0x040fec000000182c */
[C---:B--2---:R-:W-:Y:S06]  /*20420*/  HMMA.16816.F32 R44, R28.reuse, R18, R52 ;  /* 0x000000121c2c723c */ /* 0x044fec0000001834 */
[----:B----4-:R-:W-:Y:S05]  /*20430*/  HMMA.16816.F32 R24, R28, R22, R24 ;  /* 0x000000161c18723c */ /* 0x010fea0000001818 */
[----:B------:R0:W-:Y:S04]  /*20440*/  STL.64 [R1+0x2d0], R36 ;  /* 0x0002d02401007387 */ /* 0x0001e80000100a00 */
[----:B------:R1:W-:Y:S04]  /*20450*/  STL.64 [R1+0x2d8], R38 ;  /* 0x0002d82601007387 */ /* 0x0003e80000100a00 */
[----:B0-----:R-:W2:Y:S04]  /*20460*/  LDL.LU R36, [R1+0x70] ;  /* 0x0000700001247983 */ /* 0x001ea80000300800 */
[----:B------:R0:W-:Y:S04]  /*20470*/  STL.64 [R1+0x2c0], R32 ;  /* 0x0002c02001007387 */ /* 0x0001e80000100a00 */
[----:B------:R3:W-:Y:S04]  /*20480*/  STL.64 [R1+0x2c8], R34 ;  /* 0x0002c82201007387 */ /* 0x0007e80000100a00 */
[----:B------:R-:W2:Y:S04]  /*20490*/  LDL.LU R37, [R1+0x74] ;  /* 0x0000740001257983 */ /* 0x000ea80000300800 */
[----:B-1----:R-:W2:Y:S04]  /*204a0*/  LDL.LU R38, [R1+0x78] ;  /* 0x0000780001267983 */ /* 0x002ea80000300800 */
[----:B------:R-:W2:Y:S01]  /*204b0*/  LDL.LU R39, [R1+0x7c] ;  /* 0x00007c0001277983 */ /* 0x000ea20000300800 */
[----:B------:R-:W-:-:S03]  /*204c0*/  IMAD.MOV.U32 R12, RZ, RZ, R46 ;  /* 0x000000ffff0c7224 */ /* 0x000fc600078e002e */
[----:B0-----:R-:W4:Y:S04]  /*204d0*/  LDL.LU R32, [R1+0x140] ;  /* 0x0001400001207983 */ /* 0x001f280000300800 */
[----:B------:R-:W4:Y:S04]  /*204e0*/  LDL.LU R33, [R1+0x144] ;  /* 0x0001440001217983 */ /* 0x000f280000300800 */
[----:B---3--:R-:W4:Y:S04]  /*204f0*/  LDL.LU R34, [R1+0x148] ;  /* 0x0001480001227983 */ /* 0x008f280000300800 */
[----:B------:R-:W4:Y:S04]  /*20500*/  LDL.LU R35, [R1+0x14c] ;  /* 0x00014c0001237983 */ /* 0x000f280000300800 */
[----:B------:R0:W-:Y:S01]  /*20510*/  STL.64 [R1+0x540], R44 ;  /* 0x0005402c01007387 */ /* 0x0001e20000100a00 */
[----:B------:R-:W-:-:S03]  /*20520*/  IMAD.MOV.U32 R13, RZ, RZ, R47 ;  /* 0x000000ffff0d7224 */ /* 0x000fc600078e002f */
        /* <DEDUP_REMOVED lines=8> */
[----:B------:R-:W-:Y:S04]  /*205b0*/  STL [R1+0x1860], R13 ;  /* 0x0018600d01007387 */ /* 0x000fe80000100800 */
[----:B------:R-:W-:Y:S04]  /*205c0*/  STL [R1+0x185c], R12 ;  /* 0x00185c0c01007387 */ /* 0x000fe80000100800 */
[----:B------:R-:W-:Y:S04]  /*205d0*/  STL.64 [R1+0x530], R24 ;  /* 0x0005301801007387 */ /* 0x000fe80000100a00 */
[----:B------:R0:W-:Y:S04]  /*205e0*/  STL.64 [R1+0x538], R26 ;  /* 0x0005381a01007387 */ /* 0x0001e80000100a00 */
[----:B0-----:R-:W2:Y:S04]  /*205f0*/  LDL.LU.64 R26, [R1+0x1a30] ;  /* 0x001a3000011a7983 */ /* 0x001ea80000300a00 */
[----:B------:R-:W4:Y:S01]  /*20600*/  LDL.LU R25, [R1+0x1a28] ;  /* 0x001a280001197983 */ /* 0x000f220000300800 */
[----:B--2---:R-:W-:Y:S03]  /*20610*/  HMMA.16816.F32 R28, R28, R26, R40 ;  /* 0x0000001a1c1c723c */ /* 0x004fe60000001828 */
[----:B------:R-:W2:Y:S04]  /*20620*/  LDL.LU.64 R42, [R1+0x1a20] ;  /* 0x001a2000012a7983 */ /* 0x000ea80000300a00 */
[----:B------:R-:W2:-:S15]  /*20630*/  LDL.LU.64 R40, [R1+0x1a18] ;  /* 0x001a180001287983 */ /* 0x000e9e0000300a00 */
[----:B------:R-:W-:-:S01]  /*20640*/  NOP ;  /* 0x0000000000007918 */ /* 0x000fc20000000000 */
[----:B------:R0:W-:Y:S01]  /*20650*/  STL.64 [R1+0x200], R28 ;  /* 0x0002001c01007387 */ /* 0x0001e20000100a00 */
[----:B------:R-:W-:Y:S02]  /*20660*/  IMAD.MOV.U32 R13, RZ, RZ, R30 ;  /* 0x000000ffff0d7224 */ /* 0x000fe400078e001e */
[----:B------:R-:W-:Y:S01]  /*20670*/  IMAD.MOV.U32 R12, RZ, RZ, R31 ;  /* 0x000000ffff0c7224 */ /* 0x000fe200078e001f */
[----:B0-----:R-:W2:Y:S04]  /*20680*/  LDL.LU R28, [R1+0x80] ;  /* 0x00008000011c7983 */ /* 0x001ea80000300800 */
[----:B------:R-:W2:Y:S04]  /*20690*/  LDL.LU R29, [R1+0x84] ;  /* 0x00008400011d7983 */ /* 0x000ea80000300800 */
[----:B------:R-:W2:Y:S04]  /*206a0*/  LDL.LU R30, [R1+0x88] ;  /* 0x00008800011e7983 */ /* 0x000ea80000300800 */
[----:B------:R-:W2:Y:S04]  /*206b0*/  LDL.LU R31, [R1+0x8c] ;  /* 0x00008c00011f7983 */ /* 0x000ea80000300800 */
[----:B------:R-:W-:Y:S04]  /*206c0*/  STL.64 [R1+0x1a10], R26 ;  /* 0x001a101a01007387 */ /* 0x000fe80000100a00 */
[----:B----4-:R0:W-:Y:S04]  /*206d0*/  STL [R1+0x1a08], R25 ;  /* 0x001a081901007387 */ /* 0x0101e80000100800 */
[----:B------:R-:W4:Y:S04]  /*206e0*/  LDL.LU R24, [R1+0x90] ;  /* 0x0000900001187983 */ /* 0x000f280000300800 */
[----:B0-----:R-:W4:Y:S04]  /*206f0*/  LDL.LU R25, [R1+0x94] ;  /* 0x0000940001197983 */ /* 0x001f280000300800 */
[----:B------:R-:W4:Y:S04]  /*20700*/  LDL.LU R26, [R1+0x98] ;  /* 0x00009800011a7983 */ /* 0x000f280000300800 */
[----:B------:R-:W4:Y:S04]  /*20710*/  LDL.LU R27, [R1+0x9c] ;  /* 0x00009c00011b7983 */ /* 0x000f280000300800 */
[----:B------:R-:W-:Y:S04]  /*20720*/  STL [R1+0x186c], R13 ;  /* 0x00186c0d01007387 */ /* 0x000fe80000100800 */
[----:B------:R-:W-:Y:S01]  /*20730*/  STL [R1+0x1868], R12 ;  /* 0x0018680c01007387 */ /* 0x000fe20000100800 */
[C---:B--2---:R-:W-:Y:S06]  /*20740*/  HMMA.16816.F32 R28, R40.reuse, R50, R28 ;  /* 0x00000032281c723c */ /* 0x044fec000000181c */
[----:B----4-:R-:W-:-:S15]  /*20750*/  HMMA.16816.F32 R24, R40, R6, R24 ;  /* 0x000000062818723c */ /* 0x010fde0000001818 */
[----:B------:R-:W-:-:S08]  /*20760*/  NOP ;  /* 0x0000000000007918 */ /* 0x000fd00000000000 */
[----:B------:R-:W-:Y:S01]  /*20770*/  STL [R1+0x164], R25 ;  /* 0x0001641901007387 */ /* 0x000fe20000100800 */
[----:B------:R-:W-:-:S03]  /*20780*/  IMAD.MOV.U32 R17, RZ, RZ, R24 ;  /* 0x000000ffff117224 */ /* 0x000fc600078e0018 */
[----:B------:R0:W-:Y:S04]  /*20790*/  STL.64 [R1+0x168], R26 ;  /* 0x0001681a01007387 */ /* 0x0001e80000100a00 */
[----:B------:R-:W-:Y:S04]  /*207a0*/  STL [R1+0x1864], R17 ;  /* 0x0018641101007387 */ /* 0x000fe80000100800 */
[----:B------:R-:W-:Y:S04]  /*207b0*/  STL.64 [R1+0x19f0], R50 ;  /* 0x0019f03201007387 */ /* 0x000fe80000100a00 */
[----:B------:R-:W-:Y:S01]  /*207c0*/  STL.64 [R1+0x150], R28 ;  /* 0x0001501c01007387 */ /* 0x000fe20000100a00 */
[C---:B0-----:R-:W-:Y:S03]  /*207d0*/  HMMA.16816.F32 R24, R40.reuse, R58, R36 ;  /* 0x0000003a2818723c */ /* 0x041fe60000001824 */
[----:B------:R-:W-:Y:S04]  /*207e0*/  STL.64 [R1+0x158], R30 ;  /* 0x0001581e01007387 */ /* 0x000fe80000100a00 */
[----:B------:R-:W0:Y:S04]  /*207f0*/  LDSM.16.MT88.4 R28, [R61+UR4+0x1000] ;  /* 0x001000043d1c783b */ /* 0x000e280008004200 */
[----:B------:R-:W-:Y:S04]  /*20800*/  STL.64 [R1+0x19e8], R58 ;  /* 0x0019e83a01007387 */ /* 0x000fe80000100a00 */
[----:B------:R-:W-:Y:S08]  /*20810*/  STL.64 [R1+0x19e0], R56 ;  /* 0x0019e03801007387 */ /* 0x000ff00000100a00 */
[----:B------:R-:W-:Y:S04]  /*20820*/  STL.64 [R1+0x100], R24 ;  /* 0x0001001801007387 */ /* 0x000fe80000100a00 */
[----:B------:R1:W-:Y:S02]  /*20830*/  STL.64 [R1+0x108], R26 ;  /* 0x0001081a01007387 */ /* 0x0003e40000100a00 */
[----:B-1----:R-:W-:Y:S02]  /*20840*/  HMMA.16816.F32 R24, R40, R10, R32 ;  /* 0x0000000a2818723c */ /* 0x002fe40000001820 */
[----:B0-----:R-:W-:Y:S04]  /*20850*/  STL.64 [R1+0x1980], R30 ;  /* 0x0019801e01007387 */ /* 0x001fe80000100a00 */
[----:B------:R-:W-:-:S15]  /*20860*/  STL.64 [R1+0x1978], R28 ;  /* 0x0019781c01007387 */ /* 0x000fde0000100a00 */
[----:B------:R-:W-:-:S02]  /*20870*/  NOP ;  /* 0x0000000000007918 */ /* 0x000fc40000000000 */
[----:B------:R3:W-:Y:S01]  /*20880*/  STL [R1+0xf8], R26 ;  /* 0x0000f81a01007387 */ /* 0x0007e20000100800 */
[----:B------:R-:W-:Y:S02]  /*20890*/  IMAD.MOV.U32 R13, RZ, RZ, R24 ;  /* 0x000000ffff0d7224 */ /* 0x000fe400078e0018 */
[----:B------:R-:W-:Y:S02]  /*208a0*/  IMAD.MOV.U32 R12, RZ, RZ, R25 ;  /* 0x000000ffff0c7224 */ /* 0x000fe400078e0019 */
[----:B------:R-:W-:Y:S01]  /*208b0*/  IMAD.MOV.U32 R17, RZ, RZ, R27 ;  /* 0x000000ffff117224 */ /* 0x000fe200078e001b */
[----:B------:R-:W-:Y:S01]  /*208c0*/  STL.64 [R1+0x19d8], R10 ;  /* 0x0019d80a01007387 */ /* 0x000fe20000100a00 */
[C---:B---3--:R-:W-:Y:S03]  /*208d0*/  HMMA.16816.F32 R24, R40.reuse, R14, R44 ;  /* 0x0000000e2818723c */ /* 0x048fe6000000182c */
[----:B------:R0:W-:Y:S03]  /*208e0*/  STL [R1+0x19d0], R8 ;  /* 0x0019d00801007387 */ /* 0x0001e60000100800 */
[----:B0-----:R-:W-:Y:S01]  /*208f0*/  HMMA.16816.F32 R8, R40, R18, R52 ;  /* 0x000000122808723c */ /* 0x001fe20000001834 */
[----:B------:R-:W-:Y:S04]  /*20900*/  STL [R1+0x1874], R12 ;  /* 0x0018740c01007387 */ /* 0x000fe80000100800 */
[----:B------:R-:W-:-:S12]  /*20910*/  STL [R1+0x1870], R13 ;  /* 0x0018700d01007387 */ /* 0x000fd80000100800 */
[----:B------:R-:W-:Y:S01]  /*20920*/  STL.64 [R1+0x90], R24 ;  /* 0x0000901801007387 */ /* 0x000fe20000100a00 */
[----:B------:R-:W-:-:S03]  /*20930*/  IMAD.MOV.U32 R16, RZ, RZ, R27 ;  /* 0x000000ffff107224 */ /* 0x000fc600078e001b */
[----:B------:R-:W-:Y:S04]  /*20940*/  STL [R1+0x98], R26 ;  /* 0x0000981a01007387 */ /* 0x000fe80000100800 */
[----:B------:R-:W-:Y:S04]  /*20950*/  STL.64 [R1+0x19c8], R14 ;  /* 0x0019c80e01007387 */ /* 0x000fe80000100a00 */
[----:B------:R-:W-:Y:S04]  /*20960*/  STL.64 [R1+0x19c0], R18 ;  /* 0x0019c01201007387 */ /* 0x000fe80000100a00 */
[----:B------:R-:W-:Y:S04]  /*20970*/  STL.64 [R1+0x19b8], R16 ;  /* 0x0019b81001007387 */ /* 0x000fe80000100a00 */
[----:B------:R-:W-:Y:S04]  /*20980*/  STL.64 [R1+0x440], R8 ;  /* 0x0004400801007387 */ /* 0x000fe80000100a00 */
[----:B------:R-:W-:Y:S04]  /*20990*/  STL.64 [R1+0x448], R10 ;  /* 0x0004480a01007387 */ /* 0x000fe80000100a00 */
[----:B------:R-:W2:Y:S04]  /*209a0*/  LDL.LU R36, [R1+0xb0] ;  /* 0x0000b00001247983 */ /* 0x000ea80000300800 */
[----:B------:R-:W2:Y:S04]  /*209b0*/  LDL.LU R37, [R1+0xb4] ;  /* 0x0000b40001257983 */ /* 0x000ea80000300800 */
[----:B------:R-:W3:Y:S04]  /*209c0*/  LDL.LU R38, [R1+0xb8] ;  /* 0x0000b80001267983 */ /* 0x000ee80000300800 */
[----:B------:R-:W3:Y:S04]  /*209d0*/  LDL.LU R39, [R1+0xbc] ;  /* 0x0000bc0001277983 */ /* 0x000ee80000300800 */
[----:B---3--:R-:W-:Y:S04]  /*209e0*/  STL.64 [R1+0x19a0], R38 ;  /* 0x0019a02601007387 */ /* 0x008fe80000100a00 */
[----:B--2---:R0:W-:Y:S04]  /*209f0*/  STL.64 [R1+0x1998], R36 ;  /* 0x0019982401007387 */ /* 0x0041e80000100a00 */
[----:B0-----:R-:W2:Y:S04]  /*20a00*/  LDL.LU R36, [R1+0x1c0] ;  /* 0x0001c00001247983 */ /* 0x001ea80000300800 */
[----:B------:R-:W2:Y:S04]  /*20a10*/  LDL.LU R37, [R1+0x1c4] ;  /* 0x0001c40001257983 */ /* 0x000ea80000300800 */
[----:B------:R-:W3:Y:S04]  /*20a20*/  LDL.LU R38, [R1+0x1c8] ;  /* 0x0001c80001267983 */ /* 0x000ee80000300800 */
[----:B------:R-:W3:Y:S04]  /*20a30*/  LDL.LU R39, [R1+0x1cc] ;  /* 0x0001cc0001277983 */ /* 0x000ee80000300800 */
        /* <DEDUP_REMOVED lines=28> */
[----:B---3--:R-:W-:Y:S04]  /*20c00*/  STL.64 [R1+0x19b0], R38 ;  /* 0x0019b02601007387 */ /* 0x008fe80000100a00 */
[----:B--2---:R0:W-:Y:S04]  /*20c10*/  STL.64 [R1+0x19a8], R36 ;  /* 0x0019a82401007387 */ /* 0x0041e80000100a00 */
[----:B0-----:R-:W2:Y:S04]  /*20c20*/  LDL.LU R36, [R1+0x1d0] ;  /* 0x0001d00001247983 */ /* 0x001ea80000300800 */
[----:B------:R-:W2:Y:S04]  /*20c30*/  LDL.LU R37, [R1+0x1d4] ;  /* 0x0001d40001257983 */ /* 0x000ea80000300800 */
[----:B------:R-:W2:Y:S01]  /*20c40*/  LDL.LU R38, [R1+0x1d8] ;  /* 0x0001d80001267983 */ /* 0x000ea20000300800 */
[C---:B----4-:R-:W-:Y:S03]  /*20c50*/  HMMA.16816.F32 R24, R40.reuse, R22, R24 ;  /* 0x000000162818723c */ /* 0x050fe60000001818 */
[----:B------:R-:W2:Y:S04]  /*20c60*/  LDL.LU R39, [R1+0x1dc] ;  /* 0x0001dc0001277983 */ /* 0x000ea80000300800 */
[----:B------:R-:W3:Y:S04]  /*20c70*/  LDL.LU R44, [R1+0x50] ;  /* 0x00005000012c7983 */ /* 0x000ee80000300800 */
[----:B------:R-:W3:Y:S04]  /*20c80*/  LDL.LU R45, [R1+0x54] ;  /* 0x00005400012d7983 */ /* 0x000ee80000300800 */
[----:B------:R-:W3:Y:S04]  /*20c90*/  LDL.LU R46, [R1+0x58] ;  /* 0x00005800012e7983 */ /* 0x000ee80000300800 */
[----:B------:R-:W3:Y:S04]  /*20ca0*/  LDL.LU R47, [R1+0x5c] ;  /* 0x00005c00012f7983 */ /* 0x000ee80000300800 */
[----:B------:R-:W4:Y:S04]  /*20cb0*/  LDL.LU R28, [R1+0x60] ;  /* 0x00006000011c7983 */ /* 0x000f280000300800 */
[----:B------:R-:W4:Y:S04]  /*20cc0*/  LDL.LU R29, [R1+0x64] ;  /* 0x00006400011d7983 */ /* 0x000f280000300800 */
[----:B------:R-:W4:Y:S04]  /*20cd0*/  LDL.LU R30, [R1+0x68] ;  /* 0x00006800011e7983 */ /* 0x000f280000300800 */
[----:B------:R-:W4:Y:S04]  /*20ce0*/  LDL.LU R31, [R1+0x6c] ;  /* 0x00006c00011f7983 */ /* 0x000f280000300800 */
[----:B------:R-:W3:Y:S04]  /*20cf0*/  LDL.LU R52, [R1+0x40] ;  /* 0x0000400001347983 */ /* 0x000ee80000300800 */
[----:B------:R-:W3:Y:S04]  /*20d00*/  LDL.LU R53, [R1+0x44] ;  /* 0x0000440001357983 */ /* 0x000ee80000300800 */
[----:B------:R-:W3:Y:S04]  /*20d10*/  LDL.LU R54, [R1+0x48] ;  /* 0x0000480001367983 */ /* 0x000ee80000300800 */
[----:B------:R-:W3:Y:S04]  /*20d20*/  LDL.LU R55, [R1+0x4c] ;  /* 0x00004c0001377983 */ /* 0x000ee80000300800 */
[----:B------:R-:W-:Y:S04]  /*20d30*/  STL.64 [R1+0x430], R24 ;  /* 0x0004301801007387 */ /* 0x000fe80000100a00 */
[----:B------:R0:W-:Y:S04]  /*20d40*/  STL.64 [R1+0x438], R26 ;  /* 0x0004381a01007387 */ /* 0x0001e80000100a00 */
[----:B0-----:R-:W2:Y:S04]  /*20d50*/  LDL.LU.64 R26, [R1+0x1a10] ;  /* 0x001a1000011a7983 */ /* 0x001ea80000300a00 */
[----:B------:R-:W3:Y:S01]  /*20d60*/  LDL.LU R25, [R1+0x1a08] ;  /* 0x001a080001197983 */ /* 0x000ee20000300800 */
[----:B--2---:R-:W-:Y:S03]  /*20d70*/  HMMA.16816.F32 R40, R40, R26, R32 ;  /* 0x0000001a2828723c */ /* 0x004fe60000001820 */
[----:B------:R-:W2:Y:S04]  /*20d80*/  LDL.LU.64 R34, [R1+0x1a00] ;  /* 0x001a000001227983 */ /* 0x000ea80000300a00 */
[----:B------:R-:W2:-:S15]  /*20d90*/  LDL.LU.64 R32, [R1+0x19f8] ;  /* 0x0019f80001207983 */ /* 0x000e9e0000300a00 */
[----:B------:R-:W-:-:S01]  /*20da0*/  NOP ;  /* 0x0000000000007918 */ /* 0x000fc20000000000 */
[----:B------:R0:W-:Y:S04]  /*20db0*/  STL.64 [R1+0x80], R40 ;  /* 0x0000802801007387 */ /* 0x0001e80000100a00 */
[----:B------:R1:W-:Y:S04]  /*20dc0*/  STL.64 [R1+0x88], R42 ;  /* 0x0000882a01007387 */ /* 0x0003e80000100a00 */
[----:B0-----:R-:W3:Y:S04]  /*20dd0*/  LDL.LU R40, [R1+0x20] ;  /* 0x0000200001287983 */ /* 0x001ee80000300800 */
[----:B------:R-:W3:Y:S04]  /*20de0*/  LDL.LU R41, [R1+0x24] ;  /* 0x0000240001297983 */ /* 0x000ee80000300800 */
[----:B-1----:R-:W3:Y:S04]  /*20df0*/  LDL.LU R42, [R1+0x28] ;  /* 0x00002800012a7983 */ /* 0x002ee80000300800 */
[----:B------:R-:W3:Y:S01]  /*20e00*/  LDL.LU R43, [R1+0x2c] ;  /* 0x00002c00012b7983 */ /* 0x000ee20000300800 */
[----:B--2---:R-:W-:-:S15]  /*20e10*/  HMMA.16816.F32 R48, R32, R6, R48 ;  /* 0x000000062030723c */ /* 0x004fde0000001830 */
[----:B------:R-:W-:-:S08]  /*20e20*/  NOP ;  /* 0x0000000000007918 */ /* 0x000fd00000000000 */
[----:B------:R-:W-:Y:S04]  /*20e30*/  STL.64 [R1+0x520], R48 ;  /* 0x0005203001007387 */ /* 0x000fe80000100a00 */
[----:B------:R0:W-:Y:S04]  /*20e40*/  STL.64 [R1+0x528], R50 ;  /* 0x0005283201007387 */ /* 0x0001e80000100a00 */
[----:B0-----:R-:W2:Y:S02]  /*20e50*/  LDL.LU.64 R50, [R1+0x19f0] ;  /* 0x0019f00001327983 */ /* 0x001ea40000300a00 */
[----:B--2---:R-:W-:-:S15]  /*20e60*/  HMMA.16816.F32 R56, R32, R50, R56 ;  /* 0x000000322038723c */ /* 0x004fde0000001838 */
[----:B------:R-:W-:-:S08]  /*20e70*/  NOP ;  /* 0x0000000000007918 */ /* 0x000fd00000000000 */
[----:B------:R-:W-:Y:S04]  /*20e80*/  STL.64 [R1+0x510], R56 ;  /* 0x0005103801007387 */ /* 0x000fe80000100a00 */
[----:B------:R0:W-:Y:S04]  /*20e90*/  STL.64 [R1+0x518], R58 ;  /* 0x0005183a01007387 */ /* 0x0001e80000100a00 */
[----:B0-----:R-:W2:Y:S04]  /*20ea0*/  LDL.LU.64 R58, [R1+0x19e8] ;  /* 0x0019e800013a7983 */ /* 0x001ea80000300a00 */
[----:B------:R-:W3:Y:S01]  /*20eb0*/  LDL.LU.64 R56, [R1+0x19e0] ;  /* 0x0019e00001387983 */ /* 0x000ee20000300a00 */
[----:B--2---:R-:W-:-:S15]  /*20ec0*/  HMMA.16816.F32 R8, R32, R58, R8 ;  /* 0x0000003a2008723c */ /* 0x004fde0000001808 */
[----:B------:R-:W-:-:S08]  /*20ed0*/  NOP ;  /* 0x0000000000007918 */ /* 0x000fd00000000000 */
[----:B------:R-:W-:Y:S04]  /*20ee0*/  STL.64 [R1+0x500], R8 ;  /* 0x0005000801007387 */ /* 0x000fe80000100a00 */
[----:B------:R-:W-:Y:S04]  /*20ef0*/  STL.64 [R1+0x508], R10 ;  /* 0x0005080a01007387 */ /* 0x000fe80000100a00 */
[----:B------:R-:W0:Y:S02]  /*20f00*/  LDSM.16.MT88.4 R8, [R61+UR4+0x1080] ;  /* 0x001080043d08783b */ /* 0x000e240008004200 */
[----:B0-----:R-:W-:-:S02]  /*20f10*/  IMAD.MOV.U32 R4, RZ, RZ, R10 ;  /* 0x000000ffff047224 */ /* 0x001fc400078e000a */
[----:B------:R-:W-:Y:S02]  /*20f20*/  IMAD.MOV.U32 R24, RZ, RZ, R11 ;  /* 0x000000ffff187224 */ /* 0x000fe400078e000b */
[----:B------:R-:W2:Y:S01]  /*20f30*/  LDL.LU.64 R10, [R1+0x19d8] ;  /* 0x0019d800010a7983 */ /* 0x000ea20000300a00 */
[----:B------:R-:W-:-:S03]  /*20f40*/  IMAD.MOV.U32 R60, RZ, RZ, R8 ;  /* 0x000000ffff3c7224 */ /* 0x000fc600078e0008 */
        /* <DEDUP_REMOVED lines=15> */
[----:B------:R0:W-:Y:S04]  /*21040*/  STL.64 [R1+0x4d8], R38 ;  /* 0x0004d82601007387 */ /* 0x0001e80000100a00 */
[----:B0-----:R-:W2:Y:S04]  /*21050*/  LDL.LU.64 R38, [R1+0x19b0] ;  /* 0x0019b00001267983 */ /* 0x001ea80000300a00 */
[----:B------:R-:W2:Y:S02]  /*21060*/  LDL.LU.64 R36, [R1+0x19a8] ;  /* 0x0019a80001247983 */ /* 0x000ea40000300a00 */
[----:B--2---:R-:W-:-:S15]  /*21070*/  HMMA.16816.F32 R36, R32, R22, R36 ;  /* 0x000000162024723c */ /* 0x004fde0000001824 */
[----:B------:R-:W-:-:S08]  /*21080*/  NOP ;  /* 0x0000000000007918 */ /* 0x000fd00000000000 */
[----:B------:R0:W-:Y:S01]  /*21090*/  STL.64 [R1+0x4c8], R38 ;  /* 0x0004c82601007387 */ /* 0x0001e20000100a00 */
[----:B------:R-:W-:Y:S02]  /*210a0*/  IMAD.MOV.U32 R20, RZ, RZ, R36 ;  /* 0x000000ffff147224 */ /* 0x000fe400078e0024 */
[----:B------:R-:W-:Y:S01]  /*210b0*/  IMAD.MOV.U32 R21, RZ, RZ, R37 ;  /* 0x000000ffff157224 */ /* 0x000fe200078e0025 */
[----:B0-----:R-:W2:Y:S04]  /*210c0*/  LDL.LU.64 R38, [R1+0x19a0] ;  /* 0x0019a00001267983 */ /* 0x001ea80000300a00 */
[----:B------:R-:W2:Y:S02]  /*210d0*/  LDL.LU.64 R36, [R1+0x1998] ;  /* 0x0019980001247983 */ /* 0x000ea40000300a00 */
[----:B--2---:R-:W-:Y:S02]  /*210e0*/  HMMA.16816.F32 R32, R32, R26, R36 ;  /* 0x0000001a2020723c */ /* 0x004fe40000001824 */
[----:B------:R-:W4:Y:S04]  /*210f0*/  LDL.LU.64 R38, [R1+0x1990] ;  /* 0x0019900001267983 */ /* 0x000f280000300a00 */
[----:B------:R-:W4:-:S15]  /*21100*/  LDL.LU.64 R36, [R1+0x1988] ;  /* 0x0019880001247983 */ /* 0x000f1e0000300a00 */
[----:B------:R-:W-:-:S02]  /*21110*/  NOP ;  /* 0x0000000000007918 */ /* 0x000fc40000000000 */
[----:B------:R0:W-:Y:S04]  /*21120*/  STL.64 [R1+0xb0], R32 ;  /* 0x0000b02001007387 */ /* 0x0001e80000100a00 */
[----:B------:R1:W-:Y:S01]  /*21130*/  STL [R1+0xb8], R34 ;  /* 0x0000b82201007387 */ /* 0x0003e20000100800 */
[----:B------:R-:W-:-:S03]  /*21140*/  IMAD.MOV.U32 R61, RZ, RZ, R35 ;  /* 0x000000ffff3d7224 */ /* 0x000fc600078e0023 */
[----:B0-----:R-:W2:Y:S04]  /*21150*/  LDL.LU R32, [R1+0x30] ;  /* 0x0000300001207983 */ /* 0x001ea80000300800 */
[----:B------:R-:W2:Y:S04]  /*21160*/  LDL.LU R33, [R1+0x34] ;  /* 0x0000340001217983 */ /* 0x000ea80000300800 */
[----:B-1----:R-:W2:Y:S04]  /*21170*/  LDL.LU R34, [R1+0x38] ;  /* 0x0000380001227983 */ /* 0x002ea80000300800 */
[----:B------:R-:W2:Y:S04]  /*21180*/  LDL.LU R35, [R1+0x3c] ;  /* 0x00003c0001237983 */ /* 0x000ea80000300800 */
[----:B------:R0:W-:Y:S01]  /*21190*/  STL [R1+0x1780], R61 ;  /* 0x0017803d01007387 */ /* 0x0001e20000100800 */
[C---:B----4-:R-:W-:Y:S06]  /*211a0*/  HMMA.16816.F32 R28, R36.reuse, R6, R28 ;  /* 0x00000006241c723c */ /* 0x050fec000000181c */
[C---:B---3--:R-:W-:Y:S06]  /*211b0*/  HMMA.16816.F32 R48, R36.reuse, R50, R44 ;  /* 0x000000322430723c */ /* 0x048fec000000182c */
[C---:B------:R-:W-:Y:S11]  /*211c0*/  HMMA.16816.F32 R52, R36.reuse, R58, R52 ;  /* 0x0000003a2434723c */ /* 0x040ff60000001834 */
[----:B------:R-:W-:Y:S04]  /*211d0*/  STL.64 [R1+0x110], R28 ;  /* 0x0001101c01007387 */ /* 0x000fe80000100a00 */
[----:B------:R1:W-:Y:S03]  /*211e0*/  STL.64 [R1+0x118], R30 ;  /* 0x0001181e01007387 */ /* 0x0003e60000100a00 */
[----:B0-----:R-:W-:Y:S01]  /*211f0*/  IMAD.MOV.U32 R61, RZ, RZ, R50 ;  /* 0x000000ffff3d7224 */ /* 0x001fe200078e0032 */
[----:B-1----:R-:W3:Y:S04]  /*21200*/  LDL.LU.64 R30, [R1+0x1980] ;  /* 0x00198000011e7983 */ /* 0x002ee80000300a00 */
[----:B------:R-:W3:Y:S04]  /*21210*/  LDL.LU.64 R28, [R1+0x1978] ;  /* 0x00197800011c7983 */ /* 0x000ee80000300a00 */
[----:B------:R-:W4:Y:S04]  /*21220*/  LDL.LU.64 R46, [R1+0x1970] ;  /* 0x00197000012e7983 */ /* 0x000f280000300a00 */
[----:B------:R-:W4:Y:S04]  /*21230*/  LDL.LU.64 R44, [R1+0x1968] ;  /* 0x00196800012c7983 */ /* 0x000f280000300a00 */
[----:B------:R-:W-:Y:S04]  /*21240*/  STL.64 [R1+0xe0], R48 ;  /* 0x0000e03001007387 */ /* 0x000fe80000100a00 */
[----:B------:R0:W-:Y:S04]  /*21250*/  STL [R1+0xec], R51 ;  /* 0x0000ec3301007387 */ /* 0x0001e80000100800 */
[----:B0-----:R-:W3:Y:S04]  /*21260*/  LDL.LU.64 R50, [R1+0x1960] ;  /* 0x0019600001327983 */ /* 0x001ee80000300a00 */
[----:B------:R-:W3:Y:S04]  /*21270*/  LDL.LU.64 R48, [R1+0x1958] ;  /* 0x0019580001307983 */ /* 0x000ee80000300a00 */
[----:B------:R-:W-:Y:S04]  /*21280*/  STL.64 [R1+0xd0], R52 ;  /* 0x0000d03401007387 */ /* 0x000fe80000100a00 */
[----:B------:R0:W-:Y:S04]  /*21290*/  STL.64 [R1+0xd8], R54 ;  /* 0x0000d83601007387 */ /* 0x0001e80000100a00 */
[----:B0-----:R-:W4:Y:S04]  /*212a0*/  LDL.LU.64 R54, [R1+0x1950] ;  /* 0x0019500001367983 */ /* 0x001f280000300a00 */
[----:B------:R-:W4:Y:S01]  /*212b0*/  LDL.LU.64 R52, [R1+0x1948] ;  /* 0x0019480001347983 */ /* 0x000f220000300a00 */
[----:B--2---:R-:W-:-:S15]  /*212c0*/  HMMA.16816.F32 R32, R36, R10, R32 ;  /* 0x0000000a2420723c */ /* 0x004fde0000001820 */
[----:B------:R-:W-:-:S08]  /*212d0*/  NOP ;  /* 0x0000000000007918 */ /* 0x000fd00000000000 */
[----:B------:R-:W-:Y:S04]  /*212e0*/  STL.64 [R1+0x5f0], R32 ;  /* 0x0005f02001007387 */ /* 0x000fe80000100a00 */
[----:B------:R4:W-:Y:S01]  /*212f0*/  STL.64 [R1+0x5f8], R34 ;  /* 0x0005f82201007387 */ /* 0x0009e20000100a00 */
[----:B------:R-:W-:Y:S01]  /*21300*/  HMMA.16816.F32 R40, R36, R14, R40 ;  /* 0x0000000e2428723c */ /* 0x000fe20000001828 */
[----:B------:R-:W-:-:S05]  /*21310*/  IMAD.SHL.U32 R57, R57, 0x2, RZ ;  /* 0x0000000239397824 */ /* 0x000fca00078e00ff */
[----:B------:R-:W-:-:S04]  /*21320*/  LOP3.LUT R57, R8, 0x10, R57, 0x78, !PT ;  /* 0x0000001008397812 */ /* 0x000fc800078e7839 */
[----:B------:R-:W-:Y:S01]  /*21330*/  LOP3.LUT R57, R57, 0x800, R56, 0xf8, !PT ;  /* 0x0000080039397812 */ /* 0x000fe200078ef838 */
[C---:B----4-:R-:W-:Y:S01]  /*21340*/  HMMA.16816.F32 R32, R36.reuse, R18, R52 ;  /* 0x000000122420723c */ /* 0x050fe20000001834 */
[----:B------:R-:W2:Y:S11]  /*21350*/  LDL R55, [R1+0x135c] ;  /* 0x00135c0001377983 */ /* 0x000eb60000100800 */
[----:B------:R-:W-:Y:S04]  /*21360*/  STL.64 [R1+0x5e0], R40 ;  /* 0x0005e02801007387 */ /* 0x000fe80000100a00 */
[----:B------:R-:W-:Y:S04]  /*21370*/  STL.64 [R1+0x5e8], R42 ;  /* 0x0005e82a01007387 */ /* 0x000fe80000100a00 */
[----:B------:R-:W-:Y:S04]  /*21380*/  STL.64 [R1+0x1900], R18 ;  /* 0x0019001201007387 */ /* 0x000fe80000100a00 */
[----:B------:R-:W-:Y:S04]  /*21390*/  STL.64 [R1+0x5d0], R32 ;  /* 0x0005d02001007387 */ /* 0x000fe80000100a00 */
[----:B------:R-:W-:Y:S04]  /*213a0*/  STL.64 [R1+0x5d8], R34 ;  /* 0x0005d82201007387 */ /* 0x000fe80000100a00 */
[----:B------:R3:W-:Y:S02]  /*213b0*/  STL.64 [R1+0x18f8], R16 ;  /* 0x0018f81001007387 */ /* 0x0007e40000100a00 */
[----:B---3--:R-:W-:Y:S06]  /*213c0*/  HMMA.16816.F32 R16, R36, R22, R48 ;  /* 0x000000162410723c */ /* 0x008fec0000001830 */
[----:B------:R-:W-:Y:S04]  /*213d0*/  STL.64 [R1+0x18f0], R22 ;  /* 0x0018f01601007387 */ /* 0x000fe80000100a00 */
[----:B------:R-:W-:-:S13]  /*213e0*/  STL.64 [R1+0x18e8], R20 ;  /* 0x0018e81401007387 */ /* 0x000fda0000100a00 */
[----:B------:R-:W-:Y:S04]  /*213f0*/  STL.64 [R1+0x5c0], R16 ;  /* 0x0005c01001007387 */ /* 0x000fe80000100a00 */
[----:B------:R0:W-:Y:S02]  /*21400*/  STL.64 [R1+0x5c8], R18 ;  /* 0x0005c81201007387 */ /* 0x0001e40000100a00 */
[----:B0-----:R-:W-:Y:S06]  /*21410*/  HMMA.16816.F32 R16, R36, R26, R44 ;  /* 0x0000001a2410723c */ /* 0x001fec000000182c */
[----:B------:R-:W-:Y:S04]  /*21420*/  STL.64 [R1+0x1910], R26 ;  /* 0x0019101a01007387 */ /* 0x000fe80000100a00 */
[----:B------:R-:W-:-:S13]  /*21430*/  STL.64 [R1+0x1908], R24 ;  /* 0x0019081801007387 */ /* 0x000fda0000100a00 */
[----:B------:R-:W-:Y:S04]  /*21440*/  STL.64 [R1+0xc0], R16 ;  /* 0x0000c01001007387 */ /* 0x000fe80000100a00 */
[----:B------:R-:W-:Y:S04]  /*21450*/  STL.64 [R1+0xc8], R18 ;  /* 0x0000c81201007387 */ /* 0x000fe80000100a00 */
[----:B------:R-:W0:Y:S01]  /*21460*/  LDSM.16.MT88.4 R16, [R57+UR4+0x2000] ;  /* 0x002000043910783b */ /* 0x000e220008004200 */
[----:B------:R-:W-:-:S03]  /*21470*/  IMAD.MOV.U32 R5, RZ, RZ, R9 ;  /* 0x000000ffff057224 */ /* 0x000fc600078e0009 */
[----:B------:R-:W-:Y:S01]  /*21480*/  STL.64 [R1+0x1930], R58 ;  /* 0x0019303a01007387 */ /* 0x000fe20000100a00 */
[----:B0-----:R-:W-:Y:S02]  /*21490*/  IMAD.MOV.U32 R8, RZ, RZ, R16 ;  /* 0x000000ffff087224 */ /* 0x001fe400078e0010 */
[----:B------:R-:W-:Y:S02]  /*214a0*/  IMAD.MOV.U32 R9, RZ, RZ, R17 ;  /* 0x000000ffff097224 */ /* 0x000fe400078e0011 */
[----:B------:R-:W-:Y:S02]  /*214b0*/  IMAD.MOV.U32 R57, RZ, RZ, R18 ;  /* 0x000000ffff397224 */ /* 0x000fe400078e0012 */
[----:B------:R-:W-:-:S05]  /*214c0*/  IMAD.MOV.U32 R56, RZ, RZ, R19 ;  /* 0x000000ffff387224 */ /* 0x000fca00078e0013 */
[----:B------:R-:W-:Y:S04]  /*214d0*/  STL.64 [R1+0x1928], R56 ;  /* 0x0019283801007387 */ /* 0x000fe80000100a00 */
[----:B------:R-:W-:Y:S04]  /*214e0*/  STL.64 [R1+0x1920], R10 ;  /* 0x0019200a01007387 */ /* 0x000fe80000100a00 */
[----:B------:R-:W-:Y:S04]  /*214f0*/  STL.64 [R1+0x1918], R8 ;  /* 0x0019180801007387 */ /* 0x000fe80000100a00 */
[----:B--2---:R-:W0:Y:S04]  /*21500*/  LDSM.16.M88.4 R16, [R55+UR4+0x4000] ;  /* 0x004000043710783b */ /* 0x004e280008000200 */
[----:B------:R-:W1:Y:S04]  /*21510*/  LDSM.16.M88.4 R8, [R55+UR4+0x4400] ;  /* 0x004400043708783b */ /* 0x000e680008000200 */
[----:B------:R-:W2:Y:S04]  /*21520*/  LDSM.16.M88.4 R32, [R55+UR4+0x4800] ;  /* 0x004800043720783b */ /* 0x000ea80008000200 */
[----:B------:R-:W3:Y:S04]  /*21530*/  LDSM.16.M88.4 R36, [R55+UR4+0x4c00] ;  /* 0x004c00043724783b */ /* 0x000ee80008000200 */
[----:B------:R-:W4:Y:S04]  /*21540*/  LDSM.16.M88.4 R40, [R55+UR4+0x5000] ;  /* 0x005000043728783b */ /* 0x000f280008000200 */
[----:B------:R-:W4:Y:S04]  /*21550*/  LDSM.16.M88.4 R44, [R55+UR4+0x5400] ;  /* 0x00540004372c783b */ /* 0x000f280008000200 */
[----:B------:R-:W4:Y:S04]  /*21560*/  LDSM.16.M88.4 R48, [R55+UR4+0x5800] ;  /* 0x005800043730783b */ /* 0x000f280008000200 */
[----:B------:R-:W4:Y:S04]  /*21570*/  LDSM.16.M88.4 R52, [R55+UR4+0x5c00] ;  /* 0x005c00043734783b */ /* 0x000f280008000200 */
[----:B0-----:R0:W-:Y:S04]  /*21580*/  STL.64 [R1+0x50], R16 ;  /* 0x0000501001007387 */ /* 0x0011e80000100a00 */
[----:B------:R1:W-:Y:S04]  /*21590*/  STL.64 [R1+0x58], R18 ;  /* 0x0000581201007387 */ /* 0x0003e80000100a00 */
[----:B0-----:R-:W4:Y:S04]  /*215a0*/  LDL.LU R16, [R1+0x300] ;  /* 0x0003000001107983 */ /* 0x001f280000300800 */
[----:B------:R-:W4:Y:S01]  /*215b0*/  LDL.LU R17, [R1+0x304] ;  /* 0x0003040001117983 */ /* 0x000f220000300800 */
[----:B------:R-:W-:-:S02]  /*215c0*/  IMAD.MOV.U32 R12, RZ, RZ, R18 ;  /* 0x000000ffff0c7224 */ /* 0x000fc400078e0012 */
[----:B------:R-:W-:Y:S02]  /*215d0*/  IMAD.MOV.U32 R13, RZ, RZ, R19 ;  /* 0x000000ffff0d7224 */ /* 0x000fe400078e0013 */
[----:B-1----:R-:W-:Y:S02]  /*215e0*/  IMAD.MOV.U32 R18, RZ, RZ, R2 ;  /* 0x000000ffff127224 */ /* 0x002fe400078e0002 */
[----:B------:R-:W-:Y:S01]  /*215f0*/  IMAD.MOV.U32 R19, RZ, RZ, R0 ;  /* 0x000000ffff137224 */ /* 0x000fe200078e0000 */
[----:B------:R-:W-:Y:S04]  /*21600*/  STL.64 [R1+0x1940], R14 ;  /* 0x0019400e01007387 */ /* 0x000fe80000100a00 */
[----:B------:R-:W-:Y:S01]  /*21610*/  STL.64 [R1+0x1938], R12 ;  /* 0x0019380c01007387 */ /* 0x000fe20000100a00 */
[----:B------:R-:W-:-:S03]  /*21620*/  IMAD.MOV.U32 R2, RZ, RZ, R8 ;  /* 0x000000ffff027224 */ /* 0x000fc600078e0008 */
[----:B------:R-:W-:Y:S01]  /*21630*/  STL.64 [R1+0x48], R10 ;  /* 0x0000480a01007387 */ /* 0x000fe20000100a00 */
[----:B------:R-:W-:-:S03]  /*21640*/  IMAD.MOV.U32 R0, RZ, RZ, R9 ;  /* 0x000000ffff007224 */ /* 0x000fc600078e0009 */
[----:B--2---:R-:W-:Y:S04]  /*21650*/  STL [R1+0x15e4], R34 ;  /* 0x0015e42201007387 */ /* 0x004fe80000100800 */
[----:B------:R-:W-:Y:S04]  /*21660*/  STL [R1+0x15e0], R35 ;  /* 0x0015e02301007387 */ /* 0x000fe80000100800 */
[----:B---3--:R-:W-:Y:S04]  /*21670*/  STL [R1+0x1644], R38 ;  /* 0x0016442601007387 */ /* 0x008fe80000100800 */
[----:B------:R-:W-:Y:S04]  /*21680*/  STL [R1+0x1640], R39 ;  /* 0x0016402701007387 */ /* 0x000fe80000100800 */
[----:B------:R-:W-:Y:S04]  /*21690*/  STL.64 [R1+0x18d0], R36 ;  /* 0x0018d02401007387 */ /* 0x000fe80000100a00 */
[----:B----4-:R-:W-:Y:S04]  /*216a0*/  STL [R1+0x1648], R42 ;  /* 0x0016482a01007387 */ /* 0x010fe80000100800 */
[----:B------:R-:W-:Y:S04]  /*216b0*/  STL [R1+0x160c], R43 ;  /* 0x00160c2b01007387 */ /* 0x000fe80000100800 */
[----:B------:R-:W-:Y:S04]  /*216c0*/  STL [R1+0x15dc], R46 ;  /* 0x0015dc2e01007387 */ /* 0x000fe80000100800 */
[----:B------:R-:W-:Y:S04]  /*216d0*/  STL [R1+0x15d8], R47 ;  /* 0x0015d82f01007387 */ /* 0x000fe80000100800 */
[----:B------:R-:W-:Y:S04]  /*216e0*/  STL.64 [R1+0x18a8], R44 ;  /* 0x0018a82c01007387 */ /* 0x000fe80000100a00 */
[----:B------:R-:W-:Y:S04]  /*216f0*/  STL [R1+0x15b8], R50 ;  /* 0x0015b83201007387 */ /* 0x000fe80000100800 */
[----:B------:R-:W-:Y:S04]  /*21700*/  STL [R1+0x15b4], R51 ;  /* 0x0015b43301007387 */ /* 0x000fe80000100800 */
[----:B------:R0:W-:Y:S04]  /*21710*/  STL.64 [R1+0x18a0], R48 ;  /* 0x0018a03001007387 */ /* 0x0001e80000100a00 */
[----:B0-----:R-:W2:Y:S04]  /*21720*/  LDL.LU R48, [R1+0x2f0] ;  /* 0x0002f00001307983 */ /* 0x001ea80000300800 */
[----:B------:R-:W2:Y:S04]  /*21730*/  LDL.LU R49, [R1+0x2f4] ;  /* 0x0002f40001317983 */ /* 0x000ea80000300800 */
[----:B------:R-:W2:Y:S04]  /*21740*/  LDL.LU R50, [R1+0x2f8] ;  /* 0x0002f80001327983 */ /* 0x000ea80000300800 */
[----:B------:R-:W2:Y:S04]  /*21750*/  LDL.LU R51, [R1+0x2fc] ;  /* 0x0002fc0001337983 */ /* 0x000ea80000300800 */
[----:B------:R-:W-:Y:S04]  /*21760*/  STL [R1+0x15c0], R54 ;  /* 0x0015c03601007387 */ /* 0x000fe80000100800 */
[----:B------:R-:W-:Y:S04]  /*21770*/  STL [R1+0x15bc], R55 ;  /* 0x0015bc3701007387 */ /* 0x000fe80000100800 */
[----:B------:R-:W-:Y:S01]  /*21780*/  STL.64 [R1+0x1898], R52 ;  /* 0x0018983401007387 */ /* 0x000fe20000100a00 */
[----:B------:R-:W0:Y:S01]  /*21790*/  S2R R21, SR_TID.X ;  /* 0x0000000000157919 */ /* 0x000e220000002100 */
[----:B------:R-:W-:Y:S02]  /*217a0*/  HMMA.16816.F32 R8, R28, R6, R16 ;  /* 0x000000061c08723c */ /* 0x000fe40000001810 */
[----:B------:R-:W3:-:S15]  /*217b0*/  LDL.LU R16, [R1+0x340] ;  /* 0x0003400001107983 */ /* 0x000ede0000300800 */
[----:B------:R-:W-:-:S06]  /*217c0*/  NOP ;  /* 0x0000000000007918 */ /* 0x000fcc0000000000 */
[----:B------:R1:W-:Y:S04]  /*217d0*/  STL.64 [R1+0x4b0], R8 ;  /* 0x0004b00801007387 */ /* 0x0003e80000100a00 */
[----:B------:R4:W-:Y:S04]  /*217e0*/  STL.64 [R1+0x4b8], R10 ;  /* 0x0004b80a01007387 */ /* 0x0009e80000100a00 */
[----:B------:R-:W3:Y:S04]  /*217f0*/  LDL.LU R17, [R1+0x344] ;  /* 0x0003440001117983 */ /* 0x000ee80000300800 */
[----:B------:R-:W3:Y:S04]  /*21800*/  LDL.LU R18, [R1+0x348] ;  /* 0x0003480001127983 */ /* 0x000ee80000300800 */
[----:B------:R-:W3:Y:S04]  /*21810*/  LDL.LU R19, [R1+0x34c] ;  /* 0x00034c0001137983 */ /* 0x000ee80000300800 */
[----:B------:R-:W2:Y:S04]  /*21820*/  LDL.LU R24, [R1+0x350] ;  /* 0x0003500001187983 */ /* 0x000ea80000300800 */
[----:B------:R-:W2:Y:S04]  /*21830*/  LDL.LU R25, [R1+0x354] ;  /* 0x0003540001197983 */ /* 0x000ea80000300800 */
[----:B------:R-:W2:Y:S04]  /*21840*/  LDL.LU R26, [R1+0x358] ;  /* 0x00035800011a7983 */ /* 0x000ea80000300800 */
[----:B------:R-:W2:Y:S04]  /*21850*/  LDL.LU R27, [R1+0x35c] ;  /* 0x00035c00011b7983 */ /* 0x000ea80000300800 */
[----:B------:R-:W3:Y:S04]  /*21860*/  LDL.LU R12, [R1+0x370] ;  /* 0x00037000010c7983 */ /* 0x000ee80000300800 */
[----:B------:R-:W3:Y:S04]  /*21870*/  LDL.LU R13, [R1+0x374] ;  /* 0x00037400010d7983 */ /* 0x000ee80000300800 */
[----:B------:R-:W3:Y:S04]  /*21880*/  LDL.LU R14, [R1+0x378] ;  /* 0x00037800010e7983 */ /* 0x000ee80000300800 */
[----:B------:R-:W3:Y:S04]  /*21890*/  LDL.LU R15, [R1+0x37c] ;  /* 0x00037c00010f7983 */ /* 0x000ee80000300800 */
[----:B------:R-:W3:Y:S01]  /*218a0*/  LDL.LU.64 R58, [R1+0x8] ;  /* 0x00000800013a7983 */ /* 0x000ee20000300a00 */
[C---:B0-----:R-:W-:Y:S01]  /*218b0*/  LOP3.LUT R22, R21.reuse, 0x7, RZ, 0xc0, !PT ;  /* 0x0000000715167812 */ /* 0x041fe200078ec0ff */
[----:B------:R-:W-:-:S02]  /*218c0*/  IMAD.SHL.U32 R57, R21, 0x2, RZ ;  /* 0x0000000215397824 */ /* 0x000fc400078e00ff */
[----:B------:R-:W-:Y:S01]  /*218d0*/  IMAD.SHL.U32 R23, R21, 0x80, RZ ;  /* 0x0000008015177824 */ /* 0x000fe200078e00ff */
[----:B-1----:R-:W2:Y:S04]  /*218e0*/  LDL.LU R8, [R1+0x360] ;  /* 0x0003600001087983 */ /* 0x002ea80000300800 */
[----:B------:R-:W2:Y:S01]  /*218f0*/  LDL.LU R9, [R1+0x364] ;  /* 0x0003640001097983 */ /* 0x000ea20000300800 */
[----:B------:R-:W-:-:S03]  /*21900*/  IMAD R22, R22, 0x110, RZ ;  /* 0x0000011016167824 */ /* 0x000fc600078e02ff */
[----:B----4-:R-:W2:Y:S04]  /*21910*/  LDL.LU R10, [R1+0x368] ;  /* 0x00036800010a7983 */ /* 0x010ea80000300800 */
[----:B------:R-:W2:Y:S04]  /*21920*/  LDL.LU R11, [R1+0x36c] ;  /* 0x00036c00010b7983 */ /* 0x000ea80000300800 */
[----:B------:R-:W4:Y:S04]  /*21930*/  LDL.LU R20, [R1+0x330] ;  /* 0x0003300001147983 */ /* 0x000f280000300800 */
[----:B------:R-:W4:Y:S01]  /*21940*/  LDL.LU R21, [R1+0x334] ;  /* 0x0003340001157983 */ /* 0x000f220000300800 */
[----:B------:R-:W-:-:S03]  /*21950*/  LOP3.LUT R57, R22, 0x10, R57, 0x78, !PT ;  /* 0x0000001016397812 */ /* 0x000fc600078e7839 */
[----:B------:R-:W4:Y:S01]  /*21960*/  LDL.LU R22, [R1+0x338] ;  /* 0x0003380001167983 */ /* 0x000f220000300800 */
[----:B------:R-:W-:-:S03]  /*21970*/  LOP3.LUT R57, R57, 0x800, R23, 0xf8, !PT ;  /* 0x0000080039397812 */ /* 0x000fc600078ef817 */
[----:B------:R-:W4:Y:S04]  /*21980*/  LDL.LU R23, [R1+0x33c] ;  /* 0x00033c0001177983 */ /* 0x000f280000300800 */
[----:B------:R-:W0:Y:S04]  /*21990*/  LDSM.16.MT88.4 R36, [R57+UR4+0x2080] ;  /* 0x002080043924783b */ /* 0x000e280008004200 */
[----:B------:R-:W4:Y:S04]  /*219a0*/  LDL.LU R44, [R1+0x2e0] ;  /* 0x0002e000012c7983 */ /* 0x000f280000300800 */
[----:B------:R-:W4:Y:S04]  /*219b0*/  LDL.LU R45, [R1+0x2e4] ;  /* 0x0002e400012d7983 */ /* 0x000f280000300800 */
[----:B------:R-:W4:Y:S04]  /*219c0*/  LDL.LU R46, [R1+0x2e8] ;  /* 0x0002e800012e7983 */ /* 0x000f280000300800 */
[----:B------:R-:W4:Y:S01]  /*219d0*/  LDL.LU R47, [R1+0x2ec] ;  /* 0x0002ec00012f7983 */ /* 0x000f220000300800 */
[----:B------:R-:W-:-:S02]  /*219e0*/  IMAD.MOV.U32 R55, RZ, RZ, R3 ;  /* 0x000000ffff377224 */ /* 0x000fc400078e0003 */
[----:B0-----:R-:W-:Y:S02]  /*219f0*/  IMAD.MOV.U32 R53, RZ, RZ, R36 ;  /* 0x000000ffff357224 */ /* 0x001fe400078e0024 */
[----:B------:R-:W-:Y:S02]  /*21a00*/  IMAD.MOV.U32 R35, RZ, RZ, R38 ;  /* 0x000000ffff237224 */ /* 0x000fe400078e0026 */
[----:B------:R-:W-:Y:S02]  /*21a10*/  IMAD.MOV.U32 R34, RZ, RZ, R39 ;  /* 0x000000ffff227224 */ /* 0x000fe400078e0027 */
[----:B------:R-:W-:Y:S01]  /*21a20*/  IMAD.MOV.U32 R52, RZ, RZ, R37 ;  /* 0x000000ffff347224 */ /* 0x000fe200078e0025 */
[----:B------:R-:W4:Y:S04]  /*21a30*/  LDL.LU R36, [R1+0x310] ;  /* 0x0003100001247983 */ /* 0x000f280000300800 */
[----:B------:R-:W4:Y:S04]  /*21a40*/  LDL.LU R37, [R1+0x314] ;  /* 0x0003140001257983 */ /* 0x000f280000300800 */
[----:B------:R-:W4:Y:S04]  /*21a50*/  LDL.LU R38, [R1+0x318] ;  /* 0x0003180001267983 */ /* 0x000f280000300800 */
[----:B------:R-:W4:Y:S04]  /*21a60*/  LDL.LU R39, [R1+0x31c] ;  /* 0x00031c0001277983 */ /* 0x000f280000300800 */
[----:B------:R-:W-:Y:S04]  /*21a70*/  STL.64 [R1+0x18c8], R34 ;  /* 0x0018c82201007387 */ /* 0x000fe80000100a00 */
[----:B------:R0:W-:Y:S04]  /*21a80*/  STL.64 [R1+0x18c0], R32 ;  /* 0x0018c02001007387 */ /* 0x0001e80000100a00 */
[----:B0-----:R-:W4:Y:S04]  /*21a90*/  LDL.LU R32, [R1+0x320] ;  /* 0x0003200001207983 */ /* 0x001f280000300800 */
[----:B------:R-:W4:Y:S04]  /*21aa0*/  LDL.LU R33, [R1+0x324] ;  /* 0x0003240001217983 */ /* 0x000f280000300800 */
[----:B------:R-:W4:Y:S04]  /*21ab0*/  LDL.LU R34, [R1+0x328] ;  /* 0x0003280001227983 */ /* 0x000f280000300800 */
[----:B------:R-:W4:Y:S04]  /*21ac0*/  LDL.LU R35, [R1+0x32c] ;  /* 0x00032c0001237983 */ /* 0x000f280000300800 */
[----:B------:R0:W-:Y:S04]  /*21ad0*/  STL.64 [R1+0x18b0], R52 ;  /* 0x0018b03401007387 */ /* 0x0001e80000100a00 */
[----:B0-----:R-:W4:Y:S04]  /*21ae0*/  LDL.LU R52, [R1+0x380] ;  /* 0x0003800001347983 */ /* 0x001f280000300800 */
[----:B------:R-:W4:Y:S04]  /*21af0*/  LDL.LU R53, [R1+0x384] ;  /* 0x0003840001357983 */ /* 0x000f280000300800 */
[----:B------:R-:W4:Y:S01]  /*21b00*/  LDL.LU R54, [R1+0x388] ;  /* 0x0003880001367983 */ /* 0x000f220000300800 */
[----:B---3--:R-:W-:Y:S06]  /*21b10*/  HMMA.16816.F32 R12, R28, R58, R12 ;  /* 0x0000003a1c0c723c */ /* 0x008fec000000180c */
[----:B------:R-:W-:-:S02]  /*21b20*/  IMAD.MOV.U32 R42, RZ, RZ, R58 ;  /* 0x000000ffff2a7224 */ /* 0x000fc400078e003a */
[----:B------:R-:W-:-:S15]  /*21b30*/  IMAD.MOV.U32 R3, RZ, RZ, R59 ;  /* 0x000000ffff037224 */ /* 0x000fde00078e003b */
[----:B------:R-:W-:Y:S04]  /*21b40*/  STL.64 [R1+0x4a0], R12 ;  /* 0x0004a00c01007387 */ /* 0x000fe80000100a00 */
[----:B------:R0:W-:Y:S04]  /*21b50*/  STL.64 [R1+0x4a8], R14 ;  /* 0x0004a80e01007387 */ /* 0x0001e80000100a00 */
[----:B0-----:R-:W3:Y:S04]  /*21b60*/  LDL.LU.64 R14, [R1+0x1940] ;  /* 0x00194000010e7983 */ /* 0x001ee80000300a00 */
[----:B------:R-:W4:Y:S04]  /*21b70*/  LDL.LU.64 R12, [R1+0x1938] ;  /* 0x00193800010c7983 */ /* 0x000f280000300a00 */
[----:B------:R-:W2:Y:S04]  /*21b80*/  LDL.LU.64 R58, [R1+0x1930] ;  /* 0x00193000013a7983 */ /* 0x000ea80000300a00 */
[----:B------:R-:W4:Y:S01]  /*21b90*/  LDL.LU.64 R56, [R1+0x1928] ;  /* 0x0019280001387983 */ /* 0x000f220000300a00 */
[----:B--2---:R-:W-:-:S15]  /*21ba0*/  HMMA.16816.F32 R8, R28, R58, R8 ;  /* 0x0000003a1c08723c */ /* 0x004fde0000001808 */
[----:B------:R-:W-:-:S08]  /*21bb0*/  NOP ;  /* 0x0000000000007918 */ /* 0x000fd00000000000 */
[----:B------:R-:W-:Y:S04]  /*21bc0*/  STL.64 [R1+0x490], R8 ;  /* 0x0004900801007387 */ /* 0x000fe80000100a00 */
[----:B------:R0:W-:Y:S04]  /*21bd0*/  STL.64 [R1+0x498], R10 ;  /* 0x0004980a01007387 */ /* 0x0001e80000100a00 */
[----:B0-----:R-:W2:Y:S01]  /*21be0*/  LDL.LU.64 R10, [R1+0x1920] ;  /* 0x00192000010a7983 */ /* 0x001ea20000300a00 */
[C---:B---3--:R-:W-:Y:S03]  /*21bf0*/  HMMA.16816.F32 R16, R28.reuse, R14, R16 ;  /* 0x0000000e1c10723c */ /* 0x048fe60000001810 */
[----:B------:R-:W3:Y:S03]  /*21c00*/  LDL.LU.64 R8, [R1+0x1918] ;  /* 0x0019180001087983 */ /* 0x000ee60000300a00 */
[----:B--2---:R-:W-:-:S15]  /*21c10*/  HMMA.16816.F32 R24, R28, R10, R24 ;  /* 0x0000000a1c18723c */ /* 0x004fde0000001818 */
[----:B------:R-:W-:-:S08]  /*21c20*/  NOP ;  /* 0x0000000000007918 */ /* 0x000fd00000000000 */
[----:B------:R-:W-:Y:S04]  /*21c30*/  STL.64 [R1+0x480], R24 ;  /* 0x0004801801007387 */ /* 0x000fe80000100a00 */
[----:B------:R0:W-:Y:S04]  /*21c40*/  STL.64 [R1+0x488], R26 ;  /* 0x0004881a01007387 */ /* 0x0001e80000100a00 */
[----:B0-----:R-:W2:Y:S04]  /*21c50*/  LDL.LU.64 R26, [R1+0x1910] ;  /* 0x00191000011a7983 */ /* 0x001ea80000300a00 */
[----:B------:R-:W3:Y:S04]  /*21c60*/  LDL.LU.64 R24, [R1+0x1908] ;  /* 0x0019080001187983 */ /* 0x000ee80000300a00 */
[----:B------:R-:W-:Y:S04]  /*21c70*/  STL.64 [R1+0x470], R16 ;  /* 0x0004701001007387 */ /* 0x000fe80000100a00 */
[----:B------:R0:W-:Y:S04]  /*21c80*/  STL.64 [R1+0x478], R18 ;  /* 0x0004781201007387 */ /* 0x0001e80000100a00 */
[----:B0-----:R-:W4:Y:S04]  /*21c90*/  LDL.LU.64 R18, [R1+0x1900] ;  /* 0x0019000001127983 */ /* 0x001f280000300a00 */
[----:B------:R-:W3:Y:S01]  /*21ca0*/  LDL.LU.64 R16, [R1+0x18f8] ;  /* 0x0018f80001107983 */ /* 0x000ee20000300a00 */
[----:B----4-:R-:W-:-:S15]  /*21cb0*/  HMMA.16816.F32 R20, R28, R18, R20 ;  /* 0x000000121c14723c */ /* 0x010fde0000001814 */
[----:B------:R-:W-:-:S08]  /*21cc0*/  NOP ;  /* 0x0000000000007918 */ /* 0x000fd00000000000 */
[----:B------:R-:W-:Y:S04]  /*21cd0*/  STL.64 [R1+0x460], R20 ;  /* 0x0004601401007387 */ /* 0x000fe80000100a00 */
[----:B------:R0:W-:Y:S04]  /*21ce0*/  STL.64 [R1+0x468], R22 ;  /* 0x0004681601007387 */ /* 0x0001e80000100a00 */
[----:B0-----:R-:W4:Y:S04]  /*21cf0*/  LDL.LU.64 R22, [R1+0x18f0] ;  /* 0x0018f00001167983 */ /* 0x001f280000300a00 */
[----:B------:R-:W3:Y:S01]  /*21d00*/  LDL.LU.64 R20, [R1+0x18e8] ;  /* 0x0018e80001147983 */ /* 0x000ee20000300a00 */
[C---:B----4-:R-:W-:Y:S06]  /*21d10*/  HMMA.16816.F32 R32, R28.reuse, R22, R32 ;  /* 0x000000161c20723c */ /* 0x050fec0000001820 */
[----:B--2---:R-:W-:-:S15]  /*21d20*/  HMMA.16816.F32 R28, R28, R26, R48 ;  /* 0x0000001a1c1c723c */ /* 0x004fde0000001830 */
[----:B------:R-:W-:-:S02]  /*21d30*/  NOP ;  /* 0x0000000000007918 */ /* 0x000fc40000000000 */
[----:B------:R0:W-:Y:S04]  /*21d40*/  STL.64 [R1+0x450], R32 ;  /* 0x0004502001007387 */ /* 0x0001e80000100a00 */
[----:B------:R1:W-:Y:S04]  /*21d50*/  STL.64 [R1+0x458], R34 ;  /* 0x0004582201007387 */ /* 0x0003e80000100a00 */
[----:B0-----:R-:W2:Y:S04]  /*21d60*/  LDL.LU R32, [R1+0x390] ;  /* 0x0003900001207983 */ /* 0x001ea80000300800 */
[----:B------:R0:W-:Y:S04]  /*21d70*/  STL.64 [R1+0x420], R28 ;  /* 0x0004201c01007387 */ /* 0x0001e80000100a00 */
[----:B------:R4:W-:Y:S04]  /*21d80*/  STL.64 [R1+0x428], R30 ;  /* 0x0004281e01007387 */ /* 0x0009e80000100a00 */
[----:B------:R-:W2:Y:S04]  /*21d90*/  LDL.LU R33, [R1+0x394] ;  /* 0x0003940001217983 */ /* 0x000ea80000300800 */
[----:B-1----:R-:W2:Y:S04]  /*21da0*/  LDL.LU R34, [R1+0x398] ;  /* 0x0003980001227983 */ /* 0x002ea80000300800 */
[----:B------:R-:W2:Y:S04]  /*21db0*/  LDL.LU R35, [R1+0x39c] ;  /* 0x00039c0001237983 */ /* 0x000ea80000300800 */
[----:B------:R-:W2:Y:S04]  /*21dc0*/  LDL.LU R48, [R1+0x3a0] ;  /* 0x0003a00001307983 */ /* 0x000ea80000300800 */
[----:B------:R-:W2:Y:S04]  /*21dd0*/  LDL.LU R49, [R1+0x3a4] ;  /* 0x0003a40001317983 */ /* 0x000ea80000300800 */
[----:B------:R-:W2:Y:S04]  /*21de0*/  LDL.LU R50, [R1+0x3a8] ;  /* 0x0003a80001327983 */ /* 0x000ea80000300800 */
[----:B------:R-:W2:Y:S01]  /*21df0*/  LDL.LU R51, [R1+0x3ac] ;  /* 0x0003ac0001337983 */ /* 0x000ea20000300800 */
[----:B0-----:R-:W-:-:S02]  /*21e00*/  IMAD.MOV.U32 R28, RZ, RZ, R60 ;  /* 0x000000ffff1c7224 */ /* 0x001fc400078e003c */
[----:B------:R-:W-:Y:S01]  /*21e10*/  IMAD.MOV.U32 R29, RZ, RZ, R5 ;  /* 0x000000ffff1d7224 */ /* 0x000fe200078e0005 */
[----:B------:R-:W2:Y:S04]  /*21e20*/  LDL.LU R60, [R1+0x18e4] ;  /* 0x0018e400013c7983 */ /* 0x000ea80000300800 */
[----:B------:R-:W2:Y:S01]  /*21e30*/  LDL.LU R5, [R1+0x18e0] ;  /* 0x0018e00001057983 */ /* 0x000ea20000300800 */
[----:B----4-:R-:W-:-:S03]  /*21e40*/  IMAD.MOV.U32 R30, RZ, RZ, R4 ;  /* 0x000000ffff1e7224 */ /* 0x010fc600078e0004 */
[----:B------:R-:W4:Y:S01]  /*21e50*/  LDL.LU R4, [R1+0x18dc] ;  /* 0x0018dc0001047983 */ /* 0x000f220000300800 */
[----:B---3--:R-:W-:-:S03]  /*21e60*/  IMAD.MOV.U32 R31, RZ, RZ, R24 ;  /* 0x000000ffff1f7224 */ /* 0x008fc600078e0018 */
[----:B------:R-:W3:Y:S04]  /*21e70*/  LDL.LU R24, [R1+0x18d8] ;  /* 0x0018d80001187983 */ /* 0x000ee80000300800 */
[----:B------:R-:W-:-:S15]  /*21e80*/  HMMA.16816.F32 R44, R28, R6, R44 ;  /* 0x000000061c2c723c */ /* 0x000fde000000182c */
[----:B------:R-:W-:-:S08]  /*21e90*/  NOP ;  /* 0x0000000000007918 */ /* 0x000fd00000000000 */
[----:B------:R0:W-:Y:S04]  /*21ea0*/  STL.64 [R1+0x70], R44 ;  /* 0x0000702c01007387 */ /* 0x0001e80000100a00 */
[----:B------:R2:W-:Y:S04]  /*21eb0*/  STL.64 [R1+0x78], R46 ;  /* 0x0000782e01007387 */ /* 0x0005e80000100a00 */
[----:B0-----:R-:W3:Y:S04]  /*21ec0*/  LDL.LU R44, [R1+0x3b0] ;  /* 0x0003b000012c7983 */ /* 0x001ee80000300800 */
[----:B------:R-:W3:Y:S01]  /*21ed0*/  LDL.LU R45, [R1+0x3b4] ;  /* 0x0003b400012d7983 */ /* 0x000ee20000300800 */
[----:B--2---:R-:W-:-:S02]  /*21ee0*/  IMAD.MOV.U32 R46, RZ, RZ, R5 ;  /* 0x000000ffff2e7224 */ /* 0x004fc400078e0005 */
[----:B----4-:R-:W-:Y:S02]  /*21ef0*/  IMAD.MOV.U32 R47, RZ, RZ, R4 ;  /* 0x000000ffff2f7224 */ /* 0x010fe400078e0004 */
[----:B------:R-:W0:Y:S04]  /*21f00*/  LDSM.16.MT88.4 R4, [R60+UR4+0x2000] ;  /* 0x002000043c04783b */ /* 0x000e280008004200 */
[----:B0-----:R0:W-:Y:S04]  /*21f10*/  STL.64 [R1+0x1820], R6 ;  /* 0x0018200601007387 */ /* 0x0011e80000100a00 */
[----:B------:R1:W-:Y:S01]  /*21f20*/  STL.64 [R1+0x1818], R4 ;  /* 0x0018180401007387 */ /* 0x0003e20000100a00 */
[----:B0-----:R-:W-:-:S02]  /*21f30*/  IMAD.MOV.U32 R6, RZ, RZ, R42 ;  /* 0x000000ffff067224 */ /* 0x001fc400078e002a */
[----:B------:R-:W-:-:S07]  /*21f40*/  IMAD.MOV.U32 R7, RZ, RZ, R3 ;  /* 0x000000ffff077224 */ /* 0x000fce00078e0003 */
[----:B-1----:R-:W-:Y:S01]  /*21f50*/  HMMA.16816.F32 R4, R28, R6, R36 ;  /* 0x000000061c04723c */ /* 0x002fe20000001824 */
[----:B------:R-:W2:-:S15]  /*21f60*/  LDL.LU.64 R36, [R1+0x18d0] ;  /* 0x0018d00001247983 */ /* 0x000e9e0000300a00 */
[----:B------:R-:W-:-:S07]  /*21f70*/  NOP ;  /* 0x0000000000007918 */ /* 0x000fce0000000000 */
[----:B------:R-:W-:Y:S04]  /*21f80*/  STL.64 [R1+0x60], R4 ;  /* 0x0000600401007387 */ /* 0x000fe80000100a00 */
[----:B------:R0:W-:Y:S02]  /*21f90*/  STL.64 [R1+0x68], R6 ;  /* 0x0000680601007387 */ /* 0x0001e40000100a00 */
[C---:B0-----:R-:W-:Y:S02]  /*21fa0*/  HMMA.16816.F32 R4, R28.reuse, R58, R52 ;  /* 0x0000003a1c04723c */ /* 0x041fe40000001834 */
[----:B------:R-:W4:Y:S04]  /*21fb0*/  LDL.LU R52, [R1+0x400] ;  /* 0x0004000001347983 */ /* 0x000f280000300800 */
[----:B------:R-:W4:Y:S04]  /*21fc0*/  LDL.LU R53, [R1+0x404] ;  /* 0x0004040001357983 */ /* 0x000f280000300800 */
[----:B------:R-:W4:Y:S04]  /*21fd0*/  LDL.LU R54, [R1+0x408] ;  /* 0x0004080001367983 */ /* 0x000f280000300800 */
[----:B------:R-:W4:Y:S01]  /*21fe0*/  LDL.LU R55, [R1+0x40c] ;  /* 0x00040c0001377983 */ /* 0x000f220000300800 */
[C---:B------:R-:W-:Y:S06]  /*21ff0*/  HMMA.16816.F32 R32, R28.reuse, R10, R32 ;  /* 0x0000000a1c20723c */ /* 0x040fec0000001820 */
[----:B------:R-:W-:Y:S03]  /*22000*/  HMMA.16816.F32 R48, R28, R14, R48 ;  /* 0x0000000e1c30723c */ /* 0x000fe60000001830 */
[----:B------:R-:W-:-:S02]  /*22010*/  IMAD.MOV.U32 R42, RZ, RZ, R4 ;  /* 0x000000ffff2a7224 */ /* 0x000fc400078e0004 */
[----:B------:R-:W-:Y:S02]  /*22020*/  IMAD.MOV.U32 R3, RZ, RZ, R7 ;  /* 0x000000ffff037224 */ /* 0x000fe400078e0007 */
[----:B------:R-:W-:Y:S02]  /*22030*/  IMAD.MOV.U32 R38, RZ, RZ, R5 ;  /* 0x000000ffff267224 */ /* 0x000fe400078e0005 */
[----:B------:R-:W-:Y:S01]  /*22040*/  IMAD.MOV.U32 R39, RZ, RZ, R6 ;  /* 0x000000ffff277224 */ /* 0x000fe200078e0006 */
[----:B------:R-:W2:Y:S04]  /*22050*/  LDL.LU R4, [R1+0x3f0] ;  /* 0x0003f00001047983 */ /* 0x000ea80000300800 */
[----:B------:R-:W2:Y:S04]  /*22060*/  LDL.LU R5, [R1+0x3f4] ;  /* 0x0003f40001057983 */ /* 0x000ea80000300800 */
[----:B------:R-:W2:Y:S04]  /*22070*/  LDL.LU R6, [R1+0x3f8] ;  /* 0x0003f80001067983 */ /* 0x000ea80000300800 */
[----:B------:R-:W2:Y:S04]  /*22080*/  LDL.LU R7, [R1+0x3fc] ;  /* 0x0003fc0001077983 */ /* 0x000ea80000300800 */
[----:B------:R-:W-:Y:S04]  /*22090*/  STL [R1+0x1720], R3 ;  /* 0x0017200301007387 */ /* 0x000fe80000100800 */
[----:B------:R-:W-:Y:S04]  /*220a0*/  STL [R1+0x171c], R39 ;  /* 0x00171c2701007387 */ /* 0x000fe80000100800 */
[----:B------:R-:W-:Y:S04]  /*220b0*/  STL [R1+0x1718], R38 ;  /* 0x0017182601007387 */ /* 0x000fe80000100800 */
[----:B------:R-:W-:Y:S04]  /*220c0*/  STL.64 [R1+0x130], R32 ;  /* 0x0001302001007387 */ /* 0x000fe80000100a00 */
[----:B------:R0:W-:Y:S01]  /*220d0*/  STL.64 [R1+0x138], R34 ;  /* 0x0001382201007387 */ /* 0x0001e20000100a00 */
[----:B------:R-:W-:-:S02]  /*220e0*/  IMAD.MOV.U32 R14, RZ, RZ, R57 ;  /* 0x000000ffff0e7224 */ /* 0x000fc400078e0039 */
[----:B------:R-:W-:Y:S01]  /*220f0*/  IMAD.MOV.U32 R15, RZ, RZ, R56 ;  /* 0x000000ffff0f7224 */ /* 0x000fe200078e0038 */
[----:B0-----:R-:W2:Y:S04]  /*22100*/  LDL.LU.64 R34, [R1+0x18c8] ;  /* 0x0018c80001227983 */ /* 0x001ea80000300a00 */
[----:B------:R-:W2:Y:S04]  /*22110*/  LDL.LU.64 R32, [R1+0x18c0] ;  /* 0x0018c00001207983 */ /* 0x000ea80000300a00 */
[----:B------:R-:W-:Y:S04]  /*22120*/  STL [R1], R48 ;  /* 0x0000003001007387 */ /* 0x000fe80000100800 */
[----:B------:R0:W-:Y:S01]  /*22130*/  STL.64 [R1+0x1880], R12 ;  /* 0x0018800c01007387 */ /* 0x0001e20000100a00 */
[----:B---3--:R-:W-:Y:S01]  /*22140*/  HMMA.16816.F32 R56, R28, R18, R44 ;  /* 0x000000121c38723c */ /* 0x008fe2000000182c */
[----:B0-----:R-:W-:-:S02]  /*22150*/  IMAD.MOV.U32 R12, RZ, RZ, R8 ;  /* 0x000000ffff0c7224 */ /* 0x001fc400078e0008 */
[----:B------:R-:W-:Y:S01]  /*22160*/  IMAD.MOV.U32 R13, RZ, RZ, R9 ;  /* 0x000000ffff0d7224 */ /* 0x000fe200078e0009 */
[----:B------:R-:W3:Y:S04]  /*22170*/  LDL.LU R8, [R1+0x18bc] ;  /* 0x0018bc0001087983 */ /* 0x000ee80000300800 */
[----:B------:R-:W3:Y:S01]  /*22180*/  LDL.LU R9, [R1+0x18b8] ;  /* 0x0018b80001097983 */ /* 0x000ee20000300800 */
[----:B------:R-:W-:-:S03]  /*22190*/  IMAD.MOV.U32 R3, RZ, RZ, R49 ;  /* 0x000000ffff037224 */ /* 0x000fc600078e0031 */
[----:B------:R-:W3:Y:S01]  /*221a0*/  LDL.LU R48, [R1+0x5b0] ;  /* 0x0005b00001307983 */ /* 0x000ee20000300800 */
[----:B------:R-:W-:-:S03]  /*221b0*/  IMAD.MOV.U32 R39, RZ, RZ, R50 ;  /* 0x000000ffff277224 */ /* 0x000fc600078e0032 */
[----:B------:R-:W3:Y:S01]  /*221c0*/  LDL.LU R49, [R1+0x5b4] ;  /* 0x0005b40001317983 */ /* 0x000ee20000300800 */
[----:B------:R-:W-:-:S03]  /*221d0*/  IMAD.MOV.U32 R38, RZ, RZ, R51 ;  /* 0x000000ffff267224 */ /* 0x000fc600078e0033 */
[----:B------:R-:W3:Y:S04]  /*221e0*/  LDL.LU R50, [R1+0x5b8] ;  /* 0x0005b80001327983 */ /* 0x000ee80000300800 */
[----:B------:R-:W3:Y:S04]  /*221f0*/  LDL.LU R51, [R1+0x5bc] ;  /* 0x0005bc0001337983 */ /* 0x000ee80000300800 */
[----:B------:R-:W3:Y:S04]  /*22200*/  LDL.LU R44, [R1+0x5a0] ;  /* 0x0005a000012c7983 */ /* 0x000ee80000300800 */
[----:B------:R-:W3:Y:S04]  /*22210*/  LDL.LU R45, [R1+0x5a4] ;  /* 0x0005a400012d7983 */ /* 0x000ee80000300800 */
[----:B------:R-:W3:Y:S04]  /*22220*/  LDL.LU R46, [R1+0x5a8] ;  /* 0x0005a800012e7983 */ /* 0x000ee80000300800 */
[----:B------:R-:W3:Y:S04]  /*22230*/  LDL.LU R47, [R1+0x5ac] ;  /* 0x0005ac00012f7983 */ /* 0x000ee80000300800 */
[----:B------:R0:W-:Y:S04]  /*22240*/  STL.64 [R1+0x1878], R16 ;  /* 0x0018781001007387 */ /* 0x0001e80000100a00 */
[----:B0-----:R-:W3:Y:S04]  /*22250*/  LDL.LU.64 R16, [R1+0x50] ;  /* 0x0000500001107983 */ /* 0x001ee80000300a00 */
[----:B------:R-:W-:Y:S04]  /*22260*/  STL.64 [R1+0x1618], R58 ;  /* 0x0016183a01007387 */ /* 0x000fe80000100a00 */
[----:B------:R0:W-:Y:S02]  /*22270*/  STL.64 [R1+0x1610], R56 ;  /* 0x0016103801007387 */ /* 0x0001e40000100a00 */
[----:B0-----:R-:W-:Y:S01]  /*22280*/  IMAD.MOV.U32 R56, RZ, RZ, R2 ;  /* 0x000000ffff387224 */ /* 0x001fe200078e0002 */
[----:B----4-:R-:W-:-:S15]  /*22290*/  HMMA.16816.F32 R52, R28, R22, R52 ;  /* 0x000000161c34723c */ /* 0x010fde0000001834 */
[----:B------:R-:W-:-:S08]  /*222a0*/  NOP ;  /* 0x0000000000007918 */ /* 0x000fd00000000000 */
[----:B------:R-:W-:Y:S01]  /*222b0*/  STL [R1+0x28c], R55 ;  /* 0x00028c3701007387 */ /* 0x000fe20000100800 */
[----:B------:R-:W-:Y:S02]  /*222c0*/  IMAD.MOV.U32 R43, RZ, RZ, R52 ;  /* 0x000000ffff2b7224 */ /* 0x000fe400078e0034 */
[----:B------:R-:W-:Y:S02]  /*222d0*/  IMAD.MOV.U32 R2, RZ, RZ, R53 ;  /* 0x000000ffff027224 */ /* 0x000fe400078e0035 */
[----:B------:R-:W4:Y:S04]  /*222e0*/  LDL.LU.64 R52, [R1+0x18b0] ;  /* 0x0018b00001347983 */ /* 0x000f280000300a00 */
[----:B------:R0:W-:Y:S04]  /*222f0*/  STL.64 [R1+0x1788], R20 ;  /* 0x0017881401007387 */ /* 0x0001e80000100a00 */
[----:B0-----:R-:W4:Y:S04]  /*22300*/  LDL.LU R20, [R1+0x590] ;  /* 0x0005900001147983 */ /* 0x001f280000300800 */
[----:B------:R-:W4:Y:S01]  /*22310*/  LDL.LU R21, [R1+0x594] ;  /* 0x0005940001157983 */ /* 0x000f220000300800 */
[----:B--2---:R-:W-:Y:S01]  /*22320*/  HMMA.16816.F32 R28, R28, R26, R4 ;  /* 0x0000001a1c1c723c */ /* 0x004fe20000001804 */
[----:B---3--:R-:W-:-:S02]  /*22330*/  IMAD.MOV.U32 R23, RZ, RZ, R8 ;  /* 0x000000ffff177224 */ /* 0x008fc400078e0008 */
[----:B------:R-:W-:Y:S02]  /*22340*/  IMAD.MOV.U32 R22, RZ, RZ, R9 ;  /* 0x000000ffff167224 */ /* 0x000fe400078e0009 */
[----:B------:R-:W0:Y:S02]  /*22350*/  LDSM.16.MT88.4 R8, [R60+UR4+0x2080] ;  /* 0x002080043c08783b */ /* 0x000e240008004200 */
[----:B------:R-:W-:Y:S02]  /*22360*/  IMAD.MOV.U32 R6, RZ, RZ, R35 ;  /* 0x000000ffff067224 */ /* 0x000fe400078e0023 */
[----:B------:R-:W-:Y:S02]  /*22370*/  IMAD.MOV.U32 R7, RZ, RZ, R34 ;  /* 0x000000ffff077224 */ /* 0x000fe400078e0022 */
[----:B------:R-:W-:-:S03]  /*22380*/  IMAD.MOV.U32 R57, RZ, RZ, R0 ;  /* 0x000000ffff397224 */ /* 0x000fc600078e0000 */
[----:B------:R-:W-:Y:S01]  /*22390*/  STL.64 [R1+0x1890], R6 ;  /* 0x0018900601007387 */ /* 0x000fe20000100a00 */
[----:B------:R-:W-:Y:S02]  /*223a0*/  IMAD.MOV.U32 R0, RZ, RZ, R54 ;  /* 0x000000ffff007224 */ /* 0x000fe400078e0036 */
[----:B----4-:R-:W-:Y:S02]  /*223b0*/  IMAD.MOV.U32 R4, RZ, RZ, R53 ;  /* 0x000000ffff047224 */ /* 0x010fe400078e0035 */
[----:B------:R-:W-:-:S05]  /*223c0*/  IMAD.MOV.U32 R5, RZ, RZ, R52 ;  /* 0x000000ffff057224 */ /* 0x000fca00078e0034 */
[----:B------:R1:W-:Y:S04]  /*223d0*/  STL.64 [R1+0x1888], R4 ;  /* 0x0018880401007387 */ /* 0x0003e80000100a00 */
[----:B------:R-:W-:Y:S04]  /*223e0*/  STL [R1+0x15f8], R28 ;  /* 0x0015f81c01007387 */ /* 0x000fe80000100800 */
[----:B------:R-:W-:Y:S04]  /*223f0*/  STL [R1+0x15f4], R29 ;  /* 0x0015f41d01007387 */ /* 0x000fe80000100800 */
[----:B------:R-:W-:Y:S04]  /*22400*/  STL [R1+0x15f0], R30 ;  /* 0x0015f01e01007387 */ /* 0x000fe80000100800 */
[----:B------:R-:W-:Y:S04]  /*22410*/  STL [R1+0x15ec], R31 ;  /* 0x0015ec1f01007387 */ /* 0x000fe80000100800 */
[----:B0-----:R-:W-:Y:S04]  /*22420*/  STL.64 [R1+0x17a8], R10 ;  /* 0x0017a80a01007387 */ /* 0x001fe80000100a00 */
[----:B------:R0:W-:Y:S01]  /*22430*/  STL.64 [R1+0x17a0], R8 ;  /* 0x0017a00801007387 */ /* 0x0001e20000100a00 */
[C---:B-1----:R-:W-:Y:S06]  /*22440*/  HMMA.16816.F32 R4, R12.reuse, R56, R44 ;  /* 0x000000380c04723c */ /* 0x042fec000000182c */
[----:B0-----:R-:W-:-:S15]  /*22450*/  HMMA.16816.F32 R8, R12, R16, R48 ;  /* 0x000000100c08723c */ /* 0x001fde0000001830 */
[----:B------:R-:W-:-:S02]  /*22460*/  NOP ;  /* 0x0000000000007918 */ /* 0x000fc40000000000 */
[----:B------:R0:W-:Y:S06]  /*22470*/  STL.64 [R1+0x260], R4 ;  /* 0x0002600401007387 */ /* 0x0001ec0000100a00 */
[----:B------:R-:W-:Y:S04]  /*22480*/  STL.64 [R1+0x270], R8 ;  /* 0x0002700801007387 */ /* 0x000fe80000100a00 */
[----:B------:R-:W-:Y:S04]  /*22490*/  STL.64 [R1+0x278], R10 ;  /* 0x0002780a01007387 */ /* 0x000fe80000100a00 */
[----:B------:R1:W-:Y:S04]  /*224a0*/  STL [R1+0x268], R6 ;  /* 0x0002680601007387 */ /* 0x0003e80000100800 */
[----:B------:R-:W2:Y:S04]  /*224b0*/  LDL.LU R26, [R1+0x1b8] ;  /* 0x0001b800011a7983 */ /* 0x000ea80000300800 */
[----:B------:R-:W2:Y:S04]  /*224c0*/  LDL.LU R27, [R1+0x1bc] ;  /* 0x0001bc00011b7983 */ /* 0x000ea80000300800 */
[----:B------:R-:W3:Y:S04]  /*224d0*/  LDL.LU R44, [R1+0x570] ;  /* 0x00057000012c7983 */ /* 0x000ee80000300800 */
[----:B------:R-:W3:Y:S04]  /*224e0*/  LDL.LU R45, [R1+0x574] ;  /* 0x00057400012d7983 */ /* 0x000ee80000300800 */
[----:B------:R-:W3:Y:S04]  /*224f0*/  LDL.LU R46, [R1+0x578] ;  /* 0x00057800012e7983 */ /* 0x000ee80000300800 */
[----:B------:R-:W3:Y:S04]  /*22500*/  LDL.LU R47, [R1+0x57c] ;  /* 0x00057c00012f7983 */ /* 0x000ee80000300800 */
[----:B0-----:R-:W4:Y:S04]  /*22510*/  LDL.LU R4, [R1+0x2a0] ;  /* 0x0002a00001047983 */ /* 0x001f280000300800 */
[----:B------:R-:W4:Y:S01]  /*22520*/  LDL.LU R5, [R1+0x2a4] ;  /* 0x0002a40001057983 */ /* 0x000f220000300800 */
[----:B------:R-:W-:-:S03]  /*22530*/  IMAD.MOV.U32 R60, RZ, RZ, R7 ;  /* 0x000000ffff3c7224 */ /* 0x000fc600078e0007 */
[----:B-1----:R-:W4:Y:S01]  /*22540*/  LDL.LU R6, [R1+0x2a8] ;  /* 0x0002a80001067983 */ /* 0x002f220000300800 */
[----:B------:R-:W-:Y:S03]  /*22550*/  HMMA.16816.F32 R8, R12, R32, R20 ;  /* 0x000000200c08723c */ /* 0x000fe60000001814 */
[----:B------:R-:W4:Y:S04]  /*22560*/  LDL.LU R7, [R1+0x2ac] ;  /* 0x0002ac0001077983 */ /* 0x000f280000300800 */
[----:B------:R-:W2:Y:S04]  /*22570*/  LDL.LU R52, [R1+0x550] ;  /* 0x0005500001347983 */ /* 0x000ea80000300800 */
[----:B------:R-:W2:Y:S04]  /*22580*/  LDL.LU R53, [R1+0x554] ;  /* 0x0005540001357983 */ /* 0x000ea80000300800 */
[----:B------:R-:W2:Y:S04]  /*22590*/  LDL.LU R54, [R1+0x558] ;  /* 0x0005580001367983 */ /* 0x000ea80000300800 */
[----:B------:R-:W2:Y:S04]  /*225a0*/  LDL.LU R55, [R1+0x55c] ;  /* 0x00055c0001377983 */ /* 0x000ea80000300800 */
[----:B------:R-:W4:Y:S04]  /*225b0*/  LDL.LU R48, [R1+0x560] ;  /* 0x0005600001307983 */ /* 0x000f280000300800 */
[----:B------:R-:W4:Y:S04]  /*225c0*/  LDL.LU R49, [R1+0x564] ;  /* 0x0005640001317983 */ /* 0x000f280000300800 */
[----:B------:R-:W4:Y:S04]  /*225d0*/  LDL.LU R50, [R1+0x568] ;  /* 0x0005680001327983 */ /* 0x000f280000300800 */
[----:B------:R-:W4:Y:S04]  /*225e0*/  LDL.LU R51, [R1+0x56c] ;  /* 0x00056c0001337983 */ /* 0x000f280000300800 */
[----:B------:R-:W-:Y:S01]  /*225f0*/  STL [R1+0x15e8], R60 ;  /* 0x0015e83c01007387 */ /* 0x000fe20000100800 */
[----:B------:R-:W-:-:S02]  /*22600*/  IMAD.MOV.U32 R28, RZ, RZ, R8 ;  /* 0x000000ffff1c7224 */ /* 0x000fc400078e0008 */
[----:B------:R-:W-:Y:S01]  /*22610*/  IMAD.MOV.U32 R29, RZ, RZ, R9 ;  /* 0x000000ffff1d7224 */ /* 0x000fe200078e0009 */
[----:B------:R-:W2:Y:S01]  /*22620*/  LDL.LU R8, [R1+0x1a0] ;  /* 0x0001a00001087983 */ /* 0x000ea20000300800 */
[----:B------:R-:W-:-:S03]  /*22630*/  IMAD.MOV.U32 R30, RZ, RZ, R10 ;  /* 0x000000ffff1e7224 */ /* 0x000fc600078e000a */
[----:B------:R-:W2:Y:S01]  /*22640*/  LDL.LU R9, [R1+0x1a4] ;  /* 0x0001a40001097983 */ /* 0x000ea20000300800 */
[----:B------:R-:W-:-:S03]  /*22650*/  IMAD.MOV.U32 R31, RZ, RZ, R11 ;  /* 0x000000ffff1f7224 */ /* 0x000fc600078e000b */
[----:B------:R-:W2:Y:S04]  /*22660*/  LDL.LU R10, [R1+0x1a8] ;  /* 0x0001a800010a7983 */ /* 0x000ea80000300800 */
[----:B------:R-:W2:Y:S04]  /*22670*/  LDL.LU R11, [R1+0x1ac] ;  /* 0x0001ac00010b7983 */ /* 0x000ea80000300800 */
[----:B------:R-:W2:Y:S04]  /*22680*/  LDL.LU R20, [R1+0x190] ;  /* 0x0001900001147983 */ /* 0x000ea80000300800 */
[----:B------:R-:W2:Y:S04]  /*22690*/  LDL.LU R21, [R1+0x194] ;  /* 0x0001940001157983 */ /* 0x000ea80000300800 */
[----:B------:R-:W2:Y:S04]  /*226a0*/  LDL.LU R22, [R1+0x198] ;  /* 0x0001980001167983 */ /* 0x000ea80000300800 */
[----:B------:R-:W2:Y:S04]  /*226b0*/  LDL.LU R23, [R1+0x19c] ;  /* 0x00019c0001177983 */ /* 0x000ea80000300800 */
[----:B------:R-:W-:Y:S04]  /*226c0*/  STL [R1+0x1608], R31 ;  /* 0x0016081f01007387 */ /* 0x000fe80000100800 */
[----:B------:R-:W-:Y:S04]  /*226d0*/  STL [R1+0x1604], R30 ;  /* 0x0016041e01007387 */ /* 0x000fe80000100800 */
[----:B------:R0:W-:Y:S04]  /*226e0*/  STL [R1+0x1600], R28 ;  /* 0x0016001c01007387 */ /* 0x0001e80000100800 */
[----:B------:R1:W-:Y:S04]  /*226f0*/  STL [R1+0x15fc], R29 ;  /* 0x0015fc1d01007387 */ /* 0x0003e80000100800 */
[----:B0-----:R-:W4:Y:S04]  /*22700*/  LDL.LU R28, [R1+0x580] ;  /* 0x00058000011c7983 */ /* 0x001f280000300800 */
[----:B-1----:R-:W4:Y:S04]  /*22710*/  LDL.LU R29, [R1+0x584] ;  /* 0x00058400011d7983 */ /* 0x002f280000300800 */
[----:B------:R-:W4:Y:S04]  /*22720*/  LDL.LU R30, [R1+0x588] ;  /* 0x00058800011e7983 */ /* 0x000f280000300800 */
[----:B------:R-:W4:Y:S01]  /*22730*/  LDL.LU R31, [R1+0x58c] ;  /* 0x00058c00011f7983 */ /* 0x000f220000300800 */
[C---:B---3--:R-:W-:Y:S06]  /*22740*/  HMMA.16816.F32 R44, R12.reuse, R40, R44 ;  /* 0x000000280c2c723c */ /* 0x048fec000000182c */
[----:B----4-:R-:W-:-:S15]  /*22750*/  HMMA.16816.F32 R28, R12, R36, R28 ;  /* 0x000000240c1c723c */ /* 0x010fde000000181c */
[----:B------:R-:W-:-:S08]  /*22760*/  NOP ;  /* 0x0000000000007918 */ /* 0x000fd00000000000 */
[----:B------:R-:W-:Y:S04]  /*22770*/  STL.64 [R1+0x240], R28 ;  /* 0x0002401c01007387 */ /* 0x000fe80000100a00 */
[----:B------:R0:W-:Y:S02]  /*22780*/  STL.64 [R1+0x248], R30 ;  /* 0x0002481e01007387 */ /* 0x0001e40000100a00 */
[----:B0-----:R-:W-:Y:S02]  /*22790*/  IMAD.MOV.U32 R31, RZ, RZ, R44 ;  /* 0x000000ffff1f7224 */ /* 0x001fe400078e002c */
[----:B------:R-:W-:Y:S02]  /*227a0*/  IMAD.MOV.U32 R30, RZ, RZ, R45 ;  /* 0x000000ffff1e7224 */ /* 0x000fe400078e002d */
[----:B------:R-:W3:Y:S01]  /*227b0*/  LDL.LU.64 R44, [R1+0x18a8] ;  /* 0x0018a800012c7983 */ /* 0x000ee20000300a00 */
[----:B------:R-:W-:-:S02]  /*227c0*/  IMAD.MOV.U32 R28, RZ, RZ, R46 ;  /* 0x000000ffff1c7224 */ /* 0x000fc400078e002e */
[----:B------:R-:W-:Y:S01]  /*227d0*/  IMAD.MOV.U32 R29, RZ, RZ, R47 ;  /* 0x000000ffff1d7224 */ /* 0x000fe200078e002f */
[----:B------:R-:W-:Y:S04]  /*227e0*/  STL.64 [R1+0x1628], R30 ;  /* 0x0016281e01007387 */ /* 0x000fe80000100a00 */
[----:B------:R0:W-:Y:S04]  /*227f0*/  STL.64 [R1+0x1620], R28 ;  /* 0x0016201c01007387 */ /* 0x0001e80000100a00 */
[----:B0-----:R-:W4:Y:S04]  /*22800*/  LDL.LU R28, [R1+0x290] ;  /* 0x00029000011c7983 */ /* 0x001f280000300800 */
[----:B------:R-:W4:Y:S04]  /*22810*/  LDL.LU R29, [R1+0x294] ;  /* 0x00029400011d7983 */ /* 0x000f280000300800 */
[----:B------:R-:W4:Y:S04]  /*22820*/  LDL.LU R30, [R1+0x298] ;  /* 0x00029800011e7983 */ /* 0x000f280000300800 */
[----:B------:R-:W4:Y:S01]  /*22830*/  LDL.LU R31, [R1+0x29c] ;  /* 0x00029c00011f7983 */ /* 0x000f220000300800 */
[----:B---3--:R-:W-:-:S15]  /*22840*/  HMMA.16816.F32 R48, R12, R44, R48 ;  /* 0x0000002c0c30723c */ /* 0x008fde0000001830 */
[----:B------:R-:W-:-:S08]  /*22850*/  NOP ;  /* 0x0000000000007918 */ /* 0x000fd00000000000 */
[----:B------:R0:W-:Y:S04]  /*22860*/  STL [R1+0x220], R48 ;  /* 0x0002203001007387 */ /* 0x0001e80000100800 */
[----:B------:R-:W-:Y:S01]  /*22870*/  STL.64 [R1+0x228], R50 ;  /* 0x0002283201007387 */ /* 0x000fe20000100a00 */
[----:B------:R-:W-:-:S03]  /*22880*/  IMAD.MOV.U32 R60, RZ, RZ, R49 ;  /* 0x000000ffff3c7224 */ /* 0x000fc600078e0031 */
[----:B0-----:R-:W2:Y:S02]  /*22890*/  LDL.LU.64 R48, [R1+0x18a0] ;  /* 0x0018a00001307983 */ /* 0x001ea40000300a00 */
[----:B--2---:R-:W-:-:S15]  /*228a0*/  HMMA.16816.F32 R52, R12, R48, R52 ;  /* 0x000000300c34723c */ /* 0x004fde0000001834 */
[----:B------:R-:W-:-:S08]  /*228b0*/  NOP ;  /* 0x0000000000007918 */ /* 0x000fd00000000000 */
[----:B------:R0:W-:Y:S04]  /*228c0*/  STL.64 [R1+0x210], R52 ;  /* 0x0002103401007387 */ /* 0x0001e80000100a00 */
[----:B------:R-:W-:Y:S04]  /*228d0*/  STL.64 [R1+0x218], R54 ;  /* 0x0002183601007387 */ /* 0x000fe80000100a00 */
[----:B0-----:R-:W2:Y:S02]  /*228e0*/  LDL.LU.64 R52, [R1+0x1898] ;  /* 0x0018980001347983 */ /* 0x001ea40000300a00 */
[----:B--2---:R-:W-:Y:S02]  /*228f0*/  HMMA.16816.F32 R12, R12, R52, R4 ;  /* 0x000000340c0c723c */ /* 0x004fe40000001804 */
[----:B------:R-:W4:Y:S04]  /*22900*/  LDL.LU.64 R6, [R1+0x1890] ;  /* 0x0018900001067983 */ /* 0x000f280000300a00 */
[----:B------:R-:W4:-:S15]  /*22910*/  LDL.LU.64 R4, [R1+0x1888] ;  /* 0x0018880001047983 */ /* 0x000f1e0000300a00 */
[----:B------:R-:W-:-:S02]  /*22920*/  NOP ;  /* 0x0000000000007918 */ /* 0x000fc40000000000 */
[----:B------:R0:W-:Y:S04]  /*22930*/  STL.64 [R1+0x120], R12 ;  /* 0x0001200c01007387 */ /* 0x0001e80000100a00 */
[----:B------:R1:W-:Y:S04]  /*22940*/  STL.64 [R1+0x128], R14 ;  /* 0x0001280e01007387 */ /* 0x0003e80000100a00 */
[----:B0-----:R-:W2:Y:S01]  /*22950*/  LDL.LU.64 R12, [R1+0x1880] ;  /* 0x00188000010c7983 */ /* 0x001ea20000300a00 */
[----:B-1----:R-:W-:Y:S02]  /*22960*/  IMAD.MOV.U32 R15, RZ, RZ, R16 ;  /* 0x000000ffff0f7224 */ /* 0x002fe400078e0010 */
[----:B------:R-:W-:Y:S01]  /*22970*/  IMAD.MOV.U32 R14, RZ, RZ, R17 ;  /* 0x000000ffff0e7224 */ /* 0x000fe200078e0011 */
[C---:B----4-:R-:W-:Y:S06]  /*22980*/  HMMA.16816.F32 R28, R4.reuse, R16, R28 ;  /* 0x00000010041c723c */ /* 0x050fec000000181c */
[----:B------:R-:W-:-:S15]  /*22990*/  HMMA.16816.F32 R24, R4, R56, R24 ;  /* 0x000000380418723c */ /* 0x000fde0000001818 */
[----:B------:R-:W-:-:S02]  /*229a0*/  NOP ;  /* 0x0000000000007918 */ /* 0x000fc40000000000 */
[----:B------:R-:W-:Y:S04]  /*229b0*/  STL.64 [R1+0xa0], R28 ;  /* 0x0000a01c01007387 */ /* 0x000fe80000100a00 */
[----:B------:R-:W-:Y:S04]  /*229c0*/  STL.64 [R1+0xa8], R30 ;  /* 0x0000a81e01007387 */ /* 0x000fe80000100a00 */
[----:B------:R-:W3:Y:S04]  /*229d0*/  LDL.LU.64 R16, [R1+0x1878] ;  /* 0x0018780001107983 */ /* 0x000ee80000300a00 */
[----:B------:R-:W-:Y:S04]  /*229e0*/  STL.64 [R1+0x1810], R56 ;  /* 0x0018103801007387 */ /* 0x000fe80000100a00 */
[----:B------:R2:W-:Y:S04]  /*229f0*/  STL.64 [R1+0x1598], R26 ;  /* 0x0015981a01007387 */ /* 0x0005e80000100a00 */
[----:B------:R0:W-:Y:S01]  /*22a00*/  STL.64 [R1+0x1590], R24 ;  /* 0x0015901801007387 */ /* 0x0001e20000100a00 */
[----:B--2---:R-:W-:-:S02]  /*22a10*/  IMAD.MOV.U32 R26, RZ, RZ, R12 ;  /* 0x000000ffff1a7224 */ /* 0x004fc400078e000c */
[----:B------:R-:W-:Y:S01]  /*22a20*/  IMAD.MOV.U32 R27, RZ, RZ, R13 ;  /* 0x000000ffff1b7224 */ /* 0x000fe200078e000d */
[----:B------:R-:W2:Y:S04]  /*22a30*/  LDL.LU R12, [R1+0x1874] ;  /* 0x00187400010c7983 */ /* 0x000ea80000300800 */
[----:B------:R-:W4:Y:S01]  /*22a40*/  LDL.LU R13, [R1+0x1870] ;  /* 0x00187000010d7983 */ /* 0x000f220000300800 */
[----:B------:R-:W-:Y:S01]  /*22a50*/  HMMA.16816.F32 R8, R4, R32, R8 ;  /* 0x000000200408723c */ /* 0x000fe20000001808 */
[----:B0-----:R-:W-:Y:S02]  /*22a60*/  IMAD.MOV.U32 R24, RZ, RZ, R15 ;  /* 0x000000ffff187224 */ /* 0x001fe400078e000f */
[----:B------:R-:W-:Y:S01]  /*22a70*/  IMAD.MOV.U32 R25, RZ, RZ, R14 ;  /* 0x000000ffff197224 */ /* 0x000fe200078e000e */
[----:B------:R-:W-:Y:S04]  /*22a80*/  STL.64 [R1+0x1830], R26 ;  /* 0x0018301a01007387 */ /* 0x000fe80000100a00 */
[----:B------:R-:W-:-:S15]  /*22a90*/  STL.64 [R1+0x1828], R24 ;  /* 0x0018281801007387 */ /* 0x000fde0000100a00 */
[----:B------:R-:W-:Y:S01]  /*22aa0*/  STL [R1+0x1f0], R8 ;  /* 0x0001f00801007387 */ /* 0x000fe20000100800 */
[----:B------:R-:W-:-:S03]  /*22ab0*/  IMAD.MOV.U32 R34, RZ, RZ, R9 ;  /* 0x000000ffff227224 */ /* 0x000fc600078e0009 */
[----:B------:R0:W-:Y:S01]  /*22ac0*/  STL [R1+0x1fc], R11 ;  /* 0x0001fc0b01007387 */ /* 0x0001e20000100800 */
[----:B------:R-:W-:Y:S02]  /*22ad0*/  IMAD.MOV.U32 R35, RZ, RZ, R10 ;  /* 0x000000ffff237224 */ /* 0x000fe400078e000a */
[----:B0-----:R-:W-:Y:S03]  /*22ae0*/  HMMA.16816.F32 R8, R4, R36, R20 ;  /* 0x000000240408723c */ /* 0x001fe60000001814 */
[----:B------:R-:W-:Y:S04]  /*22af0*/  STL.64 [R1+0x1808], R34 ;  /* 0x0018082201007387 */ /* 0x000fe80000100a00 */
[----:B------:R-:W-:-:S15]  /*22b00*/  STL.64 [R1+0x1800], R32 ;  /* 0x0018002001007387 */ /* 0x000fde0000100a00 */
[----:B------:R-:W-:-:S01]  /*22b10*/  NOP ;  /* 0x0000000000007918 */ /* 0x000fc20000000000 */
[----:B------:R0:W-:Y:S04]  /*22b20*/  STL.64 [R1+0x1e0], R8 ;  /* 0x0001e00801007387 */ /* 0x0001e80000100a00 */
[----:B------:R-:W-:Y:S04]  /*22b30*/  STL.64 [R1+0x17f8], R38 ;  /* 0x0017f82601007387 */ /* 0x000fe80000100a00 */
[----:B------:R-:W-:Y:S01]  /*22b40*/  STL.64 [R1+0x17f0], R36 ;  /* 0x0017f02401007387 */ /* 0x000fe20000100a00 */
[----:B---3--:R-:W-:Y:S02]  /*22b50*/  IMAD.MOV.U32 R23, RZ, RZ, R17 ;  /* 0x000000ffff177224 */ /* 0x008fe400078e0011 */
[----:B--2---:R-:W-:-:S02]  /*22b60*/  IMAD.MOV.U32 R21, RZ, RZ, R12 ;  /* 0x000000ffff157224 */ /* 0x004fc400078e000c */
[----:B----4-:R-:W-:Y:S02]  /*22b70*/  IMAD.MOV.U32 R20, RZ, RZ, R13 ;  /* 0x000000ffff147224 */ /* 0x010fe400078e000d */
[----:B------:R-:W2:Y:S04]  /*22b80*/  LDL.LU R13, [R1+0x186c] ;  /* 0x00186c00010d7983 */ /* 0x000ea80000300800 */
[----:B------:R-:W3:Y:S04]  /*22b90*/  LDL.LU R12, [R1+0x1868] ;  /* 0x00186800010c7983 */ /* 0x000ee80000300800 */
[----:B------:R-:W4:Y:S04]  /*22ba0*/  LDL.LU R22, [R1+0xf8] ;  /* 0x0000f80001167983 */ /* 0x000f280000300800 */
[----:B------:R-:W4:Y:S04]  /*22bb0*/  LDL.LU R17, [R1+0x1864] ;  /* 0x0018640001117983 */ /* 0x000f280000300800 */
[----:B0-----:R-:W4:Y:S04]  /*22bc0*/  LDL.LU R8, [R1+0x200] ;  /* 0x0002000001087983 */ /* 0x001f280000300800 */
[----:B------:R-:W4:Y:S01]  /*22bd0*/  LDL.LU R9, [R1+0x204] ;  /* 0x0002040001097983 */ /* 0x000f220000300800 */
[----:B------:R-:W-:-:S02]  /*22be0*/  IMAD.MOV.U32 R46, RZ, RZ, R10 ;  /* 0x000000ffff2e7224 */ /* 0x000fc400078e000a */
[----:B------:R-:W-:Y:S02]  /*22bf0*/  IMAD.MOV.U32 R47, RZ, RZ, R11 ;  /* 0x000000ffff2f7224 */ /* 0x000fe400078e000b */
[----:B--2---:R-:W-:Y:S02]  /*22c00*/  IMAD.MOV.U32 R10, RZ, RZ, R13 ;  /* 0x000000ffff0a7224 */ /* 0x004fe400078e000d */
[----:B---3--:R-:W-:Y:S01]  /*22c10*/  IMAD.MOV.U32 R11, RZ, RZ, R12 ;  /* 0x000000ffff0b7224 */ /* 0x008fe200078e000c */
[----:B------:R-:W2:Y:S04]  /*22c20*/  LDL.LU R13, [R1+0x1860] ;  /* 0x00186000010d7983 */ /* 0x000ea80000300800 */
[----:B------:R-:W3:Y:S04]  /*22c30*/  LDL.LU R12, [R1+0x185c] ;  /* 0x00185c00010c7983 */ /* 0x000ee80000300800 */
[----:B------:R-:W-:Y:S04]  /*22c40*/  STL.64 [R1+0x17b8], R10 ;  /* 0x0017b80a01007387 */ /* 0x000fe80000100a00 */
[----:B----4-:R0:W-:Y:S04]  /*22c50*/  STL.64 [R1+0x17b0], R8 ;  /* 0x0017b00801007387 */ /* 0x0101e80000100a00 */
[----:B0-----:R-:W4:Y:S04]  /*22c60*/  LDL.LU R8, [R1+0x530] ;  /* 0x0005300001087983 */ /* 0x001f280000300800 */
[----:B------:R-:W4:Y:S04]  /*22c70*/  LDL.LU R9, [R1+0x534] ;  /* 0x0005340001097983 */ /* 0x000f280000300800 */
[----:B------:R-:W2:Y:S04]  /*22c80*/  LDL.LU R10, [R1+0x538] ;  /* 0x00053800010a7983 */ /* 0x000ea80000300800 */
[----:B------:R-:W2:Y:S04]  /*22c90*/  LDL.LU R11, [R1+0x53c] ;  /* 0x00053c00010b7983 */ /* 0x000ea80000300800 */
[----:B--2---:R3:W-:Y:S04]  /*22ca0*/  STL.64 [R1+0x17c8], R10 ;  /* 0x0017c80a01007387 */ /* 0x0047e80000100a00 */
[----:B----4-:R0:W-:Y:S01]  /*22cb0*/  STL.64 [R1+0x17c0], R8 ;  /* 0x0017c00801007387 */ /* 0x0101e20000100a00 */
[----:B---3--:R-:W-:-:S03]  /*22cc0*/  IMAD.MOV.U32 R10, RZ, RZ, R12 ;  /* 0x000000ffff0a7224 */ /* 0x008fc600078e000c */
[----:B0-----:R-:W2:Y:S04]  /*22cd0*/  LDL.LU R8, [R1+0x540] ;  /* 0x0005400001087983 */ /* 0x001ea80000300800 */
[----:B------:R-:W2:Y:S04]  /*22ce0*/  LDL.LU R9, [R1+0x544] ;  /* 0x0005440001097983 */ /* 0x000ea80000300800 */
[----:B------:R-:W3:Y:S01]  /*22cf0*/  LDL.LU R12, [R1+0x1858] ;  /* 0x00185800010c7983 */ /* 0x000ee20000300800 */
[----:B------:R-:W-:-:S03]  /*22d00*/  IMAD.MOV.U32 R11, RZ, RZ, R13 ;  /* 0x000000ffff0b7224 */ /* 0x000fc600078e000d */
[----:B------:R-:W4:Y:S04]  /*22d10*/  LDL.LU R13, [R1+0x1854] ;  /* 0x00185400010d7983 */ /* 0x000f280000300800 */
[----:B------:R-:W2:Y:S04]  /*22d20*/  LDL.LU R36, [R1+0x3c0] ;  /* 0x0003c00001247983 */ /* 0x000ea80000300800 */
[----:B------:R-:W2:Y:S04]  /*22d30*/  LDL.LU R37, [R1+0x3c4] ;  /* 0x0003c40001257983 */ /* 0x000ea80000300800 */
[----:B------:R-:W2:Y:S04]  /*22d40*/  LDL.LU R38, [R1+0x3c8] ;  /* 0x0003c80001267983 */ /* 0x000ea80000300800 */
[----:B------:R-:W2:Y:S01]  /*22d50*/  LDL.LU R39, [R1+0x3cc] ;  /* 0x0003cc0001277983 */ /* 0x000ea20000300800 */
[----:B---3--:R-:W-:-:S02]  /*22d60*/  IMAD.MOV.U32 R34, RZ, RZ, R12 ;  /* 0x000000ffff227224 */ /* 0x008fc400078e000c */
[----:B----4-:R-:W-:Y:S01]  /*22d70*/  IMAD.MOV.U32 R33, RZ, RZ, R13 ;  /* 0x000000ffff217224 */ /* 0x010fe200078e000d */
[----:B--2---:R-:W-:Y:S04]  /*22d80*/  STL.64 [R1+0x1840], R38 ;  /* 0x0018402601007387 */ /* 0x004fe80000100a00 */
[----:B------:R0:W-:Y:S04]  /*22d90*/  STL.64 [R1+0x1838], R36 ;  /* 0x0018382401007387 */ /* 0x0001e80000100a00 */
[----:B------:R-:W2:Y:S04]  /*22da0*/  LDL.LU R32, [R1+0x3d0] ;  /* 0x0003d00001207983 */ /* 0x000ea80000300800 */
[----:B------:R-:W3:Y:S04]  /*22db0*/  LDL.LU R13, [R1+0x1850] ;  /* 0x00185000010d7983 */ /* 0x000ee80000300800 */
[----:B------:R-:W3:Y:S04]  /*22dc0*/  LDL.LU R12, [R1+0x184c] ;  /* 0x00184c00010c7983 */ /* 0x000ee80000300800 */
[----:B------:R-:W2:Y:S04]  /*22dd0*/  LDL.LU R35, [R1+0x3dc] ;  /* 0x0003dc0001237983 */ /* 0x000ea80000300800 */
[----:B------:R-:W4:Y:S04]  /*22de0*/  LDL.LU R56, [R1+0x3e0] ;  /* 0x0003e00001387983 */ /* 0x000f280000300800 */
[----:B------:R-:W4:Y:S04]  /*22df0*/  LDL.LU R57, [R1+0x3e4] ;  /* 0x0003e40001397983 */ /* 0x000f280000300800 */
[----:B------:R-:W4:Y:S04]  /*22e00*/  LDL.LU R58, [R1+0x3e8] ;  /* 0x0003e800013a7983 */ /* 0x000f280000300800 */
[----:B------:R-:W4:Y:S04]  /*22e10*/  LDL.LU R59, [R1+0x3ec] ;  /* 0x0003ec00013b7983 */ /* 0x000f280000300800 */
[----:B------:R-:W3:Y:S04]  /*22e20*/  LDL.LU R14, [R1+0x188] ;  /* 0x00018800010e7983 */ /* 0x000ee80000300800 */
[----:B------:R-:W3:Y:S04]  /*22e30*/  LDL.LU R15, [R1+0x18c] ;  /* 0x00018c00010f7983 */ /* 0x000ee80000300800 */
[----:B------:R-:W2:Y:S04]  /*22e40*/  LDL.LU R28, [R1+0x2b0] ;  /* 0x0002b000011c7983 */ /* 0x000ea80000300800 */
[----:B------:R-:W2:Y:S04]  /*22e50*/  LDL.LU R29, [R1+0x2b4] ;  /* 0x0002b400011d7983 */ /* 0x000ea80000300800 */
[----:B------:R-:W2:Y:S04]  /*22e60*/  LDL.LU R30, [R1+0x2b8] ;  /* 0x0002b800011e7983 */ /* 0x000ea80000300800 */
[----:B------:R-:W2:Y:S04]  /*22e70*/  LDL.LU R31, [R1+0x2bc] ;  /* 0x0002bc00011f7983 */ /* 0x000ea80000300800 */
[----:B0-----:R-:W4:Y:S04]  /*22e80*/  LDL.LU R36, [R1+0x410] ;  /* 0x0004100001247983 */ /* 0x001f280000300800 */
        /* <DEDUP_REMOVED lines=9> */
[----:B0-----:R-:W3:Y:S04]  /*22f20*/  LDL.LU R8, [R1+0x2c0] ;  /* 0x0002c00001087983 */ /* 0x001ee80000300800 */
[----:B------:R-:W3:Y:S04]  /*22f30*/  LDL.LU R9, [R1+0x2c4] ;  /* 0x0002c40001097983 */ /* 0x000ee80000300800 */
[----:B------:R-:W3:Y:S04]  /*22f40*/  LDL.LU R10, [R1+0x2c8] ;  /* 0x0002c800010a7983 */ /* 0x000ee80000300800 */
[----:B------:R-:W3:Y:S01]  /*22f50*/  LDL.LU R11, [R1+0x2cc] ;  /* 0x0002cc00010b7983 */ /* 0x000ee20000300800 */
[C---:B--2---:R-:W-:Y:S06]  /*22f60*/  HMMA.16816.F32 R28, R4.reuse, R44, R28 ;  /* 0x0000002c041c723c */ /* 0x044fec000000181c */
[C---:B----4-:R-:W-:Y:S06]  /*22f70*/  HMMA.16816.F32 R36, R4.reuse, R48, R36 ;  /* 0x000000300424723c */ /* 0x050fec0000001824 */
[C---:B---3--:R-:W-:Y:S06]  /*22f80*/  HMMA.16816.F32 R12, R4.reuse, R40, R12 ;  /* 0x00000028040c723c */ /* 0x048fec000000180c */
[----:B------:R-:W-:Y:S01]  /*22f90*/  HMMA.16816.F32 R4, R4, R52, R24 ;  /* 0x000000340404723c */ /* 0x000fe20000001818 */
[----:B------:R-:W-:Y:S04]  /*22fa0*/  STL.64 [R1+0x17e8], R10 ;  /* 0x0017e80a01007387 */ /* 0x000fe80000100a00 */
[----:B------:R0:W-:Y:S04]  /*22fb0*/  STL.64 [R1+0x17e0], R8 ;  /* 0x0017e00801007387 */ /* 0x0001e80000100a00 */
[----:B0-----:R-:W2:Y:S04]  /*22fc0*/  LDL.LU R8, [R1+0x2d0] ;  /* 0x0002d00001087983 */ /* 0x001ea80000300800 */
[----:B------:R-:W2:Y:S04]  /*22fd0*/  LDL.LU R9, [R1+0x2d4] ;  /* 0x0002d40001097983 */ /* 0x000ea80000300800 */
[----:B------:R-:W2:Y:S04]  /*22fe0*/  LDL.LU R10, [R1+0x2d8] ;  /* 0x0002d800010a7983 */ /* 0x000ea80000300800 */
[----:B------:R-:W2:Y:S04]  /*22ff0*/  LDL.LU R11, [R1+0x2dc] ;  /* 0x0002dc00010b7983 */ /* 0x000ea80000300800 */
[----:B------:R-:W-:Y:S04]  /*23000*/  STL.64 [R1+0x1798], R22 ;  /* 0x0017981601007387 */ /* 0x000fe80000100a00 */
[----:B------:R0:W-:Y:S02]  /*23010*/  STL.64 [R1+0x1790], R20 ;  /* 0x0017901401007387 */ /* 0x0001e40000100a00 */
[----:B0-----:R-:W-:-:S02]  /*23020*/  IMAD.MOV.U32 R20, RZ, RZ, R17 ;  /* 0x000000ffff147224 */ /* 0x001fc400078e0011 */
[----:B------:R-:W3:Y:S04]  /*23030*/  LDL.LU R17, [R1+0x1848] ;  /* 0x0018480001117983 */ /* 0x000ee80000300800 */
[----:B------:R-:W4:Y:S04]  /*23040*/  LDL.LU R21, [R1+0x164] ;  /* 0x0001640001157983 */ /* 0x000f280000300800 */
[----:B------:R-:W4:Y:S04]  /*23050*/  LDL.LU R22, [R1+0x168] ;  /* 0x0001680001167983 */ /* 0x000f280000300800 */
[----:B------:R-:W4:Y:S04]  /*23060*/  LDL.LU R23, [R1+0x16c] ;  /* 0x00016c0001177983 */ /* 0x000f280000300800 */
[----:B------:R0:W-:Y:S04]  /*23070*/  STL.64 [R1+0x2b0], R28 ;  /* 0x0002b01c01007387 */ /* 0x0001e80000100a00 */
[----:B------:R1:W-:Y:S04]  /*23080*/  STL.64 [R1+0x2b8], R30 ;  /* 0x0002b81e01007387 */ /* 0x0003e80000100a00 */
[----:B0-----:R-:W4:Y:S04]  /*23090*/  LDL.LU R28, [R1+0x90] ;  /* 0x00009000011c7983 */ /* 0x001f280000300800 */
[----:B------:R-:W4:Y:S04]  /*230a0*/  LDL.LU R29, [R1+0x94] ;  /* 0x00009400011d7983 */ /* 0x000f280000300800 */
[----:B-1----:R-:W4:Y:S04]  /*230b0*/  LDL.LU R30, [R1+0x98] ;  /* 0x00009800011e7983 */ /* 0x002f280000300800 */
[----:B------:R-:W-:Y:S04]  /*230c0*/  STL.64 [R1+0x2a0], R36 ;  /* 0x0002a02401007387 */ /* 0x000fe80000100a00 */
[----:B------:R0:W-:Y:S04]  /*230d0*/  STL.64 [R1+0x2a8], R38 ;  /* 0x0002a82601007387 */ /* 0x0001e80000100a00 */
[----:B0-----:R-:W2:Y:S04]  /*230e0*/  LDL.LU.64 R38, [R1+0x1840] ;  /* 0x0018400001267983 */ /* 0x001ea80000300a00 */
[----:B------:R-:W2:Y:S04]  /*230f0*/  LDL.LU.64 R36, [R1+0x1838] ;  /* 0x0018380001247983 */ /* 0x000ea80000300a00 */
[----:B------:R-:W4:Y:S04]  /*23100*/  LDL.LU.64 R26, [R1+0x1830] ;  /* 0x00183000011a7983 */ /* 0x000f280000300a00 */
[----:B------:R-:W3:Y:S04]  /*23110*/  LDL.LU.64 R24, [R1+0x1828] ;  /* 0x0018280001187983 */ /* 0x000ee80000300a00 */
[----:B------:R-:W-:Y:S04]  /*23120*/  STL.64 [R1+0x1c0], R4 ;  /* 0x0001c00401007387 */ /* 0x000fe80000100a00 */
[----:B------:R0:W-:Y:S04]  /*23130*/  STL.64 [R1+0x1c8], R6 ;  /* 0x0001c80601007387 */ /* 0x0001e80000100a00 */
[----:B0-----:R-:W3:Y:S04]  /*23140*/  LDL.LU.64 R6, [R1+0x1820] ;  /* 0x0018200001067983 */ /* 0x001ee80000300a00 */
[----:B------:R-:W3:Y:S02]  /*23150*/  LDL.LU.64 R4, [R1+0x1818] ;  /* 0x0018180001047983 */ /* 0x000ee40000300a00 */
[----:B---3--:R-:W-:-:S15]  /*23160*/  HMMA.16816.F32 R56, R4, R24, R56 ;  /* 0x000000180438723c */ /* 0x008fde0000001838 */
[----:B------:R-:W-:-:S08]  /*23170*/  NOP ;  /* 0x0000000000007918 */ /* 0x000fd00000000000 */
[----:B------:R0:W-:Y:S04]  /*23180*/  STL.64 [R1+0x340], R56 ;  /* 0x0003403801007387 */ /* 0x0001e80000100a00 */
[----:B------:R-:W-:Y:S04]  /*23190*/  STL.64 [R1+0x348], R58 ;  /* 0x0003483a01007387 */ /* 0x000fe80000100a00 */
[----:B0-----:R-:W3:Y:S02]  /*231a0*/  LDL.LU.64 R56, [R1+0x1810] ;  /* 0x0018100001387983 */ /* 0x001ee40000300a00 */
[----:B---3--:R-:W-:-:S15]  /*231b0*/  HMMA.16816.F32 R32, R4, R56, R32 ;  /* 0x000000380420723c */ /* 0x008fde0000001820 */
[----:B------:R-:W-:-:S08]  /*231c0*/  NOP ;  /* 0x0000000000007918 */ /* 0x000fd00000000000 */
        /* <DEDUP_REMOVED lines=15> */
[----:B------:R-:W4:Y:S02]  /*232c0*/  LDL.LU.64 R8, [R1+0x17e0] ;  /* 0x0017e00001087983 */ /* 0x000f240000300a00 */
[----:B----4-:R-:W-:-:S15]  /*232d0*/  HMMA.16816.F32 R8, R4, R40, R8 ;  /* 0x000000280408723c */ /* 0x010fde0000001808 */
[----:B------:R-:W-:-:S08]  /*232e0*/  NOP ;  /* 0x0000000000007918 */ /* 0x000fd00000000000 */
[----:B------:R-:W-:Y:S04]  /*232f0*/  STL.64 [R1+0x3d0], R8 ;  /* 0x0003d00801007387 */ /* 0x000fe80000100a00 */
[----:B------:R0:W-:Y:S04]  /*23300*/  STL.64 [R1+0x3d8], R10 ;  /* 0x0003d80a01007387 */ /* 0x0001e80000100a00 */
[----:B0-----:R-:W4:Y:S04]  /*23310*/  LDL.LU.64 R10, [R1+0x17d8] ;  /* 0x0017d800010a7983 */ /* 0x001f280000300a00 */
[----:B------:R-:W4:Y:S01]  /*23320*/  LDL.LU.64 R8, [R1+0x17d0] ;  /* 0x0017d00001087983 */ /* 0x000f220000300a00 */
[----:B------:R-:W-:-:S02]  /*23330*/  IMAD.MOV.U32 R54, RZ, RZ, R12 ;  /* 0x000000ffff367224 */ /* 0x000fc400078e000c */
[----:B------:R-:W-:Y:S02]  /*23340*/  IMAD.MOV.U32 R55, RZ, RZ, R13 ;  /* 0x000000ffff377224 */ /* 0x000fe400078e000d */
[----:B------:R-:W-:Y:S02]  /*23350*/  IMAD.MOV.U32 R50, RZ, RZ, R14 ;  /* 0x000000ffff327224 */ /* 0x000fe400078e000e */
[----:B------:R-:W-:Y:S02]  /*23360*/  IMAD.MOV.U32 R51, RZ, RZ, R15 ;  /* 0x000000ffff337224 */ /* 0x000fe400078e000f */
[----:B------:R-:W-:Y:S01]  /*23370*/  IMAD.MOV.U32 R31, RZ, RZ, R16 ;  /* 0x000000ffff1f7224 */ /* 0x000fe200078e0010 */
[----:B------:R-:W-:Y:S04]  /*23380*/  LDSM.16.MT88.4 R12, [R17+UR4+0x2000] ;  /* 0x00200004110c783b */ /* 0x000fe80008004200 */
[----:B------:R-:W0:Y:S04]  /*23390*/  LDSM.16.MT88.4 R16, [R17+UR4+0x2080] ;  /* 0x002080041110783b */ /* 0x000e280008004200 */
[----:B0-----:R-:W-:Y:S04]  /*233a0*/  STL.64 [R1+0x1740], R18 ;  /* 0x0017401201007387 */ /* 0x001fe80000100a00 */
[----:B------:R0:W-:Y:S04]  /*233b0*/  STL.64 [R1+0x1738], R16 ;  /* 0x0017381001007387 */ /* 0x0001e80000100a00 */
[----:B0-----:R-:W3:Y:S04]  /*233c0*/  LDL.LU R16, [R1+0x100] ;  /* 0x0001000001107983 */ /* 0x001ee80000300800 */
[----:B------:R-:W3:Y:S04]  /*233d0*/  LDL.LU R17, [R1+0x104] ;  /* 0x0001040001117983 */ /* 0x000ee80000300800 */
[----:B------:R-:W3:Y:S04]  /*233e0*/  LDL.LU R18, [R1+0x108] ;  /* 0x0001080001127983 */ /* 0x000ee80000300800 */
[----:B------:R-:W3:Y:S01]  /*233f0*/  LDL.LU R19, [R1+0x10c] ;  /* 0x00010c0001137983 */ /* 0x000ee20000300800 */
        /* <DEDUP_REMOVED lines=11> */
[----:B------:R-:W4:Y:S02]  /*234b0*/  LDL.LU.64 R8, [R1+0x17b0] ;  /* 0x0017b00001087983 */ /* 0x000f240000300a00 */
[----:B----4-:R-:W-:Y:S02]  /*234c0*/  HMMA.16816.F32 R4, R4, R52, R8 ;  /* 0x000000340404723c */ /* 0x010fe40000001808 */
[----:B------:R-:W4:Y:S04]  /*234d0*/  LDL.LU.64 R10, [R1+0x17a8] ;  /* 0x0017a800010a7983 */ /* 0x000f280000300a00 */
[----:B------:R-:W4:-:S15]  /*234e0*/  LDL.LU.64 R8, [R1+0x17a0] ;  /* 0x0017a00001087983 */ /* 0x000f1e0000300a00 */
[----:B------:R-:W-:-:S02]  /*234f0*/  NOP ;  /* 0x0000000000007918 */ /* 0x000fc40000000000 */
[----:B------:R0:W-:Y:S04]  /*23500*/  STL.64 [R1+0x3c0], R4 ;  /* 0x0003c00401007387 */ /* 0x0001e80000100a00 */
[----:B------:R1:W-:Y:S04]  /*23510*/  STL.64 [R1+0x3c8], R6 ;  /* 0x0003c80601007387 */ /* 0x0003e80000100a00 */
[----:B0-----:R-:W2:Y:S04]  /*23520*/  LDL.LU R4, [R1+0x150] ;  /* 0x0001500001047983 */ /* 0x001ea80000300800 */
[----:B------:R-:W2:Y:S04]  /*23530*/  LDL.LU R5, [R1+0x154] ;  /* 0x0001540001057983 */ /* 0x000ea80000300800 */
[----:B-1----:R-:W2:Y:S04]  /*23540*/  LDL.LU R6, [R1+0x158] ;  /* 0x0001580001067983 */ /* 0x002ea80000300800 */
[----:B------:R-:W2:Y:S01]  /*23550*/  LDL.LU R7, [R1+0x15c] ;  /* 0x00015c0001077983 */ /* 0x000ea20000300800 */
[----:B----4-:R-:W-:-:S15]  /*23560*/  HMMA.16816.F32 R20, R8, R24, R20 ;  /* 0x000000180814723c */ /* 0x010fde0000001814 */
[----:B------:R-:W-:-:S08]  /*23570*/  NOP ;  /* 0x0000000000007918 */ /* 0x000fd00000000000 */
[----:B------:R-:W-:Y:S04]  /*23580*/  STL.64 [R1+0x3b0], R20 ;  /* 0x0003b01401007387 */ /* 0x000fe80000100a00 */
[----:B------:R0:W-:Y:S04]  /*23590*/  STL.64 [R1+0x3b8], R22 ;  /* 0x0003b81601007387 */ /* 0x0001e80000100a00 */
[----:B0-----:R-:W4:Y:S04]  /*235a0*/  LDL.LU.64 R22, [R1+0x1798] ;  /* 0x0017980001167983 */ /* 0x001f280000300a00 */
[----:B------:R-:W4:Y:S01]  /*235b0*/  LDL.LU.64 R20, [R1+0x1790] ;  /* 0x0017900001147983 */ /* 0x000f220000300a00 */
[----:B--2---:R-:W-:Y:S06]  /*235c0*/  HMMA.16816.F32 R4, R8, R56, R4 ;  /* 0x000000380804723c */ /* 0x004fec0000001804 */
[----:B------:R-:W-:-:S15]  /*235d0*/  STL.64 [R1+0x1778], R56 ;  /* 0x0017783801007387 */ /* 0x000fde0000100a00 */
[----:B------:R-:W-:-:S02]  /*235e0*/  NOP ;  /* 0x0000000000007918 */ /* 0x000fc40000000000 */
[----:B------:R-:W-:Y:S04]  /*235f0*/  STL.64 [R1+0x3a0], R4 ;  /* 0x0003a00401007387 */ /* 0x000fe80000100a00 */
[----:B------:R3:W-:Y:S02]  /*23600*/  STL.64 [R1+0x3a8], R6 ;  /* 0x0003a80601007387 */ /* 0x0007e40000100a00 */
[----:B---3--:R-:W-:Y:S02]  /*23610*/  HMMA.16816.F32 R4, R8, R32, R16 ;  /* 0x000000200804723c */ /* 0x008fe40000001810 */
[----:B------:R-:W-:Y:S04]  /*23620*/  STL.64 [R1+0x1770], R34 ;  /* 0x0017702201007387 */ /* 0x000fe80000100a00 */
[----:B------:R-:W-:-:S15]  /*23630*/  STL.64 [R1+0x1768], R32 ;  /* 0x0017682001007387 */ /* 0x000fde0000100a00 */
[----:B------:R-:W-:-:S02]  /*23640*/  NOP ;  /* 0x0000000000007918 */ /* 0x000fc40000000000 */
[----:B------:R-:W-:Y:S04]  /*23650*/  STL.64 [R1+0x390], R4 ;  /* 0x0003900401007387 */ /* 0x000fe80000100a00 */
[----:B------:R4:W-:Y:S04]  /*23660*/  STL.64 [R1+0x398], R6 ;  /* 0x0003980601007387 */ /* 0x0009e80000100a00 */
[----:B------:R-:W2:Y:S01]  /*23670*/  LDL.LU R16, [R1+0x80] ;  /* 0x0000800001107983 */ /* 0x000ea20000300800 */
[----:B----4-:R-:W-:-:S15]  /*23680*/  HMMA.16816.F32 R4, R8, R36, R20 ;  /* 0x000000240804723c */ /* 0x010fde0000001814 */
[----:B------:R-:W-:-:S08]  /*23690*/  NOP ;  /* 0x0000000000007918 */ /* 0x000fd00000000000 */
[----:B------:R-:W-:Y:S04]  /*236a0*/  STL.64 [R1+0x380], R4 ;  /* 0x0003800401007387 */ /* 0x000fe80000100a00 */
[----:B------:R0:W-:Y:S04]  /*236b0*/  STL.64 [R1+0x388], R6 ;  /* 0x0003880601007387 */ /* 0x0001e80000100a00 */
[----:B------:R-:W2:Y:S04]  /*236c0*/  LDL.LU R17, [R1+0x84] ;  /* 0x0000840001117983 */ /* 0x000ea80000300800 */
[----:B------:R-:W2:Y:S04]  /*236d0*/  LDL.LU R18, [R1+0x88] ;  /* 0x0000880001127983 */ /* 0x000ea80000300800 */
[----:B------:R-:W2:Y:S04]  /*236e0*/  LDL.LU R19, [R1+0x8c] ;  /* 0x00008c0001137983 */ /* 0x000ea80000300800 */
[----:B------:R-:W3:Y:S04]  /*236f0*/  LDL.LU R20, [R1+0x440] ;  /* 0x0004400001147983 */ /* 0x000ee80000300800 */
[----:B------:R-:W3:Y:S04]  /*23700*/  LDL.LU R21, [R1+0x444] ;  /* 0x0004440001157983 */ /* 0x000ee80000300800 */
[----:B------:R-:W3:Y:S04]  /*23710*/  LDL.LU R22, [R1+0x448] ;  /* 0x0004480001167983 */ /* 0x000ee80000300800 */
[----:B------:R-:W3:Y:S01]  /*23720*/  LDL.LU R23, [R1+0x44c] ;  /* 0x00044c0001177983 */ /* 0x000ee20000300800 */
[----:B0-----:R-:W-:Y:S01]  /*23730*/  HMMA.16816.F32 R4, R8, R40, R28 ;  /* 0x000000280804723c */ /* 0x001fe2000000181c */
[----:B------:R-:W0:Y:S02]  /*23740*/  S2R R31, SR_TID.X ;  /* 0x00000000001f7919 */ /* 0x000e240000002100 */
[----:B------:R-:W-:Y:S04]  /*23750*/  STL.64 [R1+0x1760], R38 ;  /* 0x0017602601007387 */ /* 0x000fe80000100a00 */
[----:B------:R-:W-:Y:S04]  /*23760*/  STL.64 [R1+0x1758], R36 ;  /* 0x0017582401007387 */ /* 0x000fe80000100a00 */
[----:B------:R-:W-:Y:S04]  /*23770*/  STL.64 [R1+0x1750], R42 ;  /* 0x0017502a01007387 */ /* 0x000fe80000100a00 */
[----:B------:R1:W-:Y:S01]  /*23780*/  STL.64 [R1+0x1748], R40 ;  /* 0x0017482801007387 */ /* 0x0003e20000100a00 */
[C---:B0-----:R-:W-:Y:S01]  /*23790*/  LOP3.LUT R29, R31.reuse, 0x7, RZ, 0xc0, !PT ;  /* 0x000000071f1d7812 */ /* 0x041fe200078ec0ff */
[----:B------:R-:W-:-:S02]  /*237a0*/  IMAD.SHL.U32 R30, R31, 0x80, RZ ;  /* 0x000000801f1e7824 */ /* 0x000fc400078e00ff */
[----:B------:R-:W-:Y:S02]  /*237b0*/  IMAD.SHL.U32 R31, R31, 0x2, RZ ;  /* 0x000000021f1f7824 */ /* 0x000fe400078e00ff */
[----:B------:R-:W-:-:S05]  /*237c0*/  IMAD R29, R29, 0x110, RZ ;  /* 0x000001101d1d7824 */ /* 0x000fca00078e02ff */
[----:B------:R-:W-:-:S04]  /*237d0*/  LOP3.LUT R31, R29, 0x10, R31, 0x78, !PT ;  /* 0x000000101d1f7812 */ /* 0x000fc800078e781f */
[----:B------:R-:W-:Y:S01]  /*237e0*/  LOP3.LUT R31, R31, 0x800, R30, 0xf8, !PT ;  /* 0x000008001f1f7812 */ /* 0x000fe200078ef81e */
[----:B------:R-:W-:Y:S03]  /*237f0*/  STL.64 [R1+0x370], R4 ;  /* 0x0003700401007387 */ /* 0x000fe60000100a00 */
[----:B------:R-:W-:Y:S01]  /*23800*/  LOP3.LUT R31, R31, 0x60, RZ, 0x3c, !PT ;  /* 0x000000601f1f7812 */ /* 0x000fe200078e3cff */
[----:B------:R-:W-:Y:S04]  /*23810*/  STL.64 [R1+0x378], R6 ;  /* 0x0003780601007387 */ /* 0x000fe80000100a00 */
[----:B-1----:R-:W4:Y:S04]  /*23820*/  LDL.LU R40, [R1+0x4f0] ;  /* 0x0004f00001287983 */ /* 0x002f280000300800 */
[----:B------:R-:W4:Y:S04]  /*23830*/  LDL.LU R41, [R1+0x4f4] ;  /* 0x0004f40001297983 */ /* 0x000f280000300800 */
[----:B------:R-:W4:Y:S04]  /*23840*/  LDL.LU R42, [R1+0x4f8] ;  /* 0x0004f800012a7983 */ /* 0x000f280000300800 */
[----:B------:R-:W0:Y:S04]  /*23850*/  LDSM.16.MT88.4 R4, [R31+UR4+0x2000] ;  /* 0x002000041f04783b */ /* 0x000e280008004200 */
        /* <DEDUP_REMOVED lines=13> */
[----:B0-----:R-:W-:Y:S04]  /*23930*/  STL.64 [R1+0x16d0], R6 ;  /* 0x0016d00601007387 */ /* 0x001fe80000100a00 */
[----:B------:R0:W-:Y:S04]  /*23940*/  STL.64 [R1+0x16c8], R4 ;  /* 0x0016c80401007387 */ /* 0x0001e80000100a00 */
[----:B0-----:R-:W2:Y:S04]  /*23950*/  LDL.LU R4, [R1+0x430] ;  /* 0x0004300001047983 */ /* 0x001ea80000300800 */
[----:B------:R-:W2:Y:S04]  /*23960*/  LDL.LU R5, [R1+0x434] ;  /* 0x0004340001057983 */ /* 0x000ea80000300800 */
[----:B------:R-:W2:Y:S04]  /*23970*/  LDL.LU R6, [R1+0x438] ;  /* 0x0004380001067983 */ /* 0x000ea80000300800 */
[----:B------:R-:W2:Y:S01]  /*23980*/  LDL.LU R7, [R1+0x43c] ;  /* 0x00043c0001077983 */ /* 0x000ea20000300800 */
[----:B------:R-:W-:Y:S01]  /*23990*/  IMAD.MOV.U32 R30, RZ, RZ, R61 ;  /* 0x000000ffff1e7224 */ /* 0x000fe200078e003d */
[----:B---3--:R-:W-:-:S15]  /*239a0*/  HMMA.16816.F32 R20, R8, R44, R20 ;  /* 0x0000002c0814723c */ /* 0x008fde0000001814 */
[----:B------:R-:W-:-:S08]  /*239b0*/  NOP ;  /* 0x0000000000007918 */ /* 0x000fd00000000000 */
[----:B------:R0:W-:Y:S04]  /*239c0*/  STL.64 [R1+0x360], R20 ;  /* 0x0003601401007387 */ /* 0x0001e80000100a00 */
[----:B------:R-:W-:Y:S04]  /*239d0*/  STL.64 [R1+0x368], R22 ;  /* 0x0003681601007387 */ /* 0x000fe80000100a00 */
[----:B0-----:R-:W3:Y:S01]  /*239e0*/  LDL.LU.64 R20, [R1+0x1788] ;  /* 0x0017880001147983 */ /* 0x001ee20000300a00 */
[----:B--2---:R-:W-:-:S15]  /*239f0*/  HMMA.16816.F32 R4, R8, R48, R4 ;  /* 0x000000300804723c */ /* 0x004fde0000001804 */
[----:B------:R-:W-:-:S08]  /*23a00*/  NOP ;  /* 0x0000000000007918 */ /* 0x000fd00000000000 */
[----:B------:R-:W-:Y:S04]  /*23a10*/  STL.64 [R1+0x350], R4 ;  /* 0x0003500401007387 */ /* 0x000fe80000100a00 */
[----:B------:R0:W-:Y:S02]  /*23a20*/  STL.64 [R1+0x358], R6 ;  /* 0x0003580601007387 */ /* 0x0001e40000100a00 */
[----:B0-----:R-:W-:Y:S02]  /*23a30*/  HMMA.16816.F32 R4, R8, R52, R16 ;  /* 0x000000340804723c */ /* 0x001fe40000001810 */
[----:B------:R-:W0:Y:S04]  /*23a40*/  LDSM.16.MT88.4 R8, [R31+UR4+0x2080] ;  /* 0x002080041f08783b */ /* 0x000e280008004200 */
[----:B----4-:R-:W-:Y:S01]  /*23a50*/  HMMA.16816.F32 R56, R12, R24, R56 ;  /* 0x000000180c38723c */ /* 0x010fe20000001838 */
[----:B------:R-:W2:-:S15]  /*23a60*/  LDL.LU R16, [R1+0x4e0] ;  /* 0x0004e00001107983 */ /* 0x000e9e0000300800 */
[----:B------:R-:W-:-:S01]  /*23a70*/  NOP ;  /* 0x0000000000007918 */ /* 0x000fc20000000000 */
[----:B------:R1:W-:Y:S04]  /*23a80*/  STL.64 [R1+0x290], R4 ;  /* 0x0002900401007387 */ /* 0x0003e80000100a00 */
[----:B------:R4:W-:Y:S04]  /*23a90*/  STL.64 [R1+0x298], R6 ;  /* 0x0002980601007387 */ /* 0x0009e80000100a00 */
[----:B------:R-:W2:Y:S04]  /*23aa0*/  LDL.LU R17, [R1+0x4e4] ;  /* 0x0004e40001117983 */ /* 0x000ea80000300800 */
[----:B------:R-:W2:Y:S04]  /*23ab0*/  LDL.LU R18, [R1+0x4e8] ;  /* 0x0004e80001127983 */ /* 0x000ea80000300800 */
[----:B------:R-:W2:Y:S04]  /*23ac0*/  LDL.LU R19, [R1+0x4ec] ;  /* 0x0004ec0001137983 */ /* 0x000ea80000300800 */
[----:B------:R-:W3:Y:S04]  /*23ad0*/  LDL.LU R22, [R1+0x4c8] ;  /* 0x0004c80001167983 */ /* 0x000ee80000300800 */
[----:B------:R-:W3:Y:S04]  /*23ae0*/  LDL.LU R23, [R1+0x4cc] ;  /* 0x0004cc0001177983 */ /* 0x000ee80000300800 */
[----:B-1----:R-:W2:Y:S04]  /*23af0*/  LDL.LU R4, [R1+0x110] ;  /* 0x0001100001047983 */ /* 0x002ea80000300800 */
[----:B------:R-:W2:Y:S04]  /*23b00*/  LDL.LU R5, [R1+0x114] ;  /* 0x0001140001057983 */ /* 0x000ea80000300800 */
[----:B----4-:R-:W4:Y:S04]  /*23b10*/  LDL.LU R6, [R1+0x118] ;  /* 0x0001180001067983 */ /* 0x010f280000300800 */
[----:B------:R-:W4:Y:S04]  /*23b20*/  LDL.LU R7, [R1+0x11c] ;  /* 0x00011c0001077983 */ /* 0x000f280000300800 */
[----:B------:R-:W4:Y:S04]  /*23b30*/  LDL.LU R28, [R1+0xe0] ;  /* 0x0000e000011c7983 */ /* 0x000f280000300800 */
[----:B------:R-:W4:Y:S04]  /*23b40*/  LDL.LU R29, [R1+0xe4] ;  /* 0x0000e400011d7983 */ /* 0x000f280000300800 */
[----:B------:R-:W3:Y:S04]  /*23b50*/  LDL.LU R61, [R1+0x1780] ;  /* 0x00178000013d7983 */ /* 0x000ee80000300800 */
[----:B------:R-:W4:Y:S04]  /*23b60*/  LDL.LU R31, [R1+0xec] ;  /* 0x0000ec00011f7983 */ /* 0x000f280000300800 */
[----:B0-----:R-:W-:Y:S04]  /*23b70*/  STL.64 [R1+0x1658], R10 ;  /* 0x0016580a01007387 */ /* 0x001fe80000100a00 */
[----:B------:R0:W-:Y:S04]  /*23b80*/  STL.64 [R1+0x1650], R8 ;  /* 0x0016500801007387 */ /* 0x0001e80000100a00 */
[----:B0-----:R-:W4:Y:S04]  /*23b90*/  LDL.LU R8, [R1+0xb0] ;  /* 0x0000b00001087983 */ /* 0x001f280000300800 */
[----:B------:R-:W4:Y:S04]  /*23ba0*/  LDL.LU R9, [R1+0xb4] ;  /* 0x0000b40001097983 */ /* 0x000f280000300800 */
[----:B------:R-:W4:Y:S04]  /*23bb0*/  LDL.LU R10, [R1+0xb8] ;  /* 0x0000b800010a7983 */ /* 0x000f280000300800 */
        /* <DEDUP_REMOVED lines=8> */
[----:B------:R-:W3:Y:S02]  /*23c40*/  LDL.LU.64 R32, [R1+0x1768] ;  /* 0x0017680001207983 */ /* 0x000ee40000300a00 */
[----:B---3--:R-:W-:-:S15]  /*23c50*/  HMMA.16816.F32 R36, R12, R32, R36 ;  /* 0x000000200c24723c */ /* 0x008fde0000001824 */
[----:B------:R-:W-:-:S08]  /*23c60*/  NOP ;  /* 0x0000000000007918 */ /* 0x000fd00000000000 */
[----:B------:R-:W-:Y:S04]  /*23c70*/  STL.64 [R1+0x300], R36 ;  /* 0x0003002401007387 */ /* 0x000fe80000100a00 */
[----:B------:R0:W-:Y:S04]  /*23c80*/  STL.64 [R1+0x308], R38 ;  /* 0x0003082601007387 */ /* 0x0001e80000100a00 */
[----:B0-----:R-:W3:Y:S04]  /*23c90*/  LDL.LU.64 R38, [R1+0x1760] ;  /* 0x0017600001267983 */ /* 0x001ee80000300a00 */
[----:B------:R-:W4:Y:S01]  /*23ca0*/  LDL.LU.64 R36, [R1+0x1758] ;  /* 0x0017580001247983 */ /* 0x000f220000300a00 */
[----:B------:R-:W-:Y:S01]  /*23cb0*/  IMAD.MOV.U32 R11, RZ, RZ, R61 ;  /* 0x000000ffff0b7224 */ /* 0x000fe200078e003d */
[----:B----4-:R-:W-:-:S15]  /*23cc0*/  HMMA.16816.F32 R40, R12, R36, R40 ;  /* 0x000000240c28723c */ /* 0x010fde0000001828 */
[----:B------:R-:W-:-:S08]  /*23cd0*/  NOP ;  /* 0x0000000000007918 */ /* 0x000fd00000000000 */
[----:B------:R-:W-:Y:S04]  /*23ce0*/  STL.64 [R1+0x2f0], R40 ;  /* 0x0002f02801007387 */ /* 0x000fe80000100a00 */
[----:B------:R0:W-:Y:S01]  /*23cf0*/  STL [R1+0x2f8], R42 ;  /* 0x0002f82a01007387 */ /* 0x0001e20000100800 */
[----:B------:R-:W-:-:S03]  /*23d00*/  IMAD.MOV.U32 R61, RZ, RZ, R43 ;  /* 0x000000ffff3d7224 */ /* 0x000fc600078e002b */
[----:B0-----:R-:W4:Y:S04]  /*23d10*/  LDL.LU.64 R42, [R1+0x1750] ;  /* 0x00175000012a7983 */ /* 0x001f280000300a00 */
[----:B------:R-:W2:Y:S04]  /*23d20*/  LDL.LU.64 R40, [R1+0x1748] ;  /* 0x0017480001287983 */ /* 0x000ea80000300a00 */
[----:B---3--:R-:W-:Y:S04]  /*23d30*/  STL.64 [R1+0x1730], R38 ;  /* 0x0017302601007387 */ /* 0x008fe80000100a00 */
[----:B------:R0:W-:Y:S04]  /*23d40*/  STL.64 [R1+0x1728], R36 ;  /* 0x0017282401007387 */ /* 0x0001e80000100a00 */
[----:B0-----:R-:W3:Y:S04]  /*23d50*/  LDL.LU R36, [R1+0x4d0] ;  /* 0x0004d00001247983 */ /* 0x001ee80000300800 */
[----:B------:R-:W3:Y:S04]  /*23d60*/  LDL.LU R37, [R1+0x4d4] ;  /* 0x0004d40001257983 */ /* 0x000ee80000300800 */
[----:B------:R-:W3:Y:S04]  /*23d70*/  LDL.LU R38, [R1+0x4d8] ;  /* 0x0004d80001267983 */ /* 0x000ee80000300800 */
[----:B------:R-:W3:Y:S04]  /*23d80*/  LDL.LU R39, [R1+0x4dc] ;  /* 0x0004dc0001277983 */ /* 0x000ee80000300800 */
[----:B------:R-:W-:Y:S01]  /*23d90*/  STL [R1+0x1528], R61 ;  /* 0x0015283d01007387 */ /* 0x000fe20000100800 */
[----:B------:R-:W0:Y:S01]  /*23da0*/  S2R R59, SR_TID.X ;  /* 0x00000000003b7919 */ /* 0x000e220000002100 */
[C---:B------:R-:W-:Y:S06]  /*23db0*/  HMMA.16816.F32 R20, R12.reuse, R48, R20 ;  /* 0x000000300c14723c */ /* 0x040fec0000001814 */
[----:B--2---:R-:W-:-:S15]  /*23dc0*/  HMMA.16816.F32 R16, R12, R40, R16 ;  /* 0x000000280c10723c */ /* 0x004fde0000001810 */
[----:B------:R-:W-:-:S08]  /*23dd0*/  NOP ;  /* 0x0000000000007918 */ /* 0x000fd00000000000 */
[----:B------:R-:W-:Y:S04]  /*23de0*/  STL.64 [R1+0x2e0], R16 ;  /* 0x0002e01001007387 */ /* 0x000fe80000100a00 */
[----:B------:R1:W-:Y:S04]  /*23df0*/  STL.64 [R1+0x2e8], R18 ;  /* 0x0002e81201007387 */ /* 0x0003e80000100a00 */
[----:B-1----:R-:W2:Y:S04]  /*23e00*/  LDL.LU.64 R18, [R1+0x1740] ;  /* 0x0017400001127983 */ /* 0x002ea80000300a00 */
[----:B------:R-:W2:Y:S01]  /*23e10*/  LDL.LU.64 R16, [R1+0x1738] ;  /* 0x0017380001107983 */ /* 0x000ea20000300a00 */
[C---:B---3--:R-:W-:Y:S03]  /*23e20*/  HMMA.16816.F32 R36, R12.reuse, R44, R36 ;  /* 0x0000002c0c24723c */ /* 0x048fe60000001824 */
[----:B----4-:R-:W-:Y:S04]  /*23e30*/  STL.64 [R1+0x1710], R42 ;  /* 0x0017102a01007387 */ /* 0x010fe80000100a00 */
[----:B------:R-:W-:Y:S04]  /*23e40*/  STL.64 [R1+0x1708], R40 ;  /* 0x0017082801007387 */ /* 0x000fe80000100a00 */
[----:B------:R-:W-:Y:S04]  /*23e50*/  STL.64 [R1+0x1700], R46 ;  /* 0x0017002e01007387 */ /* 0x000fe80000100a00 */
[----:B------:R-:W-:Y:S01]  /*23e60*/  STL.64 [R1+0x16f8], R44 ;  /* 0x0016f82c01007387 */ /* 0x000fe20000100a00 */
[----:B------:R-:W-:Y:S07]  /*23e70*/  HMMA.16816.F32 R8, R12, R52, R8 ;  /* 0x000000340c08723c */ /* 0x000fee0000001808 */
[C---:B0-----:R-:W-:Y:S01]  /*23e80*/  IMAD.SHL.U32 R15, R59.reuse, 0x2, RZ ;  /* 0x000000023b0f7824 */ /* 0x041fe200078e00ff */
[----:B------:R-:W-:Y:S04]  /*23e90*/  STL.64 [R1+0x2d0], R36 ;  /* 0x0002d02401007387 */ /* 0x000fe80000100a00 */
[----:B------:R-:W-:Y:S04]  /*23ea0*/  STL.64 [R1+0x2d8], R38 ;  /* 0x0002d82601007387 */ /* 0x000fe80000100a00 */
[----:B------:R-:W-:Y:S04]  /*23eb0*/  STL.64 [R1+0x16f0], R50 ;  /* 0x0016f03201007387 */ /* 0x000fe80000100a00 */
[----:B------:R-:W-:Y:S04]  /*23ec0*/  STL.64 [R1+0x16e8], R48 ;  /* 0x0016e83001007387 */ /* 0x000fe80000100a00 */
[----:B------:R0:W-:Y:S02]  /*23ed0*/  STL.64 [R1+0x2c0], R20 ;  /* 0x0002c01401007387 */ /* 0x0001e40000100a00 */
[C---:B0-----:R-:W-:Y:S01]  /*23ee0*/  LOP3.LUT R20, R59.reuse, 0x7, RZ, 0xc0, !PT ;  /* 0x000000073b147812 */ /* 0x041fe200078ec0ff */
[----:B------:R-:W-:-:S04]  /*23ef0*/  IMAD.SHL.U32 R21, R59, 0x80, RZ ;  /* 0x000000803b157824 */ /* 0x000fc800078e00ff */
[----:B------:R-:W-:-:S05]  /*23f00*/  IMAD R20, R20, 0x110, RZ ;  /* 0x0000011014147824 */ /* 0x000fca00078e02ff */
[----:B------:R-:W-:-:S04]  /*23f10*/  LOP3.LUT R15, R20, 0x10, R15, 0x78, !PT ;  /* 0x00000010140f7812 */ /* 0x000fc800078e780f */
[----:B------:R-:W-:Y:S01]  /*23f20*/  LOP3.LUT R15, R15, 0x800, R21, 0xf8, !PT ;  /* 0x000008000f0f7812 */ /* 0x000fe200078ef815 */
[----:B------:R-:W-:Y:S04]  /*23f30*/  STL.64 [R1+0x2c8], R22 ;  /* 0x0002c81601007387 */ /* 0x000fe80000100a00 */
[----:B------:R-:W0:Y:S04]  /*23f40*/  LDSM.16.MT88.4 R20, [R15+UR4+0x3000] ;  /* 0x003000040f14783b */ /* 0x000e280008004200 */
[----:B------:R-:W-:Y:S04]  /*23f50*/  STL.64 [R1+0x200], R8 ;  /* 0x0002000801007387 */ /* 0x000fe80000100a00 */
[----:B------:R2:W-:Y:S01]  /*23f60*/  STL [R1+0x208], R10 ;  /* 0x0002080a01007387 */ /* 0x0005e20000100800 */
[----:B------:R-:W-:-:S03]  /*23f70*/  IMAD.MOV.U32 R61, RZ, RZ, R11 ;  /* 0x000000ffff3d7224 */ /* 0x000fc600078e000b */
[----:B------:R-:W-:Y:S04]  /*23f80*/  STL.64 [R1+0x16e0], R54 ;  /* 0x0016e03601007387 */ /* 0x000fe80000100a00 */
[----:B------:R-:W-:Y:S04]  /*23f90*/  STL.64 [R1+0x16d8], R52 ;  /* 0x0016d83401007387 */ /* 0x000fe80000100a00 */
[----:B------:R-:W1:Y:S04]  /*23fa0*/  LDSM.16.MT88.4 R12, [R15+UR4+0x3080] ;  /* 0x003080040f0c783b */ /* 0x000e680008004200 */
[----:B0-----:R-:W-:Y:S04]  /*23fb0*/  STL.64 [R1+0x1638], R22 ;  /* 0x0016381601007387 */ /* 0x001fe80000100a00 */
[----:B------:R-:W-:Y:S04]  /*23fc0*/  STL.64 [R1+0x1630], R20 ;  /* 0x0016301401007387 */ /* 0x000fe80000100a00 */
[----:B------:R-:W-:Y:S01]  /*23fd0*/  STL.64 [R1+0x16c0], R56 ;  /* 0x0016c03801007387 */ /* 0x000fe20000100a00 */
[C---:B--2---:R-:W-:Y:S06]  /*23fe0*/  HMMA.16816.F32 R8, R16.reuse, R24, R4 ;  /* 0x000000181008723c */ /* 0x044fec0000001804 */
[----:B------:R-:W-:-:S15]  /*23ff0*/  HMMA.16816.F32 R4, R16, R56, R28 ;  /* 0x000000381004723c */ /* 0x000fde000000181c */
[----:B------:R-:W-:-:S02]  /*24000*/  NOP ;  /* 0x0000000000007918 */ /* 0x000fc40000000000 */
[----:B------:R0:W-:Y:S04]  /*24010*/  STL.64 [R1+0x1b0], R8 ;  /* 0x0001b00801007387 */ /* 0x0001e80000100a00 */
[----:B------:R2:W-:Y:S04]  /*24020*/  STL.64 [R1+0x1b8], R10 ;  /* 0x0001b80a01007387 */ /* 0x0005e80000100a00 */
[----:B0-----:R-:W3:Y:S04]  /*24030*/  LDL.LU R8, [R1+0x420] ;  /* 0x0004200001087983 */ /* 0x001ee80000300800 */
[----:B------:R-:W-:Y:S04]  /*24040*/  STL.64 [R1+0x1a0], R4 ;  /* 0x0001a00401007387 */ /* 0x000fe80000100a00 */
[----:B------:R-:W-:Y:S04]  /*24050*/  STL.64 [R1+0x1a8], R6 ;  /* 0x0001a80601007387 */ /* 0x000fe80000100a00 */
[----:B------:R-:W3:Y:S04]  /*24060*/  LDL.LU R9, [R1+0x424] ;  /* 0x0004240001097983 */ /* 0x000ee80000300800 */
[----:B--2---:R-:W2:Y:S04]  /*24070*/  LDL.LU R10, [R1+0x428] ;  /* 0x00042800010a7983 */ /* 0x004ea80000300800 */
[----:B------:R-:W2:Y:S04]  /*24080*/  LDL.LU R11, [R1+0x42c] ;  /* 0x00042c00010b7983 */ /* 0x000ea80000300800 */
[----:B--2---:R-:W-:Y:S04]  /*24090*/  STL.64 [R1+0x1668], R10 ;  /* 0x0016680a01007387 */ /* 0x004fe80000100a00 */
[----:B---3--:R0:W-:Y:S04]  /*240a0*/  STL.64 [R1+0x1660], R8 ;  /* 0x0016600801007387 */ /* 0x0081e80000100a00 */
[----:B0-----:R-:W2:Y:S04]  /*240b0*/  LDL.LU R8, [R1+0x450] ;  /* 0x0004500001087983 */ /* 0x001ea80000300800 */
        /* <DEDUP_REMOVED lines=56> */
[----:B--2---:R0:W-:Y:S01]  /*24440*/  STL.64 [R1+0x16b0], R8 ;  /* 0x0016b00801007387 */ /* 0x0041e20000100a00 */
[----:B----4-:R-:W-:Y:S03]  /*24450*/  HMMA.16816.F32 R36, R16, R32, R36 ;  /* 0x000000201024723c */ /* 0x010fe60000001824 */
[----:B0-----:R-:W2:Y:S04]  /*24460*/  LDL.LU R8, [R1+0x4a0] ;  /* 0x0004a00001087983 */ /* 0x001ea80000300800 */
[----:B------:R-:W2:Y:S04]  /*24470*/  LDL.LU R9, [R1+0x4a4] ;  /* 0x0004a40001097983 */ /* 0x000ea80000300800 */
[----:B------:R-:W2:Y:S04]  /*24480*/  LDL.LU R10, [R1+0x4a8] ;  /* 0x0004a800010a7983 */ /* 0x000ea80000300800 */
        /* <DEDUP_REMOVED lines=9> */
[----:B------:R-:W-:Y:S04]  /*24520*/  STL.64 [R1+0x190], R36 ;  /* 0x0001902401007387 */ /* 0x000fe80000100a00 */
[----:B------:R0:W-:Y:S04]  /*24530*/  STL.64 [R1+0x198], R38 ;  /* 0x0001982601007387 */ /* 0x0001e80000100a00 */
[----:B0-----:R-:W2:Y:S04]  /*24540*/  LDL.LU.64 R38, [R1+0x1730] ;  /* 0x0017300001267983 */ /* 0x001ea80000300a00 */
[----:B------:R-:W3:Y:S04]  /*24550*/  LDL.LU.64 R36, [R1+0x1728] ;  /* 0x0017280001247983 */ /* 0x000ee80000300a00 */
[----:B-1----:R-:W-:Y:S04]  /*24560*/  STL.64 [R1+0x15a8], R14 ;  /* 0x0015a80e01007387 */ /* 0x002fe80000100a00 */
[----:B------:R0:W-:Y:S04]  /*24570*/  STL.64 [R1+0x15a0], R12 ;  /* 0x0015a00c01007387 */ /* 0x0001e80000100a00 */
[----:B0-----:R-:W4:Y:S01]  /*24580*/  LDL.LU R12, [R1] ;  /* 0x00000000010c7983 */ /* 0x001f220000300800 */
[----:B------:R-:W-:-:S03]  /*24590*/  IMAD.MOV.U32 R13, RZ, RZ, R3 ;  /* 0x000000ffff0d7224 */ /* 0x000fc600078e0003 */
[----:B------:R-:W4:Y:S01]  /*245a0*/  LDL.LU R3, [R1+0x1720] ;  /* 0x0017200001037983 */ /* 0x000f220000300800 */
[----:B---3--:R-:W-:Y:S01]  /*245b0*/  HMMA.16816.F32 R40, R16, R36, R40 ;  /* 0x000000241028723c */ /* 0x008fe20000001828 */
[----:B--2---:R-:W-:Y:S02]  /*245c0*/  IMAD.MOV.U32 R14, RZ, RZ, R39 ;  /* 0x000000ffff0e7224 */ /* 0x004fe400078e0027 */
[----:B------:R-:W-:Y:S01]  /*245d0*/  IMAD.MOV.U32 R15, RZ, RZ, R38 ;  /* 0x000000ffff0f7224 */ /* 0x000fe200078e0026 */
[----:B------:R-:W2:Y:S04]  /*245e0*/  LDL.LU R39, [R1+0x171c] ;  /* 0x00171c0001277983 */ /* 0x000ea80000300800 */
[----:B------:R-:W3:-:S15]  /*245f0*/  LDL.LU R38, [R1+0x1718] ;  /* 0x0017180001267983 */ /* 0x000ede0000300800 */
[----:B------:R-:W-:Y:S04]  /*24600*/  STL.64 [R1+0x180], R40 ;  /* 0x0001802801007387 */ /* 0x000fe80000100a00 */
[----:B------:R0:W-:Y:S04]  /*24610*/  STL.64 [R1+0x188], R42 ;  /* 0x0001882a01007387 */ /* 0x0001e80000100a00 */
[----:B0-----:R-:W4:Y:S04]  /*24620*/  LDL.LU.64 R42, [R1+0x1710] ;  /* 0x00171000012a7983 */ /* 0x001f280000300a00 */
[----:B------:R-:W2:Y:S02]  /*24630*/  LDL.LU.64 R40, [R1+0x1708] ;  /* 0x0017080001287983 */ /* 0x000ea40000300a00 */
        /* <DEDUP_REMOVED lines=11> */
[----:B------:R-:W4:Y:S02]  /*246f0*/  LDL.LU.64 R48, [R1+0x16e8] ;  /* 0x0016e80001307983 */ /* 0x000f240000300a00 */
[----:B----4-:R-:W-:-:S15]  /*24700*/  HMMA.16816.F32 R52, R16, R48, R52 ;  /* 0x000000301034723c */ /* 0x010fde0000001834 */
[----:B------:R-:W-:-:S08]  /*24710*/  NOP ;  /* 0x0000000000007918 */ /* 0x000fd00000000000 */
[----:B------:R-:W-:Y:S04]  /*24720*/  STL.64 [R1+0x150], R52 ;  /* 0x0001503401007387 */ /* 0x000fe80000100a00 */
[----:B------:R0:W-:Y:S04]  /*24730*/  STL.64 [R1+0x158], R54 ;  /* 0x0001583601007387 */ /* 0x0001e80000100a00 */
[----:B0-----:R-:W4:Y:S04]  /*24740*/  LDL.LU.64 R54, [R1+0x16e0] ;  /* 0x0016e00001367983 */ /* 0x001f280000300a00 */
[----:B------:R-:W2:Y:S02]  /*24750*/  LDL.LU.64 R52, [R1+0x16d8] ;  /* 0x0016d80001347983 */ /* 0x000ea40000300a00 */
[----:B--2---:R-:W-:Y:S02]  /*24760*/  HMMA.16816.F32 R16, R16, R52, R4 ;  /* 0x000000341010723c */ /* 0x004fe40000001804 */
[----:B------:R-:W2:Y:S04]  /*24770*/  LDL.LU.64 R6, [R1+0x16d0] ;  /* 0x0016d00001067983 */ /* 0x000ea80000300a00 */
[----:B------:R-:W2:-:S15]  /*24780*/  LDL.LU.64 R4, [R1+0x16c8] ;  /* 0x0016c80001047983 */ /* 0x000e9e0000300a00 */
[----:B------:R-:W-:-:S02]  /*24790*/  NOP ;  /* 0x0000000000007918 */ /* 0x000fc40000000000 */
        /* <DEDUP_REMOVED lines=47> */
[----:B--2---:R-:W-:Y:S02]  /*24a90*/  HMMA.16816.F32 R4, R4, R52, R8 ;  /* 0x000000340404723c */ /* 0x004fe40000001808 */
[----:B------:R-:W2:Y:S04]  /*24aa0*/  LDL.LU.64 R10, [R1+0x1658] ;  /* 0x00165800010a7983 */ /* 0x000ea80000300a00 */
[----:B------:R-:W2:-:S15]  /*24ab0*/  LDL.LU.64 R8, [R1+0x1650] ;  /* 0x0016500001087983 */ /* 0x000e9e0000300a00 */
[----:B------:R-:W-:-:S02]  /*24ac0*/  NOP ;  /* 0x0000000000007918 */ /* 0x000fc40000000000 */
[----:B------:R0:W-:Y:S04]  /*24ad0*/  STL.64 [R1+0x80], R4 ;  /* 0x0000800401007387 */ /* 0x0001e80000100a00 */
[----:B------:R1:W-:Y:S01]  /*24ae0*/  STL.64 [R1+0x88], R6 ;  /* 0x0000880601007387 */ /* 0x0003e20000100a00 */
[----:B0-----:R-:W-:Y:S02]  /*24af0*/  IMAD.MOV.U32 R4, RZ, RZ, R42 ;  /* 0x000000ffff047224 */ /* 0x001fe400078e002a */
[----:B------:R-:W-:Y:S01]  /*24b00*/  IMAD.MOV.U32 R5, RZ, RZ, R38 ;  /* 0x000000ffff057224 */ /* 0x000fe200078e0026 */
[----:B------:R-:W4:Y:S04]  /*24b10*/  LDL.LU R42, [R1+0x1648] ;  /* 0x00164800012a7983 */ /* 0x000f280000300800 */
[----:B------:R-:W4:Y:S01]  /*24b20*/  LDL.LU R38, [R1+0x1644] ;  /* 0x0016440001267983 */ /* 0x000f220000300800 */
[----:B-1----:R-:W-:-:S03]  /*24b30*/  IMAD.MOV.U32 R6, RZ, RZ, R39 ;  /* 0x000000ffff067224 */ /* 0x002fc600078e0027 */
[----:B------:R-:W4:Y:S01]  /*24b40*/  LDL.LU R39, [R1+0x1640] ;  /* 0x0016400001277983 */ /* 0x000f220000300800 */
[----:B------:R-:W-:Y:S01]  /*24b50*/  IMAD.MOV.U32 R7, RZ, RZ, R3 ;  /* 0x000000ffff077224 */ /* 0x000fe200078e0003 */
[C---:B--2---:R-:W-:Y:S06]  /*24b60*/  HMMA.16816.F32 R20, R8.reuse, R24, R20 ;  /* 0x000000180814723c */ /* 0x044fec0000001814 */
[C---:B------:R-:W-:Y:S06]  /*24b70*/  HMMA.16816.F32 R56, R8.reuse, R56, R28 ;  /* 0x000000380838723c */ /* 0x040fec000000181c */
[C---:B------:R-:W-:Y:S11]  /*24b80*/  HMMA.16816.F32 R4, R8.reuse, R32, R4 ;  /* 0x000000200804723c */ /* 0x040ff60000001804 */
[----:B------:R-:W-:Y:S04]  /*24b90*/  STL.64 [R1+0x70], R20 ;  /* 0x0000701401007387 */ /* 0x000fe80000100a00 */
[----:B------:R0:W-:Y:S04]  /*24ba0*/  STL.64 [R1+0x78], R22 ;  /* 0x0000781601007387 */ /* 0x0001e80000100a00 */
[----:B0-----:R-:W2:Y:S04]  /*24bb0*/  LDL.LU.64 R22, [R1+0x1638] ;  /* 0x0016380001167983 */ /* 0x001ea80000300a00 */
[----:B------:R-:W2:Y:S04]  /*24bc0*/  LDL.LU.64 R20, [R1+0x1630] ;  /* 0x0016300001147983 */ /* 0x000ea80000300a00 */
[----:B------:R-:W2:Y:S04]  /*24bd0*/  LDL.LU.64 R30, [R1+0x1628] ;  /* 0x00162800011e7983 */ /* 0x000ea80000300a00 */
[----:B------:R-:W2:Y:S04]  /*24be0*/  LDL.LU.64 R28, [R1+0x1620] ;  /* 0x00162000011c7983 */ /* 0x000ea80000300a00 */
[----:B------:R-:W-:Y:S04]  /*24bf0*/  STL.64 [R1+0x60], R56 ;  /* 0x0000603801007387 */ /* 0x000fe80000100a00 */
[----:B------:R0:W-:Y:S04]  /*24c00*/  STL.64 [R1+0x68], R58 ;  /* 0x0000683a01007387 */ /* 0x0001e80000100a00 */
[----:B0-----:R-:W2:Y:S04]  /*24c10*/  LDL.LU.64 R58, [R1+0x1618] ;  /* 0x00161800013a7983 */ /* 0x001ea80000300a00 */
[----:B------:R-:W2:Y:S04]  /*24c20*/  LDL.LU.64 R56, [R1+0x1610] ;  /* 0x0016100001387983 */ /* 0x000ea80000300a00 */
[----:B------:R-:W-:Y:S04]  /*24c30*/  STL.64 [R1+0x30], R4 ;  /* 0x0000300401007387 */ /* 0x000fe80000100a00 */
[----:B------:R3:W-:Y:S02]  /*24c40*/  STL.64 [R1+0x38], R6 ;  /* 0x0000380601007387 */ /* 0x0007e40000100a00 */
[----:B---3--:R-:W-:Y:S02]  /*24c50*/  HMMA.16816.F32 R4, R8, R36, R16 ;  /* 0x000000240804723c */ /* 0x008fe40000001810 */
[----:B----4-:R0:W-:Y:S05]  /*24c60*/  STL.64 [R1+0x15d0], R38 ;  /* 0x0015d02601007387 */ /* 0x0101ea0000100a00 */
[----:B------:R-:W-:-:S15]  /*24c70*/  IMAD.MOV.U32 R36, RZ, RZ, R43 ;  /* 0x000000ffff247224 */ /* 0x000fde00078e002b */
[----:B------:R-:W-:-:S01]  /*24c80*/  NOP ;  /* 0x0000000000007918 */ /* 0x000fc20000000000 */
[----:B------:R-:W-:Y:S04]  /*24c90*/  STL.64 [R1+0x20], R4 ;  /* 0x0000200401007387 */ /* 0x000fe80000100a00 */
[----:B------:R1:W-:Y:S04]  /*24ca0*/  STL.64 [R1+0x28], R6 ;  /* 0x0000280601007387 */ /* 0x0003e80000100a00 */
[----:B------:R-:W3:Y:S01]  /*24cb0*/  LDL.LU R43, [R1+0x160c] ;  /* 0x00160c00012b7983 */ /* 0x000ee20000300800 */
[----:B------:R-:W4:Y:S01]  /*24cc0*/  S2R R3, SR_TID.X ;  /* 0x0000000000037919 */ /* 0x000f220000002100 */
[----:B0-----:R-:W-:-:S02]  /*24cd0*/  IMAD.MOV.U32 R38, RZ, RZ, R0 ;  /* 0x000000ffff267224 */ /* 0x001fc400078e0000 */
[----:B------:R-:W-:Y:S01]  /*24ce0*/  IMAD.MOV.U32 R37, RZ, RZ, R2 ;  /* 0x000000ffff257224 */ /* 0x000fe200078e0002 */
[----:B------:R-:W3:Y:S01]  /*24cf0*/  LDL.LU R39, [R1+0x28c] ;  /* 0x00028c0001277983 */ /* 0x000ee20000300800 */
[----:B-1----:R-:W-:Y:S01]  /*24d00*/  HMMA.16816.F32 R4, R8, R40, R12 ;  /* 0x000000280804723c */ /* 0x002fe2000000180c */
[C---:B----4-:R-:W-:Y:S01]  /*24d10*/  LOP3.LUT R0, R3.reuse, 0x7, RZ, 0xc0, !PT ;  /* 0x0000000703007812 */ /* 0x050fe200078ec0ff */
[----:B------:R-:W-:-:S04]  /*24d20*/  IMAD.SHL.U32 R19, R3, 0x2, RZ ;  /* 0x0000000203137824 */ /* 0x000fc800078e00ff */
[----:B------:R-:W-:Y:S02]  /*24d30*/  IMAD R0, R0, 0x110, RZ ;  /* 0x0000011000007824 */ /* 0x000fe400078e02ff */
[----:B------:R-:W-:-:S03]  /*24d40*/  IMAD.SHL.U32 R2, R3, 0x80, RZ ;  /* 0x0000008003027824 */ /* 0x000fc600078e00ff */
[----:B------:R-:W-:-:S13]  /*24d50*/  LOP3.LUT R19, R0, 0x10, R19, 0x78, !PT ;  /* 0x0000001000137812 */ /* 0x000fda00078e7813 */
[----:B------:R-:W-:Y:S01]  /*24d60*/  IMAD.MOV.U32 R0, RZ, RZ, R5 ;  /* 0x000000ffff007224 */ /* 0x000fe200078e0005 */
[----:B------:R2:W-:Y:S01]  /*24d70*/  STL [R1+0x10], R4 ;  /* 0x0000100401007387 */ /* 0x0005e20000100800 */
[----:B------:R-:W-:Y:S01]  /*24d80*/  IMAD.MOV.U32 R3, RZ, RZ, R7 ;  /* 0x000000ffff037224 */ /* 0x000fe200078e0007 */
[----:B------:R-:W-:Y:S01]  /*24d90*/  LOP3.LUT R19, R19, 0x800, R2, 0xf8, !PT ;  /* 0x0000080013137812 */ /* 0x000fe200078ef802 */
[----:B------:R-:W-:-:S03]  /*24da0*/  IMAD.MOV.U32 R2, RZ, RZ, R6 ;  /* 0x000000ffff027224 */ /* 0x000fc600078e0006 */
[----:B------:R-:W-:Y:S01]  /*24db0*/  LOP3.LUT R19, R19, 0x20, RZ, 0x3c, !PT ;  /* 0x0000002013137812 */ /* 0x000fe200078e3cff */
[----:B--2---:R-:W-:Y:S01]  /*24dc0*/  HMMA.16816.F32 R4, R8, R44, R56 ;  /* 0x0000002c0804723c */ /* 0x004fe20000001838 */
[----:B---3--:R-:W-:Y:S04]  /*24dd0*/  STL.64 [R1+0x15c8], R42 ;  /* 0x0015c82a01007387 */ /* 0x008fe80000100a00 */
[----:B------:R-:W2:-:S15]  /*24de0*/  LDL.LU R12, [R1+0x270] ;  /* 0x00027000010c7983 */ /* 0x000e9e0000300800 */
[----:B------:R-:W-:-:S03]  /*24df0*/  NOP ;  /* 0x0000000000007918 */ /* 0x000fc60000000000 */
[----:B------:R-:W-:Y:S04]  /*24e00*/  STL.64 [R1], R4 ;  /* 0x0000000401007387 */ /* 0x000fe80000100a00 */
[----:B------:R-:W-:Y:S04]  /*24e10*/  STL.64 [R1+0x8], R6 ;  /* 0x0000080601007387 */ /* 0x000fe80000100a00 */
[----:B------:R-:W0:Y:S04]  /*24e20*/  LDSM.16.MT88.4 R4, [R19+UR4+0x3000] ;  /* 0x003000041304783b */ /* 0x000e280008004200 */
[----:B------:R-:W2:Y:S04]  /*24e30*/  LDL.LU R13, [R1+0x274] ;  /* 0x00027400010d7983 */ /* 0x000ea80000300800 */
[----:B------:R-:W2:Y:S04]  /*24e40*/  LDL.LU R14, [R1+0x278] ;  /* 0x00027800010e7983 */ /* 0x000ea80000300800 */
[----:B------:R-:W2:Y:S04]  /*24e50*/  LDL.LU R15, [R1+0x27c] ;  /* 0x00027c00010f7983 */ /* 0x000ea80000300800 */
[----:B------:R-:W-:Y:S04]  /*24e60*/  STL [R1+0x15b0], R19 ;  /* 0x0015b01301007387 */ /* 0x000fe80000100800 */
[----:B0-----:R-:W-:Y:S04]  /*24e70*/  STL.64 [R1+0x1570], R6 ;  /* 0x0015700601007387 */ /* 0x001fe80000100a00 */
[----:B------:R0:W-:Y:S02]  /*24e80*/  STL.64 [R1+0x1568], R4 ;  /* 0x0015680401007387 */ /* 0x0001e40000100a00 */
[----:B0-----:R-:W-:-:S02]  /*24e90*/  IMAD.MOV.U32 R4, RZ, RZ, R31 ;  /* 0x000000ffff047224 */ /* 0x001fc400078e001f */
[----:B------:R-:W-:Y:S01]  /*24ea0*/  IMAD.MOV.U32 R5, RZ, RZ, R30 ;  /* 0x000000ffff057224 */ /* 0x000fe200078e001e */
[----:B------:R-:W3:Y:S04]  /*24eb0*/  LDL.LU R31, [R1+0x1608] ;  /* 0x00160800011f7983 */ /* 0x000ee80000300800 */
[----:B------:R-:W4:Y:S01]  /*24ec0*/  LDL.LU R30, [R1+0x1604] ;  /* 0x00160400011e7983 */ /* 0x000f220000300800 */
[----:B------:R-:W-:Y:S02]  /*24ed0*/  IMAD.MOV.U32 R6, RZ, RZ, R28 ;  /* 0x000000ffff067224 */ /* 0x000fe400078e001c */
[----:B------:R-:W-:Y:S01]  /*24ee0*/  IMAD.MOV.U32 R7, RZ, RZ, R29 ;  /* 0x000000ffff077224 */ /* 0x000fe200078e001d */
[----:B------:R-:W2:Y:S04]  /*24ef0*/  LDL.LU R28, [R1+0x1600] ;  /* 0x00160000011c7983 */ /* 0x000ea80000300800 */
[----:B------:R-:W2:Y:S04]  /*24f00*/  LDL.LU R29, [R1+0x15fc] ;  /* 0x0015fc00011d7983 */ /* 0x000ea80000300800 */
[----:B------:R-:W2:Y:S04]  /*24f10*/  LDL.LU R40, [R1+0x240] ;  /* 0x0002400001287983 */ /* 0x000ea80000300800 */
[----:B------:R-:W2:Y:S01]  /*24f20*/  LDL.LU R41, [R1+0x244] ;  /* 0x0002440001297983 */ /* 0x000ea20000300800 */
[----:B------:R-:W-:Y:S03]  /*24f30*/  HMMA.16816.F32 R56, R8, R48, R36 ;  /* 0x000000300838723c */ /* 0x000fe60000001824 */
[----:B------:R-:W2:Y:S04]  /*24f40*/  LDL.LU R42, [R1+0x248] ;  /* 0x00024800012a7983 */ /* 0x000ea80000300800 */
[----:B------:R-:W2:Y:S01]  /*24f50*/  LDL.LU R43, [R1+0x24c] ;  /* 0x00024c00012b7983 */ /* 0x000ea20000300800 */
[----:B---3--:R-:W-:-:S02]  /*24f60*/  IMAD.MOV.U32 R39, RZ, RZ, R31 ;  /* 0x000000ffff277224 */ /* 0x008fc400078e001f */
[----:B----4-:R-:W-:Y:S02]  /*24f70*/  IMAD.MOV.U32 R38, RZ, RZ, R30 ;  /* 0x000000ffff267224 */ /* 0x010fe400078e001e */
[----:B--2---:R-:W-:Y:S02]  /*24f80*/  IMAD.MOV.U32 R36, RZ, RZ, R28 ;  /* 0x000000ffff247224 */ /* 0x004fe400078e001c */
[----:B------:R-:W-:Y:S01]  /*24f90*/  IMAD.MOV.U32 R37, RZ, RZ, R29 ;  /* 0x000000ffff257224 */ /* 0x000fe200078e001d */
[----:B------:R-:W2:Y:S04]  /*24fa0*/  LDL.LU R28, [R1+0x15f8] ;  /* 0x0015f800011c7983 */ /* 0x000ea80000300800 */
[----:B------:R-:W2:Y:S04]  /*24fb0*/  LDL.LU R29, [R1+0x15f4] ;  /* 0x0015f400011d7983 */ /* 0x000ea80000300800 */
[----:B------:R-:W2:Y:S04]  /*24fc0*/  LDL.LU R30, [R1+0x15f0] ;  /* 0x0015f000011e7983 */ /* 0x000ea80000300800 */
[----:B------:R-:W2:Y:S04]  /*24fd0*/  LDL.LU R31, [R1+0x15ec] ;  /* 0x0015ec00011f7983 */ /* 0x000ea80000300800 */
[----:B------:R0:W-:Y:S04]  /*24fe0*/  STL.64 [R1+0x13a0], R58 ;  /* 0x0013a03a01007387 */ /* 0x0001e80000100a00 */
[----:B------:R-:W-:Y:S01]  /*24ff0*/  STL.64 [R1+0x1398], R56 ;  /* 0x0013983801007387 */ /* 0x000fe20000100a00 */
[----:B------:R-:W-:-:S03]  /*25000*/  IMAD.MOV.U32 R17, RZ, RZ, R60 ;  /* 0x000000ffff117224 */ /* 0x000fc600078e003c */
[----:B0-----:R-:W3:Y:S04]  /*25010*/  LDL R58, [R1+0x48] ;  /* 0x00004800013a7983 */ /* 0x001ee80000100800 */
[----:B------:R-:W3:Y:S04]  /*25020*/  LDL R59, [R1+0x4c] ;  /* 0x00004c00013b7983 */ /* 0x000ee80000100800 */
[----:B------:R-:W4:Y:S04]  /*25030*/  LDL.LU R16, [R1+0x220] ;  /* 0x0002200001107983 */ /* 0x000f280000300800 */
[----:B------:R-:W3:Y:S04]  /*25040*/  LDL.LU R60, [R1+0x15e8] ;  /* 0x0015e800013c7983 */ /* 0x000ee80000300800 */
[----:B------:R-:W4:Y:S04]  /*25050*/  LDL.LU R18, [R1+0x228] ;  /* 0x0002280001127983 */ /* 0x000f280000300800 */
[----:B------:R-:W4:Y:S01]  /*25060*/  LDL.LU R19, [R1+0x22c] ;  /* 0x00022c0001137983 */ /* 0x000f220000300800 */
[----:B--2---:R-:W-:Y:S03]  /*25070*/  HMMA.16816.F32 R28, R8, R52, R28 ;  /* 0x00000034081c723c */ /* 0x004fe6000000181c */
[----:B------:R-:W2:Y:S04]  /*25080*/  LDL.LU R8, [R1+0x260] ;  /* 0x0002600001087983 */ /* 0x000ea80000300800 */
[----:B------:R-:W2:Y:S04]  /*25090*/  LDL.LU R9, [R1+0x264] ;  /* 0x0002640001097983 */ /* 0x000ea80000300800 */
[----:B------:R-:W2:Y:S01]  /*250a0*/  LDL.LU R10, [R1+0x268] ;  /* 0x00026800010a7983 */ /* 0x000ea20000300800 */
[----:B------:R-:W-:Y:S01]  /*250b0*/  HMMA.16816.F32 R12, R20, R26, R12 ;  /* 0x0000001a140c723c */ /* 0x000fe2000000180c */
[----:B---3--:R-:W-:-:S10]  /*250c0*/  IMAD.MOV.U32 R11, RZ, RZ, R60 ;  /* 0x000000ffff0b7224 */ /* 0x008fd400078e003c */
[----:B------:R-:W-:Y:S04]  /*250d0*/  STL.64 [R1+0x1390], R30 ;  /* 0x0013901e01007387 */ /* 0x000fe80000100a00 */
[----:B------:R-:W-:Y:S08]  /*250e0*/  STL.64 [R1+0x1410], R28 ;  /* 0x0014101c01007387 */ /* 0x000ff00000100a00 */
[----:B------:R0:W-:Y:S04]  /*250f0*/  STL.64 [R1+0x5c0], R12 ;  /* 0x0005c00c01007387 */ /* 0x0001e80000100a00 */
[----:B------:R1:W-:Y:S01]  /*25100*/  STL.64 [R1+0x5c8], R14 ;  /* 0x0005c80e01007387 */ /* 0x0003e20000100a00 */
[----:B------:R-:W-:-:S03]  /*25110*/  IMAD.MOV.U32 R60, RZ, RZ, R12 ;  /* 0x000000ffff3c7224 */ /* 0x000fc600078e000c */
[----:B0-----:R-:W3:Y:S04]  /*25120*/  LDL.LU R12, [R1+0x210] ;  /* 0x00021000010c7983 */ /* 0x001ee80000300800 */
[----:B------:R-:W3:Y:S04]  /*25130*/  LDL.LU R13, [R1+0x214] ;  /* 0x00021400010d7983 */ /* 0x000ee80000300800 */
[----:B-1----:R-:W3:Y:S04]  /*25140*/  LDL.LU R14, [R1+0x218] ;  /* 0x00021800010e7983 */ /* 0x002ee80000300800 */
[----:B------:R-:W3:Y:S04]  /*25150*/  LDL.LU R15, [R1+0x21c] ;  /* 0x00021c00010f7983 */ /* 0x000ee80000300800 */
[----:B------:R-:W3:Y:S04]  /*25160*/  LDL.LU R24, [R1+0x120] ;  /* 0x0001200001187983 */ /* 0x000ee80000300800 */
[----:B------:R-:W3:Y:S04]  /*25170*/  LDL.LU R25, [R1+0x124] ;  /* 0x0001240001197983 */ /* 0x000ee80000300800 */
[----:B------:R-:W3:Y:S04]  /*25180*/  LDL.LU R26, [R1+0x128] ;  /* 0x00012800011a7983 */ /* 0x000ee80000300800 */
[----:B------:R-:W3:Y:S04]  /*25190*/  LDL.LU R27, [R1+0x12c] ;  /* 0x00012c00011b7983 */ /* 0x000ee80000300800 */
[----:B------:R-:W-:Y:S04]  /*251a0*/  STL [R1+0x136c], R60 ;  /* 0x00136c3c01007387 */ /* 0x000fe80000100800 */
[----:B------:R-:W3:Y:S01]  /*251b0*/  LDL.LU R28, [R1+0x1f0] ;  /* 0x0001f000011c7983 */ /* 0x000ee20000300800 */
[----:B------:R-:W-:-:S02]  /*251c0*/  IMAD.MOV.U32 R29, RZ, RZ, R34 ;  /* 0x000000ffff1d7224 */ /* 0x000fc400078e0022 */
[----:B------:R-:W-:Y:S01]  /*251d0*/  IMAD.MOV.U32 R30, RZ, RZ, R35 ;  /* 0x000000ffff1e7224 */ /* 0x000fe200078e0023 */
[----:B--2---:R-:W-:-:S15]  /*251e0*/  HMMA.16816.F32 R8, R20, R58, R8 ;  /* 0x0000003a1408723c */ /* 0x004fde0000001808 */
[----:B------:R-:W-:-:S08]  /*251f0*/  NOP ;  /* 0x0000000000007918 */ /* 0x000fd00000000000 */
[----:B------:R0:W-:Y:S04]  /*25200*/  STL.64 [R1+0x540], R8 ;  /* 0x0005400801007387 */ /* 0x0001e80000100a00 */
[----:B------:R1:W-:Y:S04]  /*25210*/  STL.64 [R1+0x548], R10 ;  /* 0x0005480a01007387 */ /* 0x0003e80000100a00 */
[----:B------:R-:W2:Y:S04]  /*25220*/  LDL.LU R34, [R1+0x15e4] ;  /* 0x0015e40001227983 */ /* 0x000ea80000300800 */
[----:B------:R-:W2:Y:S04]  /*25230*/  LDL.LU R35, [R1+0x15e0] ;  /* 0x0015e00001237983 */ /* 0x000ea80000300800 */
[----:B------:R-:W3:Y:S04]  /*25240*/  LDL.LU R31, [R1+0x1fc] ;  /* 0x0001fc00011f7983 */ /* 0x000ee80000300800 */
[----:B0-----:R-:W3:Y:S04]  /*25250*/  LDL.LU R8, [R1+0x1e0] ;  /* 0x0001e00001087983 */ /* 0x001ee80000300800 */
[----:B------:R-:W3:Y:S01]  /*25260*/  LDL.LU R9, [R1+0x1e4] ;  /* 0x0001e40001097983 */ /* 0x000ee20000300800 */
[----:B-1----:R-:W-:-:S02]  /*25270*/  IMAD.MOV.U32 R10, RZ, RZ, R46 ;  /* 0x000000ffff0a7224 */ /* 0x002fc400078e002e */
[----:B------:R-:W-:Y:S01]  /*25280*/  IMAD.MOV.U32 R11, RZ, RZ, R47 ;  /* 0x000000ffff0b7224 */ /* 0x000fe200078e002f */
[----:B------:R-:W4:Y:S04]  /*25290*/  LDL.LU R46, [R1+0x15dc] ;  /* 0x0015dc00012e7983 */ /* 0x000f280000300800 */
[----:B------:R-:W4:Y:S01]  /*252a0*/  LDL.LU R47, [R1+0x15d8] ;  /* 0x0015d800012f7983 */ /* 0x000f220000300800 */
        /* <DEDUP_REMOVED lines=9> */
[----:B0-----:R-:W2:Y:S02]  /*25340*/  LDL.LU.64 R42, [R1+0x15c8] ;  /* 0x0015c800012a7983 */ /* 0x001ea40000300a00 */
[----:B--2---:R-:W-:-:S15]  /*25350*/  HMMA.16816.F32 R4, R20, R42, R4 ;  /* 0x0000002a1404723c */ /* 0x004fde0000001804 */
[----:B------:R-:W-:-:S08]  /*25360*/  NOP ;  /* 0x0000000000007918 */ /* 0x000fd00000000000 */
[----:B------:R0:W-:Y:S04]  /*25370*/  STL.64 [R1+0x250], R4 ;  /* 0x0002500401007387 */ /* 0x0001e80000100a00 */
[----:B------:R1:W-:Y:S01]  /*25380*/  STL.64 [R1+0x258], R6 ;  /* 0x0002580601007387 */ /* 0x0003e20000100a00 */
[----:B------:R-:W-:Y:S02]  /*25390*/  IMAD.MOV.U32 R36, RZ, RZ, R5 ;  /* 0x000000ffff247224 */ /* 0x000fe400078e0005 */
[----:B------:R-:W-:Y:S02]  /*253a0*/  IMAD.MOV.U32 R37, RZ, RZ, R7 ;  /* 0x000000ffff257224 */ /* 0x000fe400078e0007 */
[----:B0-----:R-:W-:Y:S02]  /*253b0*/  IMAD.MOV.U32 R4, RZ, RZ, R54 ;  /* 0x000000ffff047224 */ /* 0x001fe400078e0036 */
[----:B------:R-:W-:Y:S01]  /*253c0*/  IMAD.MOV.U32 R5, RZ, RZ, R55 ;  /* 0x000000ffff057224 */ /* 0x000fe200078e0037 */
[----:B------:R-:W2:Y:S04]  /*253d0*/  LDL.LU R54, [R1+0x15c0] ;  /* 0x0015c00001367983 */ /* 0x000ea80000300800 */
[----:B------:R-:W2:Y:S01]  /*253e0*/  LDL.LU R55, [R1+0x15bc] ;  /* 0x0015bc0001377983 */ /* 0x000ea20000300800 */
[----:B-1----:R-:W-:-:S02]  /*253f0*/  IMAD.MOV.U32 R6, RZ, RZ, R50 ;  /* 0x000000ffff067224 */ /* 0x002fc400078e0032 */
[----:B------:R-:W-:Y:S01]  /*25400*/  IMAD.MOV.U32 R7, RZ, RZ, R51 ;  /* 0x000000ffff077224 */ /* 0x000fe200078e0033 */
[----:B------:R-:W3:Y:S04]  /*25410*/  LDL.LU R50, [R1+0x15b8] ;  /* 0x0015b80001327983 */ /* 0x000ee80000300800 */
[----:B------:R-:W3:Y:S01]  /*25420*/  LDL.LU R51, [R1+0x15b4] ;  /* 0x0015b40001337983 */ /* 0x000ee20000300800 */
[----:B----4-:R-:W-:Y:S03]  /*25430*/  HMMA.16816.F32 R16, R20, R46, R16 ;  /* 0x0000002e1410723c */ /* 0x010fe60000001810 */
[----:B------:R-:W-:Y:S04]  /*25440*/  STL [R1+0x1374], R36 ;  /* 0x0013742401007387 */ /* 0x000fe80000100800 */
[----:B------:R-:W-:-:S15]  /*25450*/  STL [R1+0x1370], R37 ;  /* 0x0013702501007387 */ /* 0x000fde0000100800 */
[----:B------:R-:W-:-:S02]  /*25460*/  NOP ;  /* 0x0000000000007918 */ /* 0x000fc40000000000 */
[----:B------:R-:W-:Y:S02]  /*25470*/  IMAD.MOV.U32 R45, RZ, RZ, R18 ;  /* 0x000000ffff2d7224 */ /* 0x000fe400078e0012 */
[----:B------:R-:W-:Y:S02]  /*25480*/  IMAD.MOV.U32 R52, RZ, RZ, R17 ;  /* 0x000000ffff347224 */ /* 0x000fe400078e0011 */
[----:B------:R-:W-:Y:S01]  /*25490*/  IMAD.MOV.U32 R53, RZ, RZ, R19 ;  /* 0x000000ffff357224 */ /* 0x000fe200078e0013 */
[----:B------:R-:W-:Y:S04]  /*254a0*/  STL.64 [R1+0x230], R16 ;  /* 0x0002301001007387 */ /* 0x000fe80000100a00 */
[----:B------:R0:W-:Y:S04]  /*254b0*/  STL.64 [R1+0x238], R18 ;  /* 0x0002381201007387 */ /* 0x0001e80000100a00 */
[----:B0-----:R-:W4:Y:S04]  /*254c0*/  LDL.LU R19, [R1+0x15b0] ;  /* 0x0015b00001137983 */ /* 0x001f280000300800 */
[----:B------:R-:W-:Y:S04]  /*254d0*/  STL [R1+0x1380], R45 ;  /* 0x0013802d01007387 */ /* 0x000fe80000100800 */
[----:B------:R-:W-:Y:S04]  /*254e0*/  STL [R1+0x137c], R52 ;  /* 0x00137c3401007387 */ /* 0x000fe80000100800 */
[----:B------:R-:W-:Y:S01]  /*254f0*/  STL [R1+0x1378], R53 ;  /* 0x0013783501007387 */ /* 0x000fe20000100800 */
[C---:B---3--:R-:W-:Y:S06]  /*25500*/  HMMA.16816.F32 R12, R20.reuse, R50, R12 ;  /* 0x00000032140c723c */ /* 0x048fec000000180c */
[----:B--2---:R-:W-:-:S15]  /*25510*/  HMMA.16816.F32 R20, R20, R54, R24 ;  /* 0x000000361414723c */ /* 0x004fde0000001818 */
[----:B------:R-:W-:-:S02]  /*25520*/  NOP ;  /* 0x0000000000007918 */ /* 0x000fc40000000000 */
[----:B------:R-:W-:Y:S04]  /*25530*/  STL.64 [R1+0x210], R12 ;  /* 0x0002100c01007387 */ /* 0x000fe80000100a00 */
[----:B------:R0:W-:Y:S04]  /*25540*/  STL.64 [R1+0x218], R14 ;  /* 0x0002180e01007387 */ /* 0x0001e80000100a00 */
[----:B0-----:R-:W2:Y:S04]  /*25550*/  LDL.LU.64 R14, [R1+0x15a8] ;  /* 0x0015a800010e7983 */ /* 0x001ea80000300a00 */
[----:B------:R-:W2:Y:S04]  /*25560*/  LDL.LU.64 R12, [R1+0x15a0] ;  /* 0x0015a000010c7983 */ /* 0x000ea80000300a00 */
[----:B------:R-:W2:Y:S04]  /*25570*/  LDL.LU.64 R26, [R1+0x1598] ;  /* 0x00159800011a7983 */ /* 0x000ea80000300a00 */
[----:B------:R-:W2:Y:S04]  /*25580*/  LDL.LU.64 R24, [R1+0x1590] ;  /* 0x0015900001187983 */ /* 0x000ea80000300a00 */
[----:B------:R0:W-:Y:S04]  /*25590*/  STL.64 [R1+0x130], R20 ;  /* 0x0001301401007387 */ /* 0x0001e80000100a00 */
[----:B------:R1:W-:Y:S04]  /*255a0*/  STL.64 [R1+0x138], R22 ;  /* 0x0001381601007387 */ /* 0x0003e80000100a00 */
[----:B0-----:R-:W3:Y:S04]  /*255b0*/  LDL.LU R20, [R1+0xa0] ;  /* 0x0000a00001147983 */ /* 0x001ee80000300800 */
[----:B------:R-:W3:Y:S04]  /*255c0*/  LDL.LU R21, [R1+0xa4] ;  /* 0x0000a40001157983 */ /* 0x000ee80000300800 */
[----:B-1----:R-:W3:Y:S04]  /*255d0*/  LDL.LU R22, [R1+0xa8] ;  /* 0x0000a80001167983 */ /* 0x002ee80000300800 */
[----:B------:R-:W3:Y:S04]  /*255e0*/  LDL.LU R23, [R1+0xac] ;  /* 0x0000ac0001177983 */ /* 0x000ee80000300800 */
[----:B------:R0:W-:Y:S04]  /*255f0*/  STL.64 [R1+0x1578], R54 ;  /* 0x0015783601007387 */ /* 0x0001e80000100a00 */
[----:B0-----:R-:W3:Y:S01]  /*25600*/  LDL.64 R54, [R1+0x58] ;  /* 0x0000580001367983 */ /* 0x001ee20000100a00 */
[----:B------:R-:W-:-:S03]  /*25610*/  IMAD.MOV.U32 R44, RZ, RZ, R16 ;  /* 0x000000ffff2c7224 */ /* 0x000fc600078e0010 */
[----:B----4-:R-:W0:Y:S01]  /*25620*/  LDSM.16.MT88.4 R16, [R19+UR4+0x3080] ;  /* 0x003080041310783b */ /* 0x010e220008004200 */
[C---:B--2---:R-:W-:Y:S06]  /*25630*/  HMMA.16816.F32 R24, R12.reuse, R58, R24 ;  /* 0x0000003a0c18723c */ /* 0x044fec0000001818 */
[C---:B---3--:R-:W-:Y:S06]  /*25640*/  HMMA.16816.F32 R20, R12.reuse, R54, R20 ;  /* 0x000000360c14723c */ /* 0x048fec0000001814 */
[----:B------:R-:W-:-:S15]  /*25650*/  HMMA.16816.F32 R8, R12, R38, R8 ;  /* 0x000000260c08723c */ /* 0x000fde0000001808 */
[----:B------:R-:W-:-:S02]  /*25660*/  NOP ;  /* 0x0000000000007918 */ /* 0x000fc40000000000 */
[----:B------:R-:W-:Y:S04]  /*25670*/  STL.64 [R1+0x590], R20 ;  /* 0x0005901401007387 */ /* 0x000fe80000100a00 */
[----:B------:R-:W-:Y:S04]  /*25680*/  STL.64 [R1+0x598], R22 ;  /* 0x0005981601007387 */ /* 0x000fe80000100a00 */
[----:B0-----:R-:W-:Y:S04]  /*25690*/  STL.64 [R1+0x1538], R18 ;  /* 0x0015381201007387 */ /* 0x001fe80000100a00 */
[----:B------:R-:W-:Y:S04]  /*256a0*/  STL.64 [R1+0x510], R24 ;  /* 0x0005101801007387 */ /* 0x000fe80000100a00 */
[----:B------:R-:W-:Y:S04]  /*256b0*/  STL.64 [R1+0x518], R26 ;  /* 0x0005181a01007387 */ /* 0x000fe80000100a00 */
[----:B------:R0:W-:Y:S02]  /*256c0*/  STL.64 [R1+0x1530], R16 ;  /* 0x0015301001007387 */ /* 0x0001e40000100a00 */
[----:B0-----:R-:W-:Y:S02]  /*256d0*/  HMMA.16816.F32 R16, R12, R34, R28 ;  /* 0x000000220c10723c */ /* 0x001fe4000000181c */
[----:B------:R-:W-:-:S15]  /*256e0*/  STL.64 [R1+0x1550], R38 ;  /* 0x0015502601007387 */ /* 0x000fde0000100a00 */
[----:B------:R-:W-:-:S06]  /*256f0*/  NOP ;  /* 0x0000000000007918 */ /* 0x000fcc0000000000 */
[----:B------:R-:W-:Y:S04]  /*25700*/  STL.64 [R1+0x4a0], R16 ;  /* 0x0004a01001007387 */ /* 0x000fe80000100a00 */
[----:B------:R-:W-:Y:S04]  /*25710*/  STL.64 [R1+0x4a8], R18 ;  /* 0x0004a81201007387 */ /* 0x000fe80000100a00 */
[----:B------:R-:W2:Y:S04]  /*25720*/  LDL.LU R28, [R1+0x3a0] ;  /* 0x0003a000011c7983 */ /* 0x000ea80000300800 */
[----:B------:R-:W-:Y:S04]  /*25730*/  STL.64 [R1+0x260], R8 ;  /* 0x0002600801007387 */ /* 0x000fe80000100a00 */
[----:B------:R-:W-:Y:S04]  /*25740*/  STL.64 [R1+0x268], R10 ;  /* 0x0002680a01007387 */ /* 0x000fe80000100a00 */
[----:B------:R-:W2:Y:S04]  /*25750*/  LDL.LU R29, [R1+0x3a4] ;  /* 0x0003a400011d7983 */ /* 0x000ea80000300800 */
[----:B------:R-:W3:Y:S04]  /*25760*/  LDL.LU R30, [R1+0x3a8] ;  /* 0x0003a800011e7983 */ /* 0x000ee80000300800 */
[----:B------:R-:W3:Y:S01]  /*25770*/  LDL.LU R31, [R1+0x3ac] ;  /* 0x0003ac00011f7983 */ /* 0x000ee20000300800 */
[----:B------:R-:W0:Y:S01]  /*25780*/  S2R R41, SR_TID.X ;  /* 0x0000000000297919 */ /* 0x000e220000002100 */
[----:B------:R-:W-:Y:S01]  /*25790*/  HMMA.16816.F32 R4, R12, R42, R4 ;  /* 0x0000002a0c04723c */ /* 0x000fe20000001804 */
[----:B------:R-:W-:-:S02]  /*257a0*/  IMAD.MOV.U32 R21, RZ, RZ, R54 ;  /* 0x000000ffff157224 */ /* 0x000fc400078e0036 */
[----:B------:R-:W-:Y:S01]  /*257b0*/  IMAD.MOV.U32 R20, RZ, RZ, R55 ;  /* 0x000000ffff147224 */ /* 0x000fe200078e0037 */
[C---:B0-----:R-:W-:Y:S01]  /*257c0*/  LOP3.LUT R32, R41.reuse, 0x7, RZ, 0xc0, !PT ;  /* 0x0000000729207812 */ /* 0x041fe200078ec0ff */
[----:B------:R-:W-:-:S04]  /*257d0*/  IMAD.SHL.U32 R57, R41, 0x2, RZ ;  /* 0x0000000229397824 */ /* 0x000fc800078e00ff */
[----:B------:R-:W-:Y:S02]  /*257e0*/  IMAD R32, R32, 0x110, RZ ;  /* 0x0000011020207824 */ /* 0x000fe400078e02ff */
[----:B------:R-:W-:-:S03]  /*257f0*/  IMAD.SHL.U32 R33, R41, 0x80, RZ ;  /* 0x0000008029217824 */ /* 0x000fc600078e00ff */
[----:B------:R-:W-:-:S10]  /*25800*/  LOP3.LUT R57, R32, 0x10, R57, 0x78, !PT ;  /* 0x0000001020397812 */ /* 0x000fd400078e7839 */
[----:B------:R-:W-:Y:S01]  /*25810*/  IMAD.MOV.U32 R32, RZ, RZ, R4 ;  /* 0x000000ffff207224 */ /* 0x000fe200078e0004 */
[----:B------:R-:W-:Y:S01]  /*25820*/  LOP3.LUT R57, R57, 0x800, R33, 0xf8, !PT ;  /* 0x0000080039397812 */ /* 0x000fe200078ef821 */
[----:B------:R-:W-:Y:S02]  /*25830*/  IMAD.MOV.U32 R33, RZ, RZ, R6 ;  /* 0x000000ffff217224 */ /* 0x000fe400078e0006 */
[----:B------:R-:W-:Y:S02]  /*25840*/  IMAD.MOV.U32 R40, RZ, RZ, R5 ;  /* 0x000000ffff287224 */ /* 0x000fe400078e0005 */
[----:B------:R-:W-:Y:S01]  /*25850*/  IMAD.MOV.U32 R41, RZ, RZ, R7 ;  /* 0x000000ffff297224 */ /* 0x000fe200078e0007 */
[----:B---3--:R-:W-:Y:S04]  /*25860*/  STL.64 [R1+0x1548], R30 ;  /* 0x0015481e01007387 */ /* 0x008fe80000100a00 */
[----:B--2---:R-:W-:Y:S04]  /*25870*/  STL.64 [R1+0x1540], R28 ;  /* 0x0015401c01007387 */ /* 0x004fe80000100a00 */
[----:B------:R0:W-:Y:S04]  /*25880*/  STL.64 [R1+0x240], R4 ;  /* 0x0002400401007387 */ /* 0x0001e80000100a00 */
[----:B------:R1:W-:Y:S04]  /*25890*/  STL.64 [R1+0x248], R6 ;  /* 0x0002480601007387 */ /* 0x0003e80000100a00 */
[----:B------:R-:W-:Y:S04]  /*258a0*/  STL.64 [R1+0x1588], R34 ;  /* 0x0015882201007387 */ /* 0x000fe80000100a00 */
[----:B------:R2:W-:Y:S04]  /*258b0*/  STL.64 [R1+0x1580], R32 ;  /* 0x0015802001007387 */ /* 0x0005e80000100a00 */
[----:B0-----:R-:W3:Y:S04]  /*258c0*/  LDL.LU R4, [R1+0x1c0] ;  /* 0x0001c00001047983 */ /* 0x001ee80000300800 */
[----:B------:R-:W3:Y:S04]  /*258d0*/  LDL.LU R5, [R1+0x1c4] ;  /* 0x0001c40001057983 */ /* 0x000ee80000300800 */
[----:B-1----:R-:W3:Y:S04]  /*258e0*/  LDL.LU R6, [R1+0x1c8] ;  /* 0x0001c80001067983 */ /* 0x002ee80000300800 */
[----:B------:R-:W3:Y:S04]  /*258f0*/  LDL.LU R7, [R1+0x1cc] ;  /* 0x0001cc0001077983 */ /* 0x000ee80000300800 */
[----:B------:R-:W4:Y:S04]  /*25900*/  LDL.LU R52, [R1+0x2a0] ;  /* 0x0002a00001347983 */ /* 0x000f280000300800 */
[----:B------:R-:W4:Y:S04]  /*25910*/  LDL.LU R53, [R1+0x2a4] ;  /* 0x0002a40001357983 */ /* 0x000f280000300800 */
[----:B------:R-:W4:Y:S04]  /*25920*/  LDL.LU R54, [R1+0x2a8] ;  /* 0x0002a80001367983 */ /* 0x000f280000300800 */
[----:B------:R-:W4:Y:S04]  /*25930*/  LDL.LU R55, [R1+0x2ac] ;  /* 0x0002ac0001377983 */ /* 0x000f280000300800 */
[----:B--2---:R-:W2:Y:S04]  /*25940*/  LDL.LU R32, [R1+0x2b0] ;  /* 0x0002b00001207983 */ /* 0x004ea80000300800 */
[----:B------:R-:W2:Y:S04]  /*25950*/  LDL.LU R33, [R1+0x2b4] ;  /* 0x0002b40001217983 */ /* 0x000ea80000300800 */
[----:B------:R-:W2:Y:S04]  /*25960*/  LDL.LU R34, [R1+0x2b8] ;  /* 0x0002b80001227983 */ /* 0x000ea80000300800 */
[----:B------:R-:W2:Y:S01]  /*25970*/  LDL.LU R35, [R1+0x2bc] ;  /* 0x0002bc0001237983 */ /* 0x000ea20000300800 */
[----:B------:R-:W-:-:S05]  /*25980*/  LOP3.LUT R57, R57, 0x40, RZ, 0x3c, !PT ;  /* 0x0000004039397812 */ /* 0x000fca00078e3cff */
[----:B------:R-:W0:Y:S04]  /*25990*/  LDSM.16.MT88.4 R8, [R57+UR4+0x3000] ;  /* 0x003000043908783b */ /* 0x000e280008004200 */
[----:B------:R-:W-:Y:S04]  /*259a0*/  STL.64 [R1+0x1560], R42 ;  /* 0x0015602a01007387 */ /* 0x000fe80000100a00 */
[----:B------:R-:W-:Y:S04]  /*259b0*/  STL.64 [R1+0x1558], R40 ;  /* 0x0015582801007387 */ /* 0x000fe80000100a00 */
[----:B0-----:R0:W-:Y:S04]  /*259c0*/  STL.64 [R1+0x1510], R10 ;  /* 0x0015100a01007387 */ /* 0x0011e80000100a00 */
[----:B------:R-:W-:Y:S01]  /*259d0*/  STL.64 [R1+0x1508], R8 ;  /* 0x0015080801007387 */ /* 0x000fe20000100a00 */
[----:B0-----:R-:W-:-:S02]  /*259e0*/  IMAD.MOV.U32 R11, RZ, RZ, R20 ;  /* 0x000000ffff0b7224 */ /* 0x001fc400078e0014 */
[----:B------:R-:W-:Y:S01]  /*259f0*/  IMAD.MOV.U32 R10, RZ, RZ, R21 ;  /* 0x000000ffff0a7224 */ /* 0x000fe200078e0015 */
[----:B------:R-:W3:Y:S04]  /*25a00*/  LDL.LU R20, [R1+0x330] ;  /* 0x0003300001147983 */ /* 0x000ee80000300800 */
        /* <DEDUP_REMOVED lines=22> */
[----:B------:R-:W3:Y:S01]  /*25b70*/  LDL.LU R19, [R1+0x41c] ;  /* 0x00041c0001137983 */ /* 0x000ee20000300800 */
[C---:B----4-:R-:W-:Y:S06]  /*25b80*/  HMMA.16816.F32 R52, R12.reuse, R50, R52 ;  /* 0x000000320c34723c */ /* 0x050fec0000001834 */
[----:B--2---:R-:W-:-:S15]  /*25b90*/  HMMA.16816.F32 R32, R12, R46, R32 ;  /* 0x0000002e0c20723c */ /* 0x004fde0000001820 */
[----:B------:R-:W-:-:S08]  /*25ba0*/  NOP ;  /* 0x0000000000007918 */ /* 0x000fd00000000000 */
[----:B------:R-:W-:Y:S01]  /*25bb0*/  STL.64 [R1+0x220], R32 ;  /* 0x0002202001007387 */ /* 0x000fe20000100a00 */
[----:B------:R-:W-:-:S03]  /*25bc0*/  IMAD.MOV.U32 R49, RZ, RZ, R34 ;  /* 0x000000ffff317224 */ /* 0x000fc600078e0022 */
[----:B------:R0:W-:Y:S01]  /*25bd0*/  STL.64 [R1+0x228], R34 ;  /* 0x0002282201007387 */ /* 0x0001e20000100a00 */
[----:B------:R-:W-:-:S03]  /*25be0*/  IMAD.MOV.U32 R48, RZ, RZ, R32 ;  /* 0x000000ffff307224 */ /* 0x000fc600078e0020 */
[----:B0-----:R-:W2:Y:S04]  /*25bf0*/  LDL.LU.64 R34, [R1+0x1588] ;  /* 0x0015880001227983 */ /* 0x001ea80000300a00 */
[----:B------:R-:W4:Y:S04]  /*25c00*/  LDL.LU.64 R32, [R1+0x1580] ;  /* 0x0015800001207983 */ /* 0x000f280000300a00 */
[----:B------:R-:W-:Y:S04]  /*25c10*/  STL.64 [R1+0x140], R52 ;  /* 0x0001403401007387 */ /* 0x000fe80000100a00 */
[----:B------:R0:W-:Y:S04]  /*25c20*/  STL.64 [R1+0x148], R54 ;  /* 0x0001483601007387 */ /* 0x0001e80000100a00 */
[----:B0-----:R-:W3:Y:S02]  /*25c30*/  LDL.LU.64 R54, [R1+0x1578] ;  /* 0x0015780001367983 */ /* 0x001ee40000300a00 */
[----:B---3--:R-:W-:Y:S02]  /*25c40*/  HMMA.16816.F32 R12, R12, R54, R4 ;  /* 0x000000360c0c723c */ /* 0x008fe40000001804 */
[----:B------:R-:W3:Y:S04]  /*25c50*/  LDL.LU.64 R6, [R1+0x1570] ;  /* 0x0015700001067983 */ /* 0x000ee80000300a00 */
[----:B------:R-:W3:-:S15]  /*25c60*/  LDL.LU.64 R4, [R1+0x1568] ;  /* 0x0015680001047983 */ /* 0x000ede0000300a00 */
[----:B------:R-:W-:-:S02]  /*25c70*/  NOP ;  /* 0x0000000000007918 */ /* 0x000fc40000000000 */
[----:B------:R-:W-:Y:S04]  /*25c80*/  STL.64 [R1+0xa0], R12 ;  /* 0x0000a00c01007387 */ /* 0x000fe80000100a00 */
[----:B------:R-:W-:Y:S04]  /*25c90*/  STL.64 [R1+0xa8], R14 ;  /* 0x0000a80e01007387 */ /* 0x000fe80000100a00 */
[----:B------:R0:W1:Y:S02]  /*25ca0*/  LDSM.16.MT88.4 R12, [R57+UR4+0x3080] ;  /* 0x00308004390c783b */ /* 0x0000640008004200 */
[----:B0-----:R-:W0:Y:S02]  /*25cb0*/  S2R R57, SR_TID.X ;  /* 0x0000000000397919 */ /* 0x001e240000002100 */
[C---:B0-----:R-:W-:Y:S01]  /*25cc0*/  LOP3.LUT R60, R57.reuse, 0x7, RZ, 0xc0, !PT ;  /* 0x00000007393c7812 */ /* 0x041fe200078ec0ff */
[----:B------:R-:W-:-:S02]  /*25cd0*/  IMAD.SHL.U32 R56, R57, 0x80, RZ ;  /* 0x0000008039387824 */ /* 0x000fc400078e00ff */
[----:B------:R-:W-:Y:S02]  /*25ce0*/  IMAD.SHL.U32 R57, R57, 0x2, RZ ;  /* 0x0000000239397824 */ /* 0x000fe400078e00ff */
[----:B------:R-:W-:Y:S01]  /*25cf0*/  IMAD R60, R60, 0x110, RZ ;  /* 0x000001103c3c7824 */ /* 0x000fe200078e02ff */
[----:B-1----:R-:W-:Y:S04]  /*25d00*/  STL.64 [R1+0x14c8], R14 ;  /* 0x0014c80e01007387 */ /* 0x002fe80000100a00 */
[----:B------:R0:W-:Y:S01]  /*25d10*/  STL.64 [R1+0x14c0], R12 ;  /* 0x0014c00c01007387 */ /* 0x0001e20000100a00 */
[----:B------:R-:W-:-:S04]  /*25d20*/  LOP3.LUT R57, R60, 0x10, R57, 0x78, !PT ;  /* 0x000000103c397812 */ /* 0x000fc800078e7839 */
[----:B------:R-:W-:Y:S01]  /*25d30*/  LOP3.LUT R57, R57, 0x800, R56, 0xf8, !PT ;  /* 0x0000080039397812 */ /* 0x000fe200078ef838 */
[----:B0-----:R-:W4:Y:S04]  /*25d40*/  LDL.LU R12, [R1+0x3b0] ;  /* 0x0003b000010c7983 */ /* 0x001f280000300800 */
[----:B------:R-:W4:Y:S04]  /*25d50*/  LDL.LU R13, [R1+0x3b4] ;  /* 0x0003b400010d7983 */ /* 0x000f280000300800 */
[----:B------:R-:W4:Y:S04]  /*25d60*/  LDL.LU R14, [R1+0x3b8] ;  /* 0x0003b800010e7983 */ /* 0x000f280000300800 */
[----:B------:R-:W4:Y:S01]  /*25d70*/  LDL.LU R15, [R1+0x3bc] ;  /* 0x0003bc00010f7983 */ /* 0x000f220000300800 */
[----:B------:R-:W-:Y:S01]  /*25d80*/  LOP3.LUT R57, R57, 0x60, RZ, 0x3c, !PT ;  /* 0x0000006039397812 */ /* 0x000fe200078e3cff */
[C---:B---3--:R-:W-:Y:S06]  /*25d90*/  HMMA.16816.F32 R40, R4.reuse, R10, R40 ;  /* 0x0000000a0428723c */ /* 0x048fec0000001828 */
[----:B------:R-:W-:-:S15]  /*25da0*/  HMMA.16816.F32 R20, R4, R58, R20 ;  /* 0x0000003a0414723c */ /* 0x000fde0000001814 */
[----:B------:R-:W-:-:S02]  /*25db0*/  NOP ;  /* 0x0000000000007918 */ /* 0x000fc40000000000 */
[----:B------:R-:W-:Y:S04]  /*25dc0*/  STL.64 [R1+0x5b0], R40 ;  /* 0x0005b02801007387 */ /* 0x000fe80000100a00 */
[----:B------:R0:W-:Y:S04]  /*25dd0*/  STL.64 [R1+0x5b8], R42 ;  /* 0x0005b82a01007387 */ /* 0x0001e80000100a00 */
[----:B0-----:R-:W3:Y:S04]  /*25de0*/  LDL.LU.64 R42, [R1+0x1560] ;  /* 0x00156000012a7983 */ /* 0x001ee80000300a00 */
[----:B------:R-:W4:Y:S04]  /*25df0*/  LDL.LU.64 R40, [R1+0x1558] ;  /* 0x0015580001287983 */ /* 0x000f280000300a00 */
[----:B------:R-:W-:Y:S04]  /*25e00*/  STL.64 [R1+0x530], R20 ;  /* 0x0005301401007387 */ /* 0x000fe80000100a00 */
[----:B------:R-:W-:Y:S04]  /*25e10*/  STL.64 [R1+0x538], R22 ;  /* 0x0005381601007387 */ /* 0x000fe80000100a00 */
[----:B------:R-:W0:Y:S01]  /*25e20*/  LDSM.16.MT88.4 R20, [R57+UR4+0x3000] ;  /* 0x003000043914783b */ /* 0x000e220008004200 */
[C---:B--2---:R-:W-:Y:S03]  /*25e30*/  HMMA.16816.F32 R36, R4.reuse, R34, R36 ;  /* 0x000000220424723c */ /* 0x044fe60000001824 */
[----:B0-----:R-:W-:Y:S04]  /*25e40*/  STL.64 [R1+0x1460], R22 ;  /* 0x0014601601007387 */ /* 0x001fe80000100a00 */
[----:B------:R0:W-:Y:S04]  /*25e50*/  STL.64 [R1+0x1458], R20 ;  /* 0x0014581401007387 */ /* 0x0001e80000100a00 */
[----:B0-----:R-:W2:Y:S04]  /*25e60*/  LDL.LU R20, [R1+0x3c0] ;  /* 0x0003c00001147983 */ /* 0x001ea80000300800 */
[----:B------:R-:W2:Y:S04]  /*25e70*/  LDL.LU R21, [R1+0x3c4] ;  /* 0x0003c40001157983 */ /* 0x000ea80000300800 */
[----:B------:R-:W2:Y:S04]  /*25e80*/  LDL.LU R22, [R1+0x3c8] ;  /* 0x0003c80001167983 */ /* 0x000ea80000300800 */
[----:B------:R-:W2:Y:S04]  /*25e90*/  LDL.LU R23, [R1+0x3cc] ;  /* 0x0003cc0001177983 */ /* 0x000ea80000300800 */
[----:B------:R-:W-:Y:S04]  /*25ea0*/  STL.64 [R1+0x4d0], R36 ;  /* 0x0004d02401007387 */ /* 0x000fe80000100a00 */
[----:B------:R0:W-:Y:S04]  /*25eb0*/  STL.64 [R1+0x4d8], R38 ;  /* 0x0004d82601007387 */ /* 0x0001e80000100a00 */
[----:B0-----:R-:W4:Y:S01]  /*25ec0*/  LDL.LU.64 R38, [R1+0x1550] ;  /* 0x0015500001267983 */ /* 0x001f220000300a00 */
[C---:B------:R-:W-:Y:S06]  /*25ed0*/  HMMA.16816.F32 R16, R4.reuse, R46, R16 ;  /* 0x0000002e0410723c */ /* 0x040fec0000001810 */
[C---:B---3--:R-:W-:Y:S06]  /*25ee0*/  HMMA.16816.F32 R24, R4.reuse, R42, R24 ;  /* 0x0000002a0418723c */ /* 0x048fec0000001818 */
[----:B----4-:R-:W-:-:S15]  /*25ef0*/  HMMA.16816.F32 R28, R4, R38, R28 ;  /* 0x00000026041c723c */ /* 0x010fde000000181c */
[----:B------:R-:W-:-:S08]  /*25f00*/  NOP ;  /* 0x0000000000007918 */ /* 0x000fd00000000000 */
[----:B------:R-:W-:Y:S04]  /*25f10*/  STL.64 [R1+0x460], R28 ;  /* 0x0004601c01007387 */ /* 0x000fe80000100a00 */
[----:B------:R0:W-:Y:S04]  /*25f20*/  STL.64 [R1+0x468], R30 ;  /* 0x0004681e01007387 */ /* 0x0001e80000100a00 */
[----:B0-----:R-:W3:Y:S04]  /*25f30*/  LDL.LU.64 R30, [R1+0x1548] ;  /* 0x00154800011e7983 */ /* 0x001ee80000300a00 */
[----:B------:R-:W3:Y:S04]  /*25f40*/  LDL.LU.64 R28, [R1+0x1540] ;  /* 0x00154000011c7983 */ /* 0x000ee80000300a00 */
[----:B------:R-:W-:Y:S04]  /*25f50*/  STL.64 [R1+0x420], R24 ;  /* 0x0004201801007387 */ /* 0x000fe80000100a00 */
[----:B------:R-:W-:Y:S04]  /*25f60*/  STL.64 [R1+0x428], R26 ;  /* 0x0004281a01007387 */ /* 0x000fe80000100a00 */
[----:B------:R-:W0:Y:S04]  /*25f70*/  LDSM.16.MT88.4 R24, [R57+UR4+0x3080] ;  /* 0x003080043918783b */ /* 0x000e280008004200 */
[----:B0-----:R-:W-:Y:S04]  /*25f80*/  STL.64 [R1+0x1408], R26 ;  /* 0x0014081a01007387 */ /* 0x001fe80000100a00 */
[----:B------:R0:W-:Y:S04]  /*25f90*/  STL.64 [R1+0x1400], R24 ;  /* 0x0014001801007387 */ /* 0x0001e80000100a00 */
[----:B0-----:R-:W4:Y:S04]  /*25fa0*/  LDL.LU R24, [R1+0x400] ;  /* 0x0004000001187983 */ /* 0x001f280000300800 */
[----:B------:R-:W4:Y:S04]  /*25fb0*/  LDL.LU R25, [R1+0x404] ;  /* 0x0004040001197983 */ /* 0x000f280000300800 */
[----:B------:R-:W4:Y:S04]  /*25fc0*/  LDL.LU R26, [R1+0x408] ;  /* 0x00040800011a7983 */ /* 0x000f280000300800 */
[----:B------:R-:W4:Y:S04]  /*25fd0*/  LDL.LU R27, [R1+0x40c] ;  /* 0x00040c00011b7983 */ /* 0x000f280000300800 */
[----:B------:R-:W-:Y:S04]  /*25fe0*/  STL.64 [R1+0x3e0], R16 ;  /* 0x0003e01001007387 */ /* 0x000fe80000100a00 */
[----:B------:R0:W-:Y:S04]  /*25ff0*/  STL.64 [R1+0x3e8], R18 ;  /* 0x0003e81201007387 */ /* 0x0001e80000100a00 */
[----:B0-----:R-:W3:Y:S04]  /*26000*/  LDL.LU.64 R18, [R1+0x1538] ;  /* 0x0015380001127983 */ /* 0x001ee80000300a00 */
[----:B------:R-:W3:Y:S01]  /*26010*/  LDL.LU.64 R16, [R1+0x1530] ;  /* 0x0015300001107983 */ /* 0x000ee20000300a00 */
[C---:B--2---:R-:W-:Y:S03]  /*26020*/  HMMA.16816.F32 R20, R4.reuse, R54, R20 ;  /* 0x000000360414723c */ /* 0x044fe60000001814 */
[----:B------:R-:W-:Y:S04]  /*26030*/  STL.64 [R1+0x1520], R50 ;  /* 0x0015203201007387 */ /* 0x000fe80000100a00 */
[----:B------:R-:W-:Y:S01]  /*26040*/  STL.64 [R1+0x1518], R48 ;  /* 0x0015183001007387 */ /* 0x000fe20000100a00 */
[----:B----4-:R-:W-:Y:S06]  /*26050*/  HMMA.16816.F32 R24, R4, R50, R24 ;  /* 0x000000320418723c */ /* 0x010fec0000001818 */
[C---:B---3--:R-:W-:Y:S06]  /*26060*/  HMMA.16816.F32 R8, R16.reuse, R10, R12 ;  /* 0x0000000a1008723c */ /* 0x048fec000000180c */
[C---:B------:R-:W-:Y:S11]  /*26070*/  HMMA.16816.F32 R4, R16.reuse, R58, R28 ;  /* 0x0000003a1004723c */ /* 0x040ff6000000181c */
[----:B------:R-:W-:Y:S04]  /*26080*/  STL.64 [R1+0x1e0], R24 ;  /* 0x0001e01801007387 */ /* 0x000fe80000100a00 */
[----:B------:R-:W-:Y:S04]  /*26090*/  STL.64 [R1+0x1e8], R26 ;  /* 0x0001e81a01007387 */ /* 0x000fe80000100a00 */
[----:B------:R-:W-:Y:S04]  /*260a0*/  STL.64 [R1+0x120], R20 ;  /* 0x0001201401007387 */ /* 0x000fe80000100a00 */
[----:B------:R-:W-:Y:S04]  /*260b0*/  STL.64 [R1+0x128], R22 ;  /* 0x0001281601007387 */ /* 0x000fe80000100a00 */
[----:B------:R-:W2:Y:S04]  /*260c0*/  LDL.LU R12, [R1+0x300] ;  /* 0x00030000010c7983 */ /* 0x000ea80000300800 */
[----:B------:R-:W-:Y:S04]  /*260d0*/  STL.64 [R1+0x580], R8 ;  /* 0x0005800801007387 */ /* 0x000fe80000100a00 */
[----:B------:R-:W-:Y:S04]  /*260e0*/  STL.64 [R1+0x588], R10 ;  /* 0x0005880a01007387 */ /* 0x000fe80000100a00 */
[----:B------:R-:W-:Y:S04]  /*260f0*/  STL.64 [R1+0x500], R4 ;  /* 0x0005000401007387 */ /* 0x000fe80000100a00 */
[----:B------:R-:W-:Y:S04]  /*26100*/  STL.64 [R1+0x508], R6 ;  /* 0x0005080601007387 */ /* 0x000fe80000100a00 */
[----:B------:R-:W2:Y:S04]  /*26110*/  LDL.LU R13, [R1+0x304] ;  /* 0x00030400010d7983 */ /* 0x000ea80000300800 */
[----:B------:R-:W3:Y:S04]  /*26120*/  LDL.LU R14, [R1+0x308] ;  /* 0x00030800010e7983 */ /* 0x000ee80000300800 */
[----:B------:R-:W3:Y:S04]  /*26130*/  LDL.LU R15, [R1+0x30c] ;  /* 0x00030c00010f7983 */ /* 0x000ee80000300800 */
[----:B---3--:R0:W-:Y:S04]  /*26140*/  STL.64 [R1+0x14d8], R14 ;  /* 0x0014d80e01007387 */ /* 0x0081e80000100a00 */
[----:B--2---:R1:W-:Y:S04]  /*26150*/  STL.64 [R1+0x14d0], R12 ;  /* 0x0014d00c01007387 */ /* 0x0043e80000100a00 */
[----:B0-----:R-:W2:Y:S04]  /*26160*/  LDL.LU.64 R14, [R1+0x48] ;  /* 0x00004800010e7983 */ /* 0x001ea80000300a00 */
[----:B--2---:R0:W-:Y:S04]  /*26170*/  STL.64 [R1+0x14f0], R14 ;  /* 0x0014f00e01007387 */ /* 0x0041e80000100a00 */
[----:B------:R-:W2:Y:S04]  /*26180*/  LDL.LU R24, [R1+0x2e0] ;  /* 0x0002e00001187983 */ /* 0x000ea80000300800 */
        /* <DEDUP_REMOVED lines=23> */
[----:B-1----:R-:W4:Y:S04]  /*26300*/  LDL.LU R12, [R1+0x290] ;  /* 0x00029000010c7983 */ /* 0x002f280000300800 */
[----:B------:R-:W4:Y:S04]  /*26310*/  LDL.LU R13, [R1+0x294] ;  /* 0x00029400010d7983 */ /* 0x000f280000300800 */
[----:B0-----:R-:W4:Y:S04]  /*26320*/  LDL.LU R14, [R1+0x298] ;  /* 0x00029800010e7983 */ /* 0x001f280000300800 */
        /* <DEDUP_REMOVED lines=9> */
[----:B------:R-:W3:Y:S04]  /*263c0*/  LDL.LU R26, [R1+0x318] ;  /* 0x00031800011a7983 */ /* 0x000ee80000300800 */
[----:B------:R-:W3:Y:S01]  /*263d0*/  LDL.LU R27, [R1+0x31c] ;  /* 0x00031c00011b7983 */ /* 0x000ee20000300800 */
[C---:B----4-:R-:W-:Y:S06]  /*263e0*/  HMMA.16816.F32 R20, R16.reuse, R34, R20 ;  /* 0x000000221014723c */ /* 0x050fec0000001814 */
[C---:B------:R-:W-:Y:S06]  /*263f0*/  HMMA.16816.F32 R28, R16.reuse, R38, R28 ;  /* 0x00000026101c723c */ /* 0x040fec000000181c */
[C---:B------:R-:W-:Y:S06]  /*26400*/  HMMA.16816.F32 R56, R16.reuse, R42, R56 ;  /* 0x0000002a1038723c */ /* 0x040fec0000001838 */
[----:B------:R-:W-:Y:S01]  /*26410*/  HMMA.16816.F32 R48, R16, R46, R48 ;  /* 0x0000002e1030723c */ /* 0x000fe20000001830 */
[----:B---3--:R0:W-:Y:S04]  /*26420*/  STL.64 [R1+0x1500], R26 ;  /* 0x0015001a01007387 */ /* 0x0081e80000100a00 */
[----:B--2---:R-:W-:Y:S04]  /*26430*/  STL.64 [R1+0x14f8], R24 ;  /* 0x0014f81801007387 */ /* 0x004fe80000100a00 */
[----:B0-----:R-:W2:Y:S04]  /*26440*/  LDL.LU.64 R26, [R1+0x58] ;  /* 0x00005800011a7983 */ /* 0x001ea80000300a00 */
[----:B------:R0:W-:Y:S04]  /*26450*/  STL.64 [R1+0x490], R20 ;  /* 0x0004901401007387 */ /* 0x0001e80000100a00 */
[----:B------:R1:W-:Y:S04]  /*26460*/  STL.64 [R1+0x498], R22 ;  /* 0x0004981601007387 */ /* 0x0003e80000100a00 */
[----:B0-----:R-:W3:Y:S04]  /*26470*/  LDL.LU R20, [R1+0x2d0] ;  /* 0x0002d00001147983 */ /* 0x001ee80000300800 */
[----:B------:R-:W3:Y:S04]  /*26480*/  LDL.LU R21, [R1+0x2d4] ;  /* 0x0002d40001157983 */ /* 0x000ee80000300800 */
[----:B-1----:R-:W3:Y:S04]  /*26490*/  LDL.LU R22, [R1+0x2d8] ;  /* 0x0002d80001167983 */ /* 0x002ee80000300800 */
[----:B------:R-:W3:Y:S04]  /*264a0*/  LDL.LU R23, [R1+0x2dc] ;  /* 0x0002dc0001177983 */ /* 0x000ee80000300800 */
[----:B------:R0:W-:Y:S04]  /*264b0*/  STL.64 [R1+0x440], R28 ;  /* 0x0004401c01007387 */ /* 0x0001e80000100a00 */
[----:B------:R1:W-:Y:S04]  /*264c0*/  STL.64 [R1+0x448], R30 ;  /* 0x0004481e01007387 */ /* 0x0003e80000100a00 */
[----:B0-----:R-:W4:Y:S04]  /*264d0*/  LDL.LU R28, [R1+0x2c0] ;  /* 0x0002c000011c7983 */ /* 0x001f280000300800 */
[----:B------:R0:W-:Y:S04]  /*264e0*/  STL.64 [R1+0x370], R56 ;  /* 0x0003703801007387 */ /* 0x0001e80000100a00 */
[----:B------:R0:W-:Y:S04]  /*264f0*/  STL.64 [R1+0x378], R58 ;  /* 0x0003783a01007387 */ /* 0x0001e80000100a00 */
[----:B------:R-:W4:Y:S04]  /*26500*/  LDL.LU R29, [R1+0x2c4] ;  /* 0x0002c400011d7983 */ /* 0x000f280000300800 */
[----:B-1----:R-:W4:Y:S04]  /*26510*/  LDL.LU R30, [R1+0x2c8] ;  /* 0x0002c800011e7983 */ /* 0x002f280000300800 */
[----:B------:R-:W4:Y:S04]  /*26520*/  LDL.LU R31, [R1+0x2cc] ;  /* 0x0002cc00011f7983 */ /* 0x000f280000300800 */
[----:B0-----:R-:W4:Y:S04]  /*26530*/  LDL.LU R56, [R1+0x200] ;  /* 0x0002000001387983 */ /* 0x001f280000300800 */
[----:B------:R-:W4:Y:S04]  /*26540*/  LDL.LU R57, [R1+0x204] ;  /* 0x0002040001397983 */ /* 0x000f280000300800 */
[----:B------:R-:W4:Y:S01]  /*26550*/  LDL.LU R58, [R1+0x208] ;  /* 0x00020800013a7983 */ /* 0x000f220000300800 */
[----:B------:R-:W-:-:S03]  /*26560*/  IMAD.MOV.U32 R59, RZ, RZ, R61 ;  /* 0x000000ffff3b7224 */ /* 0x000fc600078e003d */
[----:B------:R-:W3:Y:S04]  /*26570*/  LDL.LU R61, [R1+0x1528] ;  /* 0x00152800013d7983 */ /* 0x000ee80000300800 */
[----:B------:R-:W-:Y:S04]  /*26580*/  STL.64 [R1+0x1f0], R48 ;  /* 0x0001f03001007387 */ /* 0x000fe80000100a00 */
[----:B------:R0:W-:Y:S04]  /*26590*/  STL.64 [R1+0x1f8], R50 ;  /* 0x0001f83201007387 */ /* 0x0001e80000100a00 */
[----:B0-----:R-:W2:Y:S04]  /*265a0*/  LDL.LU.64 R50, [R1+0x1520] ;  /* 0x0015200001327983 */ /* 0x001ea80000300a00 */
[----:B------:R-:W4:Y:S01]  /*265b0*/  LDL.LU.64 R48, [R1+0x1518] ;  /* 0x0015180001307983 */ /* 0x000f220000300a00 */
[----:B--2---:R-:W-:-:S15]  /*265c0*/  HMMA.16816.F32 R8, R16, R50, R8 ;  /* 0x000000321008723c */ /* 0x004fde0000001808 */
[----:B------:R-:W-:-:S08]  /*265d0*/  NOP ;  /* 0x0000000000007918 */ /* 0x000fd00000000000 */
[----:B------:R-:W-:Y:S04]  /*265e0*/  STL.64 [R1+0x1d0], R8 ;  /* 0x0001d00801007387 */ /* 0x000fe80000100a00 */
[----:B------:R0:W-:Y:S04]  /*265f0*/  STL.64 [R1+0x1d8], R10 ;  /* 0x0001d80a01007387 */ /* 0x0001e80000100a00 */
[----:B0-----:R-:W2:Y:S04]  /*26600*/  LDL.LU.64 R10, [R1+0x1510] ;  /* 0x00151000010a7983 */ /* 0x001ea80000300a00 */
[----:B------:R-:W2:Y:S01]  /*26610*/  LDL.LU.64 R8, [R1+0x1508] ;  /* 0x0015080001087983 */ /* 0x000ea20000300a00 */
[----:B------:R-:W-:Y:S03]  /*26620*/  HMMA.16816.F32 R12, R16, R54, R12 ;  /* 0x00000036100c723c */ /* 0x000fe6000000180c */
[----:B------:R-:W4:-:S15]  /*26630*/  LDL.LU R16, [R1+0x2f0] ;  /* 0x0002f00001107983 */ /* 0x000f1e0000300800 */
[----:B------:R-:W-:-:S05]  /*26640*/  NOP ;  /* 0x0000000000007918 */ /* 0x000fca0000000000 */
[----:B------:R-:W-:Y:S04]  /*26650*/  STL.64 [R1+0x1c0], R12 ;  /* 0x0001c00c01007387 */ /* 0x000fe80000100a00 */
[----:B------:R2:W-:Y:S04]  /*26660*/  STL.64 [R1+0x1c8], R14 ;  /* 0x0001c80e01007387 */ /* 0x0005e80000100a00 */
[----:B------:R-:W4:Y:S04]  /*26670*/  LDL.LU R17, [R1+0x2f4] ;  /* 0x0002f40001117983 */ /* 0x000f280000300800 */
[----:B------:R-:W4:Y:S01]  /*26680*/  LDL.LU R18, [R1+0x2f8] ;  /* 0x0002f80001127983 */ /* 0x000f220000300800 */
[----:B--2---:R-:W-:Y:S07]  /*26690*/  HMMA.16816.F32 R12, R8, R26, R4 ;  /* 0x0000001a080c723c */ /* 0x004fee0000001804 */
[----:B------:R-:W-:-:S02]  /*266a0*/  IMAD.MOV.U32 R5, RZ, RZ, R26 ;  /* 0x000000ffff057224 */ /* 0x000fc400078e001a */
[----:B------:R-:W-:Y:S02]  /*266b0*/  IMAD.MOV.U32 R4, RZ, RZ, R27 ;  /* 0x000000ffff047224 */ /* 0x000fe400078e001b */
[----:B------:R-:W2:Y:S04]  /*266c0*/  LDL.LU.64 R26, [R1+0x1500] ;  /* 0x00150000011a7983 */ /* 0x000ea80000300a00 */
[----:B------:R-:W2:Y:S08]  /*266d0*/  LDL.LU.64 R24, [R1+0x14f8] ;  /* 0x0014f80001187983 */ /* 0x000eb00000300a00 */
[----:B------:R-:W-:Y:S04]  /*266e0*/  STL.64 [R1+0x5d0], R12 ;  /* 0x0005d00c01007387 */ /* 0x000fe80000100a00 */
[----:B------:R0:W-:Y:S04]  /*266f0*/  STL.64 [R1+0x5d8], R14 ;  /* 0x0005d80e01007387 */ /* 0x0001e80000100a00 */
[----:B0-----:R-:W2:Y:S01]  /*26700*/  LDL.LU.64 R14, [R1+0x14f0] ;  /* 0x0014f000010e7983 */ /* 0x001ea20000300a00 */
[----:B---3--:R-:W-:-:S02]  /*26710*/  IMAD.MOV.U32 R19, RZ, RZ, R61 ;  /* 0x000000ffff137224 */ /* 0x008fc400078e003d */
[----:B------:R-:W-:Y:S01]  /*26720*/  IMAD.MOV.U32 R61, RZ, RZ, R12 ;  /* 0x000000ffff3d7224 */ /* 0x000fe200078e000c */
[----:B--2---:R-:W-:Y:S06]  /*26730*/  HMMA.16816.F32 R24, R8, R14, R24 ;  /* 0x0000000e0818723c */ /* 0x004fec0000001818 */
[----:B------:R-:W-:Y:S02]  /*26740*/  IMAD.MOV.U32 R7, RZ, RZ, R14 ;  /* 0x000000ffff077224 */ /* 0x000fe400078e000e */
[----:B------:R-:W-:-:S15]  /*26750*/  IMAD.MOV.U32 R6, RZ, RZ, R15 ;  /* 0x000000ffff067224 */ /* 0x000fde00078e000f */
[----:B------:R-:W-:Y:S04]  /*26760*/  STL.64 [R1+0x560], R24 ;  /* 0x0005601801007387 */ /* 0x000fe80000100a00 */
[----:B------:R0:W-:Y:S04]  /*26770*/  STL.64 [R1+0x568], R26 ;  /* 0x0005681a01007387 */ /* 0x0001e80000100a00 */
[----:B0-----:R-:W2:Y:S04]  /*26780*/  LDL.LU.64 R26, [R1+0x14e8] ;  /* 0x0014e800011a7983 */ /* 0x001ea80000300a00 */
[----:B------:R-:W2:Y:S04]  /*26790*/  LDL.LU.64 R24, [R1+0x14e0] ;  /* 0x0014e00001187983 */ /* 0x000ea80000300a00 */
[----:B------:R-:W3:Y:S04]  /*267a0*/  LDL.LU.64 R14, [R1+0x14d8] ;  /* 0x0014d800010e7983 */ /* 0x000ee80000300a00 */
[----:B------:R-:W3:Y:S01]  /*267b0*/  LDL.LU.64 R12, [R1+0x14d0] ;  /* 0x0014d000010c7983 */ /* 0x000ee20000300a00 */
[C---:B----4-:R-:W-:Y:S06]  /*267c0*/  HMMA.16816.F32 R16, R8.reuse, R38, R16 ;  /* 0x000000260810723c */ /* 0x050fec0000001810 */
[C---:B------:R-:W-:Y:S06]  /*267d0*/  HMMA.16816.F32 R20, R8.reuse, R46, R20 ;  /* 0x0000002e0814723c */ /* 0x040fec0000001814 */
[C---:B---3--:R-:W-:Y:S06]  /*267e0*/  HMMA.16816.F32 R12, R8.reuse, R34, R12 ;  /* 0x00000022080c723c */ /* 0x048fec000000180c */
[----:B--2---:R-:W-:-:S15]  /*267f0*/  HMMA.16816.F32 R24, R8, R42, R24 ;  /* 0x0000002a0818723c */ /* 0x004fde0000001818 */
[----:B------:R-:W-:-:S02]  /*26800*/  NOP ;  /* 0x0000000000007918 */ /* 0x000fc40000000000 */
[----:B------:R-:W-:Y:S04]  /*26810*/  STL.64 [R1+0x4e0], R12 ;  /* 0x0004e00c01007387 */ /* 0x000fe80000100a00 */
[----:B------:R0:W-:Y:S04]  /*26820*/  STL.64 [R1+0x4e8], R14 ;  /* 0x0004e80e01007387 */ /* 0x0001e80000100a00 */
[----:B0-----:R-:W2:Y:S04]  /*26830*/  LDL.LU.64 R14, [R1+0x14c8] ;  /* 0x0014c800010e7983 */ /* 0x001ea80000300a00 */
[----:B------:R-:W2:Y:S04]  /*26840*/  LDL.LU.64 R12, [R1+0x14c0] ;  /* 0x0014c000010c7983 */ /* 0x000ea80000300a00 */
[----:B------:R-:W-:Y:S04]  /*26850*/  STL.64 [R1+0x14b0], R34 ;  /* 0x0014b02201007387 */ /* 0x000fe80000100a00 */
[----:B------:R-:W-:Y:S04]  /*26860*/  STL.64 [R1+0x14a8], R32 ;  /* 0x0014a82001007387 */ /* 0x000fe80000100a00 */
[----:B------:R-:W-:Y:S04]  /*26870*/  STL.64 [R1+0x14a0], R38 ;  /* 0x0014a02601007387 */ /* 0x000fe80000100a00 */
[----:B------:R0:W-:Y:S04]  /*26880*/  STL.64 [R1+0x470], R16 ;  /* 0x0004701001007387 */ /* 0x0001e80000100a00 */
[----:B------:R1:W-:Y:S04]  /*26890*/  STL.64 [R1+0x478], R18 ;  /* 0x0004781201007387 */ /* 0x0003e80000100a00 */
[----:B------:R-:W-:Y:S04]  /*268a0*/  STL.64 [R1+0x400], R24 ;  /* 0x0004001801007387 */ /* 0x000fe80000100a00 */
[----:B------:R-:W-:Y:S04]  /*268b0*/  STL.64 [R1+0x408], R26 ;  /* 0x0004081a01007387 */ /* 0x000fe80000100a00 */
[----:B------:R-:W-:Y:S04]  /*268c0*/  STL.64 [R1+0x1498], R42 ;  /* 0x0014982a01007387 */ /* 0x000fe80000100a00 */
[----:B------:R-:W-:Y:S04]  /*268d0*/  STL.64 [R1+0x1490], R40 ;  /* 0x0014902801007387 */ /* 0x000fe80000100a00 */
[----:B------:R-:W-:Y:S04]  /*268e0*/  STL.64 [R1+0x350], R20 ;  /* 0x0003501401007387 */ /* 0x000fe80000100a00 */
[----:B------:R-:W-:Y:S04]  /*268f0*/  STL.64 [R1+0x358], R22 ;  /* 0x0003581601007387 */ /* 0x000fe80000100a00 */
[----:B------:R-:W-:Y:S04]  /*26900*/  STL.64 [R1+0x1488], R46 ;  /* 0x0014882e01007387 */ /* 0x000fe80000100a00 */
[----:B------:R-:W-:Y:S01]  /*26910*/  STL [R1+0x1480], R44 ;  /* 0x0014802c01007387 */ /* 0x000fe20000100800 */
[----:B0-----:R-:W-:-:S02]  /*26920*/  IMAD.MOV.U32 R17, RZ, RZ, R26 ;  /* 0x000000ffff117224 */ /* 0x001fc400078e001a */
[----:B------:R-:W-:Y:S02]  /*26930*/  IMAD.MOV.U32 R16, RZ, RZ, R24 ;  /* 0x000000ffff107224 */ /* 0x000fe400078e0018 */
[----:B-1----:R-:W-:Y:S02]  /*26940*/  IMAD.MOV.U32 R19, RZ, RZ, R22 ;  /* 0x000000ffff137224 */ /* 0x002fe400078e0016 */
[----:B------:R-:W-:-:S05]  /*26950*/  IMAD.MOV.U32 R18, RZ, RZ, R20 ;  /* 0x000000ffff127224 */ /* 0x000fca00078e0014 */
[----:B------:R-:W-:Y:S04]  /*26960*/  STL.64 [R1+0x13b0], R18 ;  /* 0x0013b01201007387 */ /* 0x000fe80000100a00 */
[----:B------:R0:W-:Y:S02]  /*26970*/  STL.64 [R1+0x13a8], R16 ;  /* 0x0013a81001007387 */ /* 0x0001e40000100a00 */
[----:B0-----:R-:W-:Y:S06]  /*26980*/  HMMA.16816.F32 R16, R8, R50, R28 ;  /* 0x000000320810723c */ /* 0x001fec000000181c */
[----:B------:R-:W-:Y:S04]  /*26990*/  STL.64 [R1+0x1478], R50 ;  /* 0x0014783201007387 */ /* 0x000fe80000100a00 */
[----:B------:R-:W-:-:S13]  /*269a0*/  STL.64 [R1+0x1470], R48 ;  /* 0x0014703001007387 */ /* 0x000fda0000100a00 */
[----:B------:R-:W-:Y:S04]  /*269b0*/  STL.64 [R1+0x330], R16 ;  /* 0x0003301001007387 */ /* 0x000fe80000100a00 */
[----:B------:R0:W-:Y:S02]  /*269c0*/  STL.64 [R1+0x338], R18 ;  /* 0x0003381201007387 */ /* 0x0001e40000100a00 */
[----:B0-----:R-:W-:Y:S06]  /*269d0*/  HMMA.16816.F32 R16, R8, R54, R56 ;  /* 0x000000360810723c */ /* 0x001fec0000001838 */
[----:B------:R-:W-:Y:S04]  /*269e0*/  STL.64 [R1+0x1468], R54 ;  /* 0x0014683601007387 */ /* 0x000fe80000100a00 */
[----:B------:R-:W3:-:S13]  /*269f0*/  LDL.LU R8, [R1+0x20] ;  /* 0x0000200001087983 */ /* 0x000eda0000300800 */
[----:B------:R-:W-:Y:S04]  /*26a00*/  STL.64 [R1+0x300], R16 ;  /* 0x0003001001007387 */ /* 0x000fe80000100a00 */
[----:B------:R-:W-:Y:S04]  /*26a10*/  STL.64 [R1+0x308], R18 ;  /* 0x0003081201007387 */ /* 0x000fe80000100a00 */
[----:B------:R-:W3:Y:S04]  /*26a20*/  LDL.LU R9, [R1+0x24] ;  /* 0x0000240001097983 */ /* 0x000ee80000300800 */
[----:B------:R-:W4:Y:S04]  /*26a30*/  LDL.LU R10, [R1+0x28] ;  /* 0x00002800010a7983 */ /* 0x000f280000300800 */
[----:B------:R-:W4:Y:S04]  /*26a40*/  LDL.LU R11, [R1+0x2c] ;  /* 0x00002c00010b7983 */ /* 0x000f280000300800 */
[----:B----4-:R0:W-:Y:S04]  /*26a50*/  STL.64 [R1+0x13c0], R10 ;  /* 0x0013c00a01007387 */ /* 0x0101e80000100a00 */
[----:B---3--:R-:W-:Y:S01]  /*26a60*/  STL.64 [R1+0x13b8], R8 ;  /* 0x0013b80801007387 */ /* 0x008fe20000100a00 */
[----:B0-----:R-:W-:-:S02]  /*26a70*/  IMAD.MOV.U32 R10, RZ, RZ, R7 ;  /* 0x000000ffff0a7224 */ /* 0x001fc400078e0007 */
[----:B------:R-:W-:-:S05]  /*26a80*/  IMAD.MOV.U32 R11, RZ, RZ, R6 ;  /* 0x000000ffff0b7224 */ /* 0x000fca00078e0006 */
[----:B------:R-:W-:Y:S04]  /*26a90*/  STL.64 [R1+0x14b8], R10 ;  /* 0x0014b80a01007387 */ /* 0x000fe80000100a00 */
[----:B------:R-:W3:Y:S04]  /*26aa0*/  LDL.LU R16, [R1+0x30] ;  /* 0x0000300001107983 */ /* 0x000ee80000300800 */
[----:B------:R-:W3:Y:S04]  /*26ab0*/  LDL.LU R17, [R1+0x34] ;  /* 0x0000340001117983 */ /* 0x000ee80000300800 */
[----:B------:R-:W4:Y:S04]  /*26ac0*/  LDL.LU R18, [R1+0x38] ;  /* 0x0000380001127983 */ /* 0x000f280000300800 */
[----:B------:R-:W4:Y:S04]  /*26ad0*/  LDL.LU R19, [R1+0x3c] ;  /* 0x00003c0001137983 */ /* 0x000f280000300800 */
[----:B----4-:R-:W-:Y:S04]  /*26ae0*/  STL.64 [R1+0x13d0], R18 ;  /* 0x0013d01201007387 */ /* 0x010fe80000100a00 */
[----:B---3--:R0:W-:Y:S04]  /*26af0*/  STL.64 [R1+0x13c8], R16 ;  /* 0x0013c81001007387 */ /* 0x0081e80000100a00 */
[----:B0-----:R-:W3:Y:S04]  /*26b00*/  LDL.LU R16, [R1+0x60] ;  /* 0x0000600001107983 */ /* 0x001ee80000300800 */
[----:B------:R-:W3:Y:S04]  /*26b10*/  LDL.LU R17, [R1+0x64] ;  /* 0x0000640001117983 */ /* 0x000ee80000300800 */
[----:B------:R-:W4:Y:S04]  /*26b20*/  LDL.LU R18, [R1+0x68] ;  /* 0x0000680001127983 */ /* 0x000f280000300800 */
[----:B------:R-:W4:Y:S04]  /*26b30*/  LDL.LU R19, [R1+0x6c] ;  /* 0x00006c0001137983 */ /* 0x000f280000300800 */
[----:B----4-:R0:W-:Y:S04]  /*26b40*/  STL.64 [R1+0x13e0], R18 ;  /* 0x0013e01201007387 */ /* 0x0101e80000100a00 */
[----:B---3--:R-:W-:Y:S01]  /*26b50*/  STL.64 [R1+0x13d8], R16 ;  /* 0x0013d81001007387 */ /* 0x008fe20000100a00 */
[----:B0-----:R-:W-:-:S02]  /*26b60*/  IMAD.MOV.U32 R19, RZ, RZ, R4 ;  /* 0x000000ffff137224 */ /* 0x001fc400078e0004 */
[----:B------:R-:W-:Y:S01]  /*26b70*/  IMAD.MOV.U32 R18, RZ, RZ, R5 ;  /* 0x000000ffff127224 */ /* 0x000fe200078e0005 */
        /* <DEDUP_REMOVED lines=54> */
[----:B----4-:R-:W-:Y:S04]  /*26ee0*/  STL.64 [R1+0x1450], R6 ;  /* 0x0014500601007387 */ /* 0x010fe80000100a00 */
[----:B---3--:R0:W-:Y:S04]  /*26ef0*/  STL.64 [R1+0x1448], R4 ;  /* 0x0014480401007387 */ /* 0x0081e80000100a00 */
[----:B0-----:R-:W3:Y:S04]  /*26f00*/  LDL.LU R4, [R1+0x110] ;  /* 0x0001100001047983 */ /* 0x001ee80000300800 */
[----:B------:R-:W3:Y:S04]  /*26f10*/  LDL.LU R5, [R1+0x114] ;  /* 0x0001140001057983 */ /* 0x000ee80000300800 */
        /* <DEDUP_REMOVED lines=10> */
[----:B------:R-:W3:Y:S04]  /*26fc0*/  LDL.LU R56, [R1] ;  /* 0x0000000001387983 */ /* 0x000ee80000300800 */
[----:B------:R-:W3:Y:S04]  /*26fd0*/  LDL.LU R57, [R1+0x4] ;  /* 0x0000040001397983 */ /* 0x000ee80000300800 */
[----:B------:R-:W4:Y:S04]  /*26fe0*/  LDL.LU R58, [R1+0x8] ;  /* 0x00000800013a7983 */ /* 0x000f280000300800 */
[----:B------:R-:W4:Y:S01]  /*26ff0*/  LDL.LU R59, [R1+0xc] ;  /* 0x00000c00013b7983 */ /* 0x000f220000300800 */
[C---:B--2---:R-:W-:Y:S03]  /*27000*/  HMMA.16816.F32 R8, R12.reuse, R18, R8 ;  /* 0x000000120c08723c */ /* 0x044fe60000001808 */
[----:B----4-:R-:W-:Y:S04]  /*27010*/  STL.64 [R1+0x13f0], R58 ;  /* 0x0013f03a01007387 */ /* 0x010fe80000100a00 */
[----:B---3--:R0:W-:Y:S04]  /*27020*/  STL.64 [R1+0x13e8], R56 ;  /* 0x0013e83801007387 */ /* 0x0081e80000100a00 */
[----:B0-----:R-:W2:Y:S04]  /*27030*/  LDL.LU R56, [R1+0x70] ;  /* 0x0000700001387983 */ /* 0x001ea80000300800 */
[----:B------:R-:W2:Y:S04]  /*27040*/  LDL.LU R57, [R1+0x74] ;  /* 0x0000740001397983 */ /* 0x000ea80000300800 */
[----:B------:R-:W2:Y:S04]  /*27050*/  LDL.LU R58, [R1+0x78] ;  /* 0x00007800013a7983 */ /* 0x000ea80000300800 */
[----:B------:R-:W2:Y:S04]  /*27060*/  LDL.LU R59, [R1+0x7c] ;  /* 0x00007c00013b7983 */ /* 0x000ea80000300800 */
[----:B------:R-:W-:Y:S04]  /*27070*/  STL.64 [R1+0x570], R8 ;  /* 0x0005700801007387 */ /* 0x000fe80000100a00 */
[----:B------:R0:W-:Y:S04]  /*27080*/  STL.64 [R1+0x578], R10 ;  /* 0x0005780a01007387 */ /* 0x0001e80000100a00 */
[----:B0-----:R-:W3:Y:S02]  /*27090*/  LDL.LU.64 R10, [R1+0x14b8] ;  /* 0x0014b800010a7983 */ /* 0x001ee40000300a00 */
[----:B---3--:R-:W-:-:S15]  /*270a0*/  HMMA.16816.F32 R32, R12, R10, R32 ;  /* 0x0000000a0c20723c */ /* 0x008fde0000001820 */
[----:B------:R-:W-:-:S08]  /*270b0*/  NOP ;  /* 0x0000000000007918 */ /* 0x000fd00000000000 */
[----:B------:R-:W-:Y:S04]  /*270c0*/  STL.64 [R1+0x4f0], R32 ;  /* 0x0004f02001007387 */ /* 0x000fe80000100a00 */
[----:B------:R0:W-:Y:S04]  /*270d0*/  STL.64 [R1+0x4f8], R34 ;  /* 0x0004f82201007387 */ /* 0x0001e80000100a00 */
[----:B0-----:R-:W3:Y:S04]  /*270e0*/  LDL.LU.64 R34, [R1+0x14b0] ;  /* 0x0014b00001227983 */ /* 0x001ee80000300a00 */
[----:B------:R0:W5:Y:S01]  /*270f0*/  LDL.LU.64 R32, [R1+0x14a8] ;  /* 0x0014a80001207983 */ /* 0x0001620000300a00 */
[----:B---3--:R-:W-:-:S15]  /*27100*/  HMMA.16816.F32 R36, R12, R34, R36 ;  /* 0x000000220c24723c */ /* 0x008fde0000001824 */
[----:B------:R-:W-:-:S08]  /*27110*/  NOP ;  /* 0x0000000000007918 */ /* 0x000fd00000000000 */
[----:B------:R-:W-:Y:S04]  /*27120*/  STL.64 [R1+0x480], R36 ;  /* 0x0004802401007387 */ /* 0x000fe80000100a00 */
[----:B------:R1:W-:Y:S04]  /*27130*/  STL.64 [R1+0x488], R38 ;  /* 0x0004882601007387 */ /* 0x0003e80000100a00 */
[----:B-1----:R-:W3:Y:S02]  /*27140*/  LDL.LU.64 R38, [R1+0x14a0] ;  /* 0x0014a00001267983 */ /* 0x002ee40000300a00 */
[----:B---3--:R-:W-:-:S15]  /*27150*/  HMMA.16816.F32 R40, R12, R38, R40 ;  /* 0x000000260c28723c */ /* 0x008fde0000001828 */
[----:B------:R-:W-:-:S08]  /*27160*/  NOP ;  /* 0x0000000000007918 */ /* 0x000fd00000000000 */
[----:B------:R-:W-:Y:S04]  /*27170*/  STL.64 [R1+0x430], R40 ;  /* 0x0004302801007387 */ /* 0x000fe80000100a00 */
[----:B------:R1:W-:Y:S04]  /*27180*/  STL.64 [R1+0x438], R42 ;  /* 0x0004382a01007387 */ /* 0x0003e80000100a00 */
[----:B-1----:R-:W3:Y:S04]  /*27190*/  LDL.LU.64 R42, [R1+0x1498] ;  /* 0x00149800012a7983 */ /* 0x002ee80000300a00 */
[----:B------:R0:W5:Y:S01]  /*271a0*/  LDL.LU.64 R40, [R1+0x1490] ;  /* 0x0014900001287983 */ /* 0x0001620000300a00 */
[----:B---3--:R-:W-:-:S15]  /*271b0*/  HMMA.16816.F32 R44, R12, R42, R44 ;  /* 0x0000002a0c2c723c */ /* 0x008fde000000182c */
[----:B------:R-:W-:-:S08]  /*271c0*/  NOP ;  /* 0x0000000000007918 */ /* 0x000fd00000000000 */
[----:B------:R-:W-:Y:S04]  /*271d0*/  STL.64 [R1+0x360], R44 ;  /* 0x0003602c01007387 */ /* 0x000fe80000100a00 */
[----:B------:R1:W-:Y:S04]  /*271e0*/  STL.64 [R1+0x368], R46 ;  /* 0x0003682e01007387 */ /* 0x0003e80000100a00 */
[----:B-1----:R-:W3:Y:S04]  /*271f0*/  LDL.LU.64 R46, [R1+0x1488] ;  /* 0x00148800012e7983 */ /* 0x002ee80000300a00 */
[----:B------:R0:W5:Y:S01]  /*27200*/  LDL.LU R44, [R1+0x1480] ;  /* 0x00148000012c7983 */ /* 0x0001620000300800 */
        /* <DEDUP_REMOVED lines=8> */
[----:B------:R1:W-:Y:S04]  /*27290*/  STL.64 [R1+0x310], R52 ;  /* 0x0003103401007387 */ /* 0x0003e80000100a00 */
[----:B------:R3:W-:Y:S01]  /*272a0*/  STL.64 [R1+0x318], R54 ;  /* 0x0003183601007387 */ /* 0x0007e20000100a00 */
[----:B-1----:R-:W1:Y:S03]  /*272b0*/  LDC R52, c[0x0][0x230] ;  /* 0x00008c00ff347b82 */ /* 0x002e660000000800 */
[----:B---3--:R-:W3:Y:S02]  /*272c0*/  LDL.LU.64 R54, [R1+0x1468] ;  /* 0x0014680001367983 */ /* 0x008ee40000300a00 */
[----:B---3--:R-:W-:Y:S02]  /*272d0*/  HMMA.16816.F32 R12, R12, R54, R20 ;  /* 0x000000360c0c723c */ /* 0x008fe40000001814 */
[----:B------:R-:W3:Y:S04]  /*272e0*/  LDL.LU.64 R22, [R1+0x1460] ;  /* 0x0014600001167983 */ /* 0x000ee80000300a00 */
[----:B------:R-:W3:-:S15]  /*272f0*/  LDL.LU.64 R20, [R1+0x1458] ;  /* 0x0014580001147983 */ /* 0x000ede0000300a00 */
[----:B------:R-:W-:-:S02]  /*27300*/  NOP ;  /* 0x0000000000007918 */ /* 0x000fc40000000000 */
[----:B------:R4:W-:Y:S04]  /*27310*/  STL.64 [R1+0x2e0], R12 ;  /* 0x0002e00c01007387 */ /* 0x0009e80000100a00 */
[----:B------:R2:W-:Y:S04]  /*27320*/  STL.64 [R1+0x2e8], R14 ;  /* 0x0002e80e01007387 */ /* 0x0005e80000100a00 */
[----:B----4-:R-:W4:Y:S04]  /*27330*/  LDL.LU R12, [R1+0xe0] ;  /* 0x0000e000010c7983 */ /* 0x010f280000300800 */
[----:B------:R-:W4:Y:S04]  /*27340*/  LDL.LU R13, [R1+0xe4] ;  /* 0x0000e400010d7983 */ /* 0x000f280000300800 */
[----:B--2---:R-:W4:Y:S04]  /*27350*/  LDL.LU R14, [R1+0xe8] ;  /* 0x0000e800010e7983 */ /* 0x004f280000300800 */
[----:B------:R-:W4:Y:S01]  /*27360*/  LDL.LU R15, [R1+0xec] ;  /* 0x0000ec00010f7983 */ /* 0x000f220000300800 */
[----:B---3--:R-:W-:-:S15]  /*27370*/  HMMA.16816.F32 R4, R20, R18, R4 ;  /* 0x000000121404723c */ /* 0x008fde0000001804 */
[----:B------:R-:W-:-:S08]  /*27380*/  NOP ;  /* 0x0000000000007918 */ /* 0x000fd00000000000 */
[----:B------:R-:W-:Y:S04]  /*27390*/  STL.64 [R1+0x5a0], R4 ;  /* 0x0005a00401007387 */ /* 0x000fe80000100a00 */
[----:B------:R2:W-:Y:S04]  /*273a0*/  STL.64 [R1+0x5a8], R6 ;  /* 0x0005a80601007387 */ /* 0x0005e80000100a00 */
[----:B--2---:R-:W2:Y:S04]  /*273b0*/  LDL.LU.64 R6, [R1+0x1450] ;  /* 0x0014500001067983 */ /* 0x004ea80000300a00 */
[----:B------:R-:W2:Y:S02]  /*273c0*/  LDL.LU.64 R4, [R1+0x1448] ;  /* 0x0014480001047983 */ /* 0x000ea40000300a00 */
[----:B--2---:R-:W-:-:S15]  /*273d0*/  HMMA.16816.F32 R4, R20, R10, R4 ;  /* 0x0000000a1404723c */ /* 0x004fde0000001804 */
        /* <DEDUP_REMOVED lines=10> */
[----:B------:R-:W2:Y:S01]  /*27480*/  LDL.LU.64 R4, [R1+0x1428] ;  /* 0x0014280001047983 */ /* 0x000ea20000300a00 */
[----:B----4-:R-:W-:-:S15]  /*27490*/  HMMA.16816.F32 R12, R20, R38, R12 ;  /* 0x00000026140c723c */ /* 0x010fde000000180c */
[----:B------:R-:W-:-:S08]  /*274a0*/  NOP ;  /* 0x0000000000007918 */ /* 0x000fd00000000000 */
[----:B------:R3:W-:Y:S04]  /*274b0*/  STL.64 [R1+0x450], R12 ;  /* 0x0004500c01007387 */ /* 0x0007e80000100a00 */
[----:B------:R-:W-:Y:S01]  /*274c0*/  STL.64 [R1+0x458], R14 ;  /* 0x0004580e01007387 */ /* 0x000fe20000100a00 */
[----:B--2---:R-:W-:-:S15]  /*274d0*/  HMMA.16816.F32 R4, R20, R42, R4 ;  /* 0x0000002a1404723c */ /* 0x004fde0000001804 */
[----:B------:R-:W-:-:S08]  /*274e0*/  NOP ;  /* 0x0000000000007918 */ /* 0x000fd00000000000 */
[----:B------:R-:W-:Y:S01]  /*274f0*/  STL.64 [R1+0x3f0], R4 ;  /* 0x0003f00401007387 */ /* 0x000fe20000100a00 */
[----:B---3--:R-:W-:-:S03]  /*27500*/  IMAD.MOV.U32 R13, RZ, RZ, R6 ;  /* 0x000000ffff0d7224 */ /* 0x008fc600078e0006 */
[----:B------:R2:W-:Y:S01]  /*27510*/  STL.64 [R1+0x3f8], R6 ;  /* 0x0003f80601007387 */ /* 0x0005e20000100a00 */
[----:B------:R-:W-:-:S03]  /*27520*/  IMAD.MOV.U32 R12, RZ, RZ, R4 ;  /* 0x000000ffff0c7224 */ /* 0x000fc600078e0004 */
[----:B--2---:R-:W2:Y:S04]  /*27530*/  LDL.LU.64 R6, [R1+0x1420] ;  /* 0x0014200001067983 */ /* 0x004ea80000300a00 */
[----:B------:R-:W2:Y:S01]  /*27540*/  LDL.LU.64 R4, [R1+0x1418] ;  /* 0x0014180001047983 */ /* 0x000ea20000300a00 */
[C---:B------:R-:W-:Y:S06]  /*27550*/  HMMA.16816.F32 R28, R20.reuse, R50, R28 ;  /* 0x00000032141c723c */ /* 0x040fec000000181c */
[C---:B--2---:R-:W-:Y:S06]  /*27560*/  HMMA.16816.F32 R4, R20.reuse, R46, R4 ;  /* 0x0000002e1404723c */ /* 0x044fec0000001804 */
[----:B------:R-:W-:-:S15]  /*27570*/  HMMA.16816.F32 R20, R20, R54, R24 ;  /* 0x000000361414723c */ /* 0x000fde0000001818 */
[----:B------:R-:W-:-:S02]  /*27580*/  NOP ;  /* 0x0000000000007918 */ /* 0x000fc40000000000 */
[----:B------:R-:W-:Y:S04]  /*27590*/  STL.64 [R1+0x380], R4 ;  /* 0x0003800401007387 */ /* 0x000fe80000100a00 */
[----:B------:R2:W-:Y:S04]  /*275a0*/  STL.64 [R1+0x388], R6 ;  /* 0x0003880601007387 */ /* 0x0005e80000100a00 */
[----:B--2---:R-:W2:Y:S04]  /*275b0*/  LDL.LU.64 R6, [R1+0x620] ;  /* 0x0006200001067983 */ /* 0x004ea80000300a00 */
[----:B------:R3:W-:Y:S04]  /*275c0*/  STL.64 [R1+0x320], R28 ;  /* 0x0003201c01007387 */ /* 0x0007e80000100a00 */
[----:B------:R4:W-:Y:S04]  /*275d0*/  STL.64 [R1+0x328], R30 ;  /* 0x0003281e01007387 */ /* 0x0009e80000100a00 */
[----:B---3--:R-:W3:Y:S04]  /*275e0*/  LDL.LU.64 R28, [R1+0x1410] ;  /* 0x00141000011c7983 */ /* 0x008ee80000300a00 */
[----:B----4-:R-:W4:Y:S04]  /*275f0*/  LDL.LU.64 R30, [R1+0x618] ;  /* 0x00061800011e7983 */ /* 0x010f280000300a00 */
[----:B------:R-:W2:Y:S04]  /*27600*/  LDL.LU.64 R26, [R1+0x1408] ;  /* 0x00140800011a7983 */ /* 0x000ea80000300a00 */
[----:B------:R-:W2:Y:S04]  /*27610*/  LDL.LU.64 R24, [R1+0x1400] ;  /* 0x0014000001187983 */ /* 0x000ea80000300a00 */
[----:B------:R0:W-:Y:S04]  /*27620*/  STL.64 [R1+0x2f0], R20 ;  /* 0x0002f01401007387 */ /* 0x0001e80000100a00 */
[----:B------:R1:W-:Y:S04]  /*27630*/  STL.64 [R1+0x2f8], R22 ;  /* 0x0002f81601007387 */ /* 0x0003e80000100a00 */
[----:B0-----:R-:W3:Y:S01]  /*27640*/  LDL.LU R20, [R1+0x10] ;  /* 0x0000100001147983 */ /* 0x001ee20000300800 */
[----:B------:R-:W-:-:S03]  /*27650*/  IMAD.MOV.U32 R21, RZ, RZ, R0 ;  /* 0x000000ffff157224 */ /* 0x000fc600078e0000 */
[----:B------:R-:W4:Y:S01]  /*27660*/  LDL.LU R0, [R1+0x13fc] ;  /* 0x0013fc0001007983 */ /* 0x000f220000300800 */
[----:B-1----:R-:W-:-:S03]  /*27670*/  IMAD.MOV.U32 R22, RZ, RZ, R2 ;  /* 0x000000ffff167224 */ /* 0x002fc600078e0002 */
[----:B------:R-:W4:Y:S01]  /*27680*/  LDL.LU R2, [R1+0x13f8] ;  /* 0x0013f80001027983 */ /* 0x000f220000300800 */
[----:B--2---:R-:W-:Y:S03]  /*27690*/  HMMA.16816.F32 R16, R24, R18, R56 ;  /* 0x000000121810723c */ /* 0x004fe60000001838 */
[----:B------:R-:W2:Y:S04]  /*276a0*/  LDL.LU.64 R58, [R1+0x13f0] ;  /* 0x0013f000013a7983 */ /* 0x000ea80000300a00 */
[----:B------:R-:W2:-:S15]  /*276b0*/  LDL.LU.64 R56, [R1+0x13e8] ;  /* 0x0013e80001387983 */ /* 0x000e9e0000300a00 */
[----:B------:R-:W-:-:S01]  /*276c0*/  NOP ;  /* 0x0000000000007918 */ /* 0x000fc20000000000 */
[----:B------:R-:W-:Y:S04]  /*276d0*/  STL.64 [R1+0x550], R16 ;  /* 0x0005501001007387 */ /* 0x000fe80000100a00 */
[----:B------:R0:W-:Y:S04]  /*276e0*/  STL.64 [R1+0x558], R18 ;  /* 0x0005581201007387 */ /* 0x0001e80000100a00 */
[----:B0-----:R-:W3:Y:S04]  /*276f0*/  LDL.LU.64 R18, [R1+0x13e0] ;  /* 0x0013e00001127983 */ /* 0x001ee80000300a00 */
[----:B------:R-:W3:Y:S02]  /*27700*/  LDL.LU.64 R16, [R1+0x13d8] ;  /* 0x0013d80001107983 */ /* 0x000ee40000300a00 */
[----:B---3--:R-:W-:Y:S02]  /*27710*/  HMMA.16816.F32 R8, R24, R10, R16 ;  /* 0x0000000a1808723c */ /* 0x008fe40000001810 */
[----:B------:R-:W3:Y:S04]  /*27720*/  LDL.LU.64 R18, [R1+0x13d0] ;  /* 0x0013d00001127983 */ /* 0x000ee80000300a00 */
[----:B------:R-:W3:-:S15]  /*27730*/  LDL.LU.64 R16, [R1+0x13c8] ;  /* 0x0013c80001107983 */ /* 0x000ede0000300a00 */
[----:B------:R-:W-:-:S02]  /*27740*/  NOP ;  /* 0x0000000000007918 */ /* 0x000fc40000000000 */
[----:B------:R-:W-:Y:S04]  /*27750*/  STL.64 [R1+0x4c0], R8 ;  /* 0x0004c00801007387 */ /* 0x000fe80000100a00 */
[----:B------:R0:W-:Y:S04]  /*27760*/  STL.64 [R1+0x4c8], R10 ;  /* 0x0004c80a01007387 */ /* 0x0001e80000100a00 */
[----:B0-----:R-:W4:Y:S04]  /*27770*/  LDL.LU.64 R10, [R1+0x13c0] ;  /* 0x0013c000010a7983 */ /* 0x001f280000300a00 */
[----:B------:R-:W4:Y:S01]  /*27780*/  LDL.LU.64 R8, [R1+0x13b8] ;  /* 0x0013b80001087983 */ /* 0x000f220000300a00 */
[----:B------:R-:W-:Y:S01]  /*27790*/  IMAD.MOV.U32 R23, RZ, RZ, R3 ;  /* 0x000000ffff177224 */ /* 0x000fe200078e0003 */
[C---:B--2---:R-:W-:Y:S01]  /*277a0*/  HMMA.16816.F32 R56, R24.reuse, R46, R56 ;  /* 0x0000002e1838723c */ /* 0x044fe20000001838 */
[----:B------:R-:W0:Y:S05]  /*277b0*/  LDC R47, c[0x0][0x238] ;  /* 0x00008e00ff2f7b82 */ /* 0x000e2a0000000800 */
[----:B------:R-:W-:-:S15]  /*277c0*/  HMMA.16816.F32 R20, R24, R42, R20 ;  /* 0x0000002a1814723c */ /* 0x000fde0000001814 */
[----:B------:R-:W-:-:S03]  /*277d0*/  NOP ;  /* 0x0000000000007918 */ /* 0x000fc60000000000 */
[----:B------:R-:W-:Y:S01]  /*277e0*/  IMAD.MOV.U32 R42, RZ, RZ, R58 ;  /* 0x000000ffff2a7224 */ /* 0x000fe200078e003a */
[C---:B---3--:R-:W-:Y:S06]  /*277f0*/  HMMA.16816.F32 R16, R24.reuse, R34, R16 ;  /* 0x000000221810723c */ /* 0x048fec0000001810 */
[----:B----4-:R-:W-:-:S15]  /*27800*/  HMMA.16816.F32 R36, R24, R38, R8 ;  /* 0x000000261824723c */ /* 0x010fde0000001808 */
[----:B------:R-:W-:-:S02]  /*27810*/  NOP ;  /* 0x0000000000007918 */ /* 0x000fc40000000000 */
[----:B------:R-:W-:Y:S04]  /*27820*/  STL.64 [R1+0x410], R16 ;  /* 0x0004101001007387 */ /* 0x000fe80000100a00 */
[----:B------:R1:W-:Y:S04]  /*27830*/  STL.64 [R1+0x418], R18 ;  /* 0x0004181201007387 */ /* 0x0003e80000100a00 */
[----:B-1----:R1:W5:Y:S04]  /*27840*/  LDL.LU.64 R18, [R1+0x13b0] ;  /* 0x0013b00001127983 */ /* 0x0023680000300a00 */
[----:B------:R1:W5:Y:S04]  /*27850*/  LDL.LU.64 R16, [R1+0x13a8] ;  /* 0x0013a80001107983 */ /* 0x0003680000300a00 */
[----:B------:R-:W2:Y:S04]  /*27860*/  LDL.LU.64 R10, [R1+0x610] ;  /* 0x00061000010a7983 */ /* 0x000ea80000300a00 */
[----:B------:R3:W-:Y:S04]  /*27870*/  STL.64 [R1+0x390], R36 ;  /* 0x0003902401007387 */ /* 0x0007e80000100a00 */
[----:B------:R4:W-:Y:S04]  /*27880*/  STL.64 [R1+0x398], R38 ;  /* 0x0003982601007387 */ /* 0x0009e80000100a00 */
[----:B---3--:R-:W3:Y:S04]  /*27890*/  LDL.LU R36, [R1+0x758] ;  /* 0x0007580001247983 */ /* 0x008ee80000300800 */
[----:B------:R-:W-:Y:S04]  /*278a0*/  STL.64 [R1+0x3a0], R20 ;  /* 0x0003a01401007387 */ /* 0x000fe80000100a00 */
[----:B------:R-:W-:Y:S04]  /*278b0*/  STL.64 [R1+0x3a8], R22 ;  /* 0x0003a81601007387 */ /* 0x000fe80000100a00 */
[----:B------:R-:W-:Y:S04]  /*278c0*/  STL.64 [R1+0x3b0], R56 ;  /* 0x0003b03801007387 */ /* 0x000fe80000100a00 */
[----:B------:R0:W-:Y:S01]  /*278d0*/  STL.64 [R1+0x3b8], R58 ;  /* 0x0003b83a01007387 */ /* 0x0001e20000100a00 */
[----:B----4-:R-:W-:-:S03]  /*278e0*/  IMAD.MOV.U32 R38, RZ, RZ, R56 ;  /* 0x000000ffff267224 */ /* 0x010fc600078e0038 */
[----:B0-----:R-:W4:Y:S04]  /*278f0*/  LDL.LU.64 R58, [R1+0x13a0] ;  /* 0x0013a000013a7983 */ /* 0x001f280000300a00 */
[----:B------:R-:W4:Y:S01]  /*27900*/  LDL.LU.64 R56, [R1+0x1398] ;  /* 0x0013980001387983 */ /* 0x000f220000300a00 */
[----:B------:R-:W-:-:S03]  /*27910*/  IMAD.SHL.U32 R47, R47, 0x40, RZ ;  /* 0x000000402f2f7824 */ /* 0x000fc600078e00ff */
[----:B------:R-:W2:Y:S01]  /*27920*/  LDL.LU R46, [R1+0x1208] ;  /* 0x00120800012e7983 */ /* 0x000ea20000300800 */
[----:B------:R-:W-:-:S03]  /*27930*/  IMAD.SHL.U32 R47, R47, 0x2, RZ ;  /* 0x000000022f2f7824 */ /* 0x000fc600078e00ff */
[----:B------:R-:W2:Y:S04]  /*27940*/  LDL.LU R43, [R1+0x1200] ;  /* 0x00120000012b7983 */ /* 0x000ea80000300800 */
[----:B------:R-:W2:Y:S04]  /*27950*/  LDL.LU R60, [R1+0x11f8] ;  /* 0x0011f800013c7983 */ /* 0x000ea80000300800 */
[----:B------:R-:W2:Y:S01]  /*27960*/  LDL.LU R39, [R1+0x11f0] ;  /* 0x0011f00001277983 */ /* 0x000ea20000300800 */
[----:B------:R-:W-:-:S03]  /*27970*/  IMAD.MOV.U32 R14, RZ, RZ, R4 ;  /* 0x000000ffff0e7224 */ /* 0x000fc600078e0004 */
[----:B------:R-:W2:Y:S01]  /*27980*/  LDL.LU R35, [R1+0x1214] ;  /* 0x0012140001237983 */ /* 0x000ea20000300800 */
[----:B------:R-:W-:-:S03]  /*27990*/  IMAD.MOV.U32 R34, RZ, RZ, R22 ;  /* 0x000000ffff227224 */ /* 0x000fc600078e0016 */
[----:B------:R-:W2:Y:S01]  /*279a0*/  LDL.LU R21, [R1+0x11e8] ;  /* 0x0011e80001157983 */ /* 0x000ea20000300800 */
[----:B------:R-:W-:-:S03]  /*279b0*/  IADD3 R4, P0, R6, R47, RZ ;  /* 0x0000002f06047210 */ /* 0x000fc60007f1e0ff */
[----:B------:R-:W2:Y:S04]  /*279c0*/  LDL.LU R22, [R1+0x120c] ;  /* 0x00120c0001167983 */ /* 0x000ea80000300800 */
[----:B------:R-:W2:Y:S04]  /*279d0*/  LDL.LU R23, [R1+0x11e0] ;  /* 0x0011e00001177983 */ /* 0x000ea80000300800 */
[----:B------:R-:W2:Y:S04]  /*279e0*/  LDL.LU R15, [R1+0x1204] ;  /* 0x00120400010f7983 */ /* 0x000ea80000300800 */
[----:B------:R-:W2:Y:S04]  /*279f0*/  LDL.LU R53, [R1+0x11d8] ;  /* 0x0011d80001357983 */ /* 0x000ea80000300800 */
[----:B------:R-:W2:Y:S01]  /*27a00*/  LDL.LU R45, [R1+0x11fc] ;  /* 0x0011fc00012d7983 */ /* 0x000ea20000300800 */
[----:B------:R-:W-:-:S03]  /*27a10*/  IMAD.X R5, R7, 0x1, R2, P0 ;  /* 0x0000000107057824 */ /* 0x000fc600000e0602 */
[----:B------:R-:W2:Y:S01]  /*27a20*/  LDL.LU R3, [R1+0x11d0] ;  /* 0x0011d00001037983 */ /* 0x000ea20000300800 */
[----:B------:R-:W-:-:S05]  /*27a30*/  IADD3 R6, P0, R30, R47, RZ ;  /* 0x0000002f1e067210 */ /* 0x000fca0007f1e0ff */
[----:B------:R-:W-:Y:S01]  /*27a40*/  IMAD.X R7, R31, 0x1, R2, P0 ;  /* 0x000000011f077824 */ /* 0x000fe200000e0602 */
[----:B----4-:R-:W-:-:S15]  /*27a50*/  HMMA.16816.F32 R56, R24, R50, R56 ;  /* 0x000000321838723c */ /* 0x010fde0000001838 */
[----:B------:R-:W-:-:S08]  /*27a60*/  NOP ;  /* 0x0000000000007918 */ /* 0x000fd00000000000 */
[----:B------:R0:W-:Y:S04]  /*27a70*/  STL.64 [R1+0x3d0], R56 ;  /* 0x0003d03801007387 */ /* 0x0001e80000100a00 */
[----:B------:R4:W-:Y:S01]  /*27a80*/  STL.64 [R1+0x3d8], R58 ;  /* 0x0003d83a01007387 */ /* 0x0009e20000100a00 */
[----:B------:R-:W-:Y:S02]  /*27a90*/  IMAD.MOV.U32 R50, RZ, RZ, R57 ;  /* 0x000000ffff327224 */ /* 0x000fe400078e0039 */
[----:B------:R-:W-:Y:S01]  /*27aa0*/  IMAD.MOV.U32 R51, RZ, RZ, R59 ;  /* 0x000000ffff337224 */ /* 0x000fe200078e003b */
[----:B0-----:R-:W2:Y:S04]  /*27ab0*/  LDL.LU.64 R56, [R1+0x608] ;  /* 0x0006080001387983 */ /* 0x001ea80000300a00 */
[----:B----4-:R-:W4:Y:S04]  /*27ac0*/  LDL.LU R58, [R1+0x1218] ;  /* 0x00121800013a7983 */ /* 0x010f280000300800 */
[----:B------:R-:W4:Y:S04]  /*27ad0*/  LDL.LU R59, [R1+0x1210] ;  /* 0x00121000013b7983 */ /* 0x000f280000300800 */
[----:B------:R-:W2:Y:S01]  /*27ae0*/  LDL.LU.64 R30, [R1+0x1390] ;  /* 0x00139000011e7983 */ /* 0x000ea20000300a00 */
[----:B------:R-:W-:-:S02]  /*27af0*/  VIADD R52, R52, 0x3f ;  /* 0x0000003f34347836 */ /* 0x000fc40000000000 */
[----:B---3--:R-:W-:-:S03]  /*27b00*/  VIADD R36, R36, 0x1 ;  /* 0x0000000124247836 */ /* 0x008fc60000000000 */
[----:B------:R-:W-:-:S04]  /*27b10*/  SHF.R.S32.HI R37, RZ, 0x1f, R52 ;  /* 0x0000001fff257819 */ /* 0x000fc80000011434 */
[----:B------:R-:W-:-:S04]  /*27b20*/  LEA.HI R52, R37, R52, RZ, 0x6 ;  /* 0x0000003425347211 */ /* 0x000fc800078f30ff */
[----:B------:R-:W-:Y:S01]  /*27b30*/  SHF.R.S32.HI R52, RZ, 0x6, R52 ;  /* 0x00000006ff347819 */ /* 0x000fe20000011434 */
[----:B--2---:R-:W-:-:S15]  /*27b40*/  HMMA.16816.F32 R28, R24, R54, R28 ;  /* 0x00000036181c723c */ /* 0x004fde000000181c */
[----:B------:R-:W-:-:S08]  /*27b50*/  NOP ;  /* 0x0000000000007918 */ /* 0x000fd00000000000 */
[----:B------:R-:W-:Y:S04]  /*27b60*/  STL.64 [R1+0x3c0], R28 ;  /* 0x0003c01c01007387 */ /* 0x000fe80000100a00 */
[----:B------:R-:W-:Y:S04]  /*27b70*/  STL.64 [R1+0x3c8], R30 ;  /* 0x0003c81e01007387 */ /* 0x000fe80000100a00 */
[----:B------:R0:W-:Y:S04]  /*27b80*/  STL [R1+0x758], R36 ;  /* 0x0007582401007387 */ /* 0x0001e80000100800 */
[----:B------:R-:W2:Y:S01]  /*27b90*/  LDL.LU R37, [R1+0x11f4] ;  /* 0x0011f40001257983 */ /* 0x000ea20000300800 */
[----:B------:R-:W-:-:S02]  /*27ba0*/  IADD3 R8, P1, R10, R47, RZ ;  /* 0x0000002f0a087210 */ /* 0x000fc40007f3e0ff */
[----:B------:R-:W-:Y:S02]  /*27bb0*/  ISETP.NE.U32.AND P0, PT, R36, R52, PT ;  /* 0x000000342400720c */ /* 0x000fe40003f05070 */
[-C--:B------:R-:W-:Y:S01]  /*27bc0*/  IADD3 R9, P2, R56, R47.reuse, RZ ;  /* 0x0000002f38097210 */ /* 0x080fe20007f5e0ff */
[----:B------:R-:W3:Y:S01]  /*27bd0*/  LDL.LU R52, [R1+0x11c8] ;  /* 0x0011c80001347983 */ /* 0x000ee20000300800 */
[-C--:B----4-:R-:W-:Y:S01]  /*27be0*/  IADD3 R58, P6, R58, R47.reuse, RZ ;  /* 0x0000002f3a3a7210 */ /* 0x090fe20007fde0ff */
[--C-:B------:R-:W-:Y:S02]  /*27bf0*/  IMAD.X R10, R11, 0x1, R2.reuse, P1 ;  /* 0x000000010b0a7824 */ /* 0x100fe400008e0602 */
[----:B0-----:R-:W4:Y:S04]  /*27c00*/  LDL.LU R36, [R1+0x11ec] ;  /* 0x0011ec0001247983 */ /* 0x001f280000300800 */
[----:B------:R0:W-:Y:S01]  /*27c10*/  STL.64 [R1+0x620], R4 ;  /* 0x0006200401007387 */ /* 0x0001e20000100a00 */
[-C--:B------:R-:W-:Y:S01]  /*27c20*/  IADD3 R59, P1, R59, R47.reuse, RZ ;  /* 0x0000002f3b3b7210 */ /* 0x080fe20007f3e0ff */
[----:B------:R-:W-:Y:S01]  /*27c30*/  IMAD.X R11, R57, 0x1, R2, P2 ;  /* 0x00000001390b7824 */ /* 0x000fe200010e0602 */
[----:B------:R-:W-:-:S02]  /*27c40*/  IADD3 R60, P4, R60, R47, RZ ;  /* 0x0000002f3c3c7210 */ /* 0x000fc40007f9e0ff */
[-C--:B------:R-:W-:Y:S02]  /*27c50*/  IADD3 R46, P2, R46, R47.reuse, RZ ;  /* 0x0000002f2e2e7210 */ /* 0x080fe40007f5e0ff */
[-C--:B------:R-:W-:Y:S01]  /*27c60*/  IADD3 R43, P3, R43, R47.reuse, RZ ;  /* 0x0000002f2b2b7210 */ /* 0x080fe20007f7e0ff */
[----:B0-----:R-:W-:Y:S02]  /*27c70*/  IMAD.MOV.U32 R4, RZ, RZ, R6 ;  /* 0x000000ffff047224 */ /* 0x001fe400078e0006 */
[----:B------:R-:W-:Y:S01]  /*27c80*/  IMAD.MOV.U32 R5, RZ, RZ, R7 ;  /* 0x000000ffff057224 */ /* 0x000fe200078e0007 */
[----:B------:R-:W-:Y:S01]  /*27c90*/  IADD3 R39, P5, R39, R47, RZ ;  /* 0x0000002f27277210 */ /* 0x000fe20007fbe0ff */
[----:B------:R-:W-:-:S03]  /*27ca0*/  IMAD.X R35, R35, 0x1, R2, P6 ;  /* 0x0000000123237824 */ /* 0x000fc600030e0602 */
[----:B------:R-:W-:Y:S04]  /*27cb0*/  STL.64 [R1+0x618], R4 ;  /* 0x0006180401007387 */ /* 0x000fe80000100a00 */
[----:B------:R-:W-:Y:S04]  /*27cc0*/  STL [R1+0x1218], R58 ;  /* 0x0012183a01007387 */ /* 0x000fe80000100800 */
[----:B------:R-:W-:Y:S04]  /*27cd0*/  STL [R1+0x1210], R59 ;  /* 0x0012103b01007387 */ /* 0x000fe80000100800 */
[----:B------:R0:W-:Y:S04]  /*27ce0*/  STL [R1+0x11f8], R60 ;  /* 0x0011f83c01007387 */ /* 0x0001e80000100800 */
[----:B------:R-:W-:Y:S01]  /*27cf0*/  STL [R1+0x1208], R46 ;  /* 0x0012082e01007387 */ /* 0x000fe20000100800 */
[-C--:B------:R-:W-:Y:S01]  /*27d00*/  IADD3 R21, P6, R21, R47.reuse, RZ ;  /* 0x0000002f15157210 */ /* 0x080fe20007fde0ff */
[--C-:B------:R-:W-:Y:S01]  /*27d10*/  IMAD.X R22, R22, 0x1, R2.reuse, P1 ;  /* 0x0000000116167824 */ /* 0x100fe200008e0602 */
[-C--:B------:R-:W-:Y:S01]  /*27d20*/  IADD3 R23, P1, R23, R47.reuse, RZ ;  /* 0x0000002f17177210 */ /* 0x080fe20007f3e0ff */
[--C-:B------:R-:W-:Y:S01]  /*27d30*/  IMAD.X R15, R15, 0x1, R2.reuse, P2 ;  /* 0x000000010f0f7824 */ /* 0x100fe200010e0602 */
[----:B------:R-:W-:Y:S01]  /*27d40*/  IADD3 R53, P2, R53, R47, RZ ;  /* 0x0000002f35357210 */ /* 0x000fe20007f5e0ff */
[----:B0-----:R-:W4:Y:S04]  /*27d50*/  LDL.LU R60, [R1+0x11c0] ;  /* 0x0011c000013c7983 */ /* 0x001f280000300800 */
[----:B------:R-:W-:Y:S04]  /*27d60*/  STL [R1+0x1200], R43 ;  /* 0x0012002b01007387 */ /* 0x000fe80000100800 */
[----:B------:R-:W-:Y:S04]  /*27d70*/  STL [R1+0x11f0], R39 ;  /* 0x0011f02701007387 */ /* 0x000fe80000100800 */
[----:B------:R-:W-:Y:S04]  /*27d80*/  STL [R1+0x1214], R35 ;  /* 0x0012142301007387 */ /* 0x000fe80000100800 */
[----:B------:R-:W-:Y:S04]  /*27d90*/  STL [R1+0x11e8], R21 ;  /* 0x0011e81501007387 */ /* 0x000fe80000100800 */
[----:B------:R-:W-:Y:S01]  /*27da0*/  STL [R1+0x120c], R22 ;  /* 0x00120c1601007387 */ /* 0x000fe20000100800 */
[----:B------:R-:W-:-:S03]  /*27db0*/  IMAD.X R45, R45, 0x1, R2, P3 ;  /* 0x000000012d2d7824 */ /* 0x000fc600018e0602 */
[----:B------:R-:W-:Y:S04]  /*27dc0*/  STL [R1+0x11e0], R23 ;  /* 0x0011e01701007387 */ /* 0x000fe80000100800 */
[----:B------:R-:W-:Y:S01]  /*27dd0*/  STL [R1+0x1204], R15 ;  /* 0x0012040f01007387 */ /* 0x000fe20000100800 */
[----:B------:R-:W-:-:S03]  /*27de0*/  IADD3 R3, P3, R3, R47, RZ ;  /* 0x0000002f03037210 */ /* 0x000fc60007f7e0ff */
[----:B------:R-:W4:Y:S04]  /*27df0*/  LDL.LU R26, [R1+0x11e4] ;  /* 0x0011e400011a7983 */ /* 0x000f280000300800 */
[----:B------:R-:W-:Y:S04]  /*27e00*/  STL [R1+0x11d8], R53 ;  /* 0x0011d83501007387 */ /* 0x000fe80000100800 */
[----:B------:R-:W4:Y:S04]  /*27e10*/  LDL.LU R27, [R1+0x11b8] ;  /* 0x0011b800011b7983 */ /* 0x000f280000300800 */
[----:B------:R-:W-:Y:S04]  /*27e20*/  STL [R1+0x11fc], R45 ;  /* 0x0011fc2d01007387 */ /* 0x000fe80000100800 */
[----:B------:R-:W4:Y:S04]  /*27e30*/  LDL.LU R54, [R1+0x11dc] ;  /* 0x0011dc0001367983 */ /* 0x000f280000300800 */
[----:B------:R0:W-:Y:S01]  /*27e40*/  STL [R1+0x11d0], R3 ;  /* 0x0011d00301007387 */ /* 0x0001e20000100800 */
[----:B------:R-:W-:-:S03]  /*27e50*/  IMAD.MOV.U32 R24, RZ, RZ, R28 ;  /* 0x000000ffff187224 */ /* 0x000fc600078e001c */
[----:B------:R-:W4:Y:S04]  /*27e60*/  LDL.LU R55, [R1+0x11b0] ;  /* 0x0011b00001377983 */ /* 0x000f280000300800 */
[----:B------:R-:W4:Y:S01]  /*27e70*/  LDL.LU R28, [R1+0x11d4] ;  /* 0x0011d400011c7983 */ /* 0x000f220000300800 */
[----:B------:R-:W-:-:S03]  /*27e80*/  IMAD.MOV.U32 R25, RZ, RZ, R30 ;  /* 0x000000ffff197224 */ /* 0x000fc600078e001e */
[----:B------:R-:W4:Y:S04]  /*27e90*/  LDL.LU R29, [R1+0x11a8] ;  /* 0x0011a800011d7983 */ /* 0x000f280000300800 */
[----:B------:R-:W4:Y:S04]  /*27ea0*/  LDL.LU R30, [R1+0x11cc] ;  /* 0x0011cc00011e7983 */ /* 0x000f280000300800 */
[----:B------:R-:W4:Y:S04]  /*27eb0*/  LDL.LU R31, [R1+0x11a0] ;  /* 0x0011a000011f7983 */ /* 0x000f280000300800 */
[----:B------:R-:W4:Y:S04]  /*27ec0*/  LDL.LU R56, [R1+0x11c4] ;  /* 0x0011c40001387983 */ /* 0x000f280000300800 */
[----:B0-----:R-:W4:Y:S04]  /*27ed0*/  LDL.LU R3, [R1+0x1198] ;  /* 0x0011980001037983 */ /* 0x001f280000300800 */
[----:B------:R-:W4:Y:S01]  /*27ee0*/  LDL.LU R45, [R1+0x11bc] ;  /* 0x0011bc00012d7983 */ /* 0x000f220000300800 */
[----:B--2---:R-:W-:-:S05]  /*27ef0*/  IMAD.X R37, R37, 0x1, R2, P4 ;  /* 0x0000000125257824 */ /* 0x004fca00020e0602 */
[----:B------:R0:W-:Y:S04]  /*27f00*/  STL [R1+0x11f4], R37 ;  /* 0x0011f42501007387 */ /* 0x0001e80000100800 */
[----:B0-----:R-:W2:Y:S01]  /*27f10*/  LDL.LU R37, [R1+0x1190] ;  /* 0x0011900001257983 */ /* 0x001ea20000300800 */
[-C--:B---3--:R-:W-:Y:S01]  /*27f20*/  IADD3 R52, P4, R52, R47.reuse, RZ ;  /* 0x0000002f34347210 */ /* 0x088fe20007f9e0ff */
[----:B----4-:R-:W-:Y:S02]  /*27f30*/  IMAD.X R36, R36, 0x1, R2, P5 ;  /* 0x0000000124247824 */ /* 0x010fe400028e0602 */
[----:B------:R-:W3:Y:S04]  /*27f40*/  LDL.LU R57, [R1+0x11b4] ;  /* 0x0011b40001397983 */ /* 0x000ee80000300800 */
[----:B------:R-:W4:Y:S04]  /*27f50*/  LDL.LU R58, [R1+0x1188] ;  /* 0x00118800013a7983 */ /* 0x000f280000300800 */
[----:B------:R-:W-:Y:S04]  /*27f60*/  STL [R1+0x11c8], R52 ;  /* 0x0011c83401007387 */ /* 0x000fe80000100800 */
[----:B------:R-:W4:Y:S04]  /*27f70*/  LDL.LU R59, [R1+0x11ac] ;  /* 0x0011ac00013b7983 */ /* 0x000f280000300800 */
[----:B------:R0:W-:Y:S04]  /*27f80*/  STL [R1+0x11ec], R36 ;  /* 0x0011ec2401007387 */ /* 0x0001e80000100800 */
[----:B------:R-:W4:Y:S04]  /*27f90*/  LDL.LU R46, [R1+0x1180] ;  /* 0x00118000012e7983 */ /* 0x000f280000300800 */
[----:B------:R-:W4:Y:S04]  /*27fa0*/  LDL.LU R43, [R1+0x11a4] ;  /* 0x0011a400012b7983 */ /* 0x000f280000300800 */
[----:B0-----:R-:W4:Y:S04]  /*27fb0*/  LDL.LU R36, [R1+0x1178] ;  /* 0x0011780001247983 */ /* 0x001f280000300800 */
[----:B------:R-:W4:Y:S04]  /*27fc0*/  LDL.LU R39, [R1+0x119c] ;  /* 0x00119c0001277983 */ /* 0x000f280000300800 */
[----:B------:R-:W4:Y:S04]  /*27fd0*/  LDL.LU R35, [R1+0x1170] ;  /* 0x0011700001237983 */ /* 0x000f280000300800 */
[----:B------:R-:W4:Y:S01]  /*27fe0*/  LDL.LU R21, [R1+0x1194] ;  /* 0x0011940001157983 */ /* 0x000f220000300800 */
[----:B------:R-:W-:-:S05]  /*27ff0*/  IADD3 R60, P5, R60, R47, RZ ;  /* 0x0000002f3c3c7210 */ /* 0x000fca0007fbe0ff */
[----:B------:R0:W-:Y:S04]  /*28000*/  STL [R1+0x11c0], R60 ;  /* 0x0011c03c01007387 */ /* 0x0001e80000100800 */
[----:B------:R-:W4:Y:S04]  /*28010*/  LDL.LU R22, [R1+0x1168] ;  /* 0x0011680001167983 */ /* 0x000f280000300800 */
[----:B------:R-:W4:Y:S04]  /*28020*/  LDL.LU R23, [R1+0x118c] ;  /* 0x00118c0001177983 */ /* 0x000f280000300800 */
[----:B------:R-:W4:Y:S04]  /*28030*/  LDL.LU R15, [R1+0x1160] ;  /* 0x00116000010f7983 */ /* 0x000f280000300800 */
[----:B------:R-:W4:Y:S04]  /*28040*/  LDL.LU R53, [R1+0x1184] ;  /* 0x0011840001357983 */ /* 0x000f280000300800 */
[----:B------:R-:W4:Y:S01]  /*28050*/  LDL.LU R52, [R1+0x1158] ;  /* 0x0011580001347983 */ /* 0x000f220000300800 */
[--C-:B------:R-:W-:Y:S01]  /*28060*/  IMAD.X R26, R26, 0x1, R2.reuse, P6 ;  /* 0x000000011a1a7824 */ /* 0x100fe200030e0602 */
[-C--:B------:R-:W-:Y:S01]  /*28070*/  IADD3 R27, P6, R27, R47.reuse, RZ ;  /* 0x0000002f1b1b7210 */ /* 0x080fe20007fde0ff */
[--C-:B------:R-:W-:Y:S01]  /*28080*/  IMAD.X R54, R54, 0x1, R2.reuse, P1 ;  /* 0x0000000136367824 */ /* 0x100fe200008e0602 */
[----:B0-----:R-:W4:Y:S01]  /*28090*/  LDL.LU R60, [R1+0x117c] ;  /* 0x00117c00013c7983 */ /* 0x001f220000300800 */
[----:B------:R-:W-:Y:S01]  /*280a0*/  IADD3 R55, P1, R55, R47, RZ ;  /* 0x0000002f37377210 */ /* 0x000fe20007f3e0ff */
[----:B------:R-:W-:-:S02]  /*280b0*/  IMAD.X R28, R28, 0x1, R2, P2 ;  /* 0x000000011c1c7824 */ /* 0x000fc400010e0602 */
[----:B------:R-:W-:Y:S01]  /*280c0*/  STL [R1+0x11e4], R26 ;  /* 0x0011e41a01007387 */ /* 0x000fe20000100800 */
[----:B------:R-:W-:-:S03]  /*280d0*/  IADD3 R29, P2, R29, R47, RZ ;  /* 0x0000002f1d1d7210 */ /* 0x000fc60007f5e0ff */
[----:B------:R-:W-:Y:S01]  /*280e0*/  STL [R1+0x11b8], R27 ;  /* 0x0011b81b01007387 */ /* 0x000fe20000100800 */
[--C-:B------:R-:W-:Y:S02]  /*280f0*/  IMAD.X R30, R30, 0x1, R2.reuse, P3 ;  /* 0x000000011e1e7824 */ /* 0x100fe400018e0602 */
[----:B------:R-:W-:Y:S01]  /*28100*/  IMAD.X R56, R56, 0x1, R2, P4 ;  /* 0x0000000138387824 */ /* 0x000fe200020e0602 */
[----:B------:R-:W-:Y:S01]  /*28110*/  STL [R1+0x11dc], R54 ;  /* 0x0011dc3601007387 */ /* 0x000fe20000100800 */
[----:B------:R-:W-:-:S03]  /*28120*/  IADD3 R3, P4, R3, R47, RZ ;  /* 0x0000002f03037210 */ /* 0x000fc60007f9e0ff */
[----:B------:R-:W-:Y:S01]  /*28130*/  STL [R1+0x11b0], R55 ;  /* 0x0011b03701007387 */ /* 0x000fe20000100800 */
[----:B------:R-:W-:-:S03]  /*28140*/  IADD3 R31, P3, R31, R47, RZ ;  /* 0x0000002f1f1f7210 */ /* 0x000fc60007f7e0ff */
[----:B------:R-:W-:Y:S04]  /*28150*/  STL [R1+0x11d4], R28 ;  /* 0x0011d41c01007387 */ /* 0x000fe80000100800 */
[----:B------:R-:W-:Y:S04]  /*28160*/  STL [R1+0x11a8], R29 ;  /* 0x0011a81d01007387 */ /* 0x000fe80000100800 */
[----:B------:R-:W-:Y:S04]  /*28170*/  STL [R1+0x11cc], R30 ;  /* 0x0011cc1e01007387 */ /* 0x000fe80000100800 */
[----:B------:R0:W-:Y:S01]  /*28180*/  STL [R1+0x1198], R3 ;  /* 0x0011980301007387 */ /* 0x0001e20000100800 */
[----:B------:R-:W-:-:S03]  /*28190*/  IMAD.X R45, R45, 0x1, R2, P5 ;  /* 0x000000012d2d7824 */ /* 0x000fc600028e0602 */
[----:B------:R-:W-:Y:S04]  /*281a0*/  STL [R1+0x11a0], R31 ;  /* 0x0011a01f01007387 */ /* 0x000fe80000100800 */
[----:B0-----:R-:W4:Y:S04]  /*281b0*/  LDL.LU R3, [R1+0x1150] ;  /* 0x0011500001037983 */ /* 0x001f280000300800 */
[----:B------:R-:W-:Y:S04]  /*281c0*/  STL [R1+0x11c4], R56 ;  /* 0x0011c43801007387 */ /* 0x000fe80000100800 */
[----:B------:R0:W-:Y:S04]  /*281d0*/  STL [R1+0x11bc], R45 ;  /* 0x0011bc2d01007387 */ /* 0x0001e80000100800 */
[----:B0-----:R-:W4:Y:S01]  /*281e0*/  LDL.LU R45, [R1+0x1174] ;  /* 0x00117400012d7983 */ /* 0x001f220000300800 */
[----:B--2---:R-:W-:-:S05]  /*281f0*/  IADD3 R37, P5, R37, R47, RZ ;  /* 0x0000002f25257210 */ /* 0x004fca0007fbe0ff */
[----:B------:R0:W-:Y:S04]  /*28200*/  STL [R1+0x1190], R37 ;  /* 0x0011902501007387 */ /* 0x0001e80000100800 */
[----:B0-----:R-:W2:Y:S01]  /*28210*/  LDL.LU R37, [R1+0x1148] ;  /* 0x0011480001257983 */ /* 0x001ea20000300800 */
[--C-:B---3--:R-:W-:Y:S01]  /*28220*/  IMAD.X R57, R57, 0x1, R2.reuse, P6 ;  /* 0x0000000139397824 */ /* 0x108fe200030e0602 */
[-C--:B----4-:R-:W-:Y:S01]  /*28230*/  IADD3 R58, P6, R58, R47.reuse, RZ ;  /* 0x0000002f3a3a7210 */ /* 0x090fe20007fde0ff */
[--C-:B------:R-:W-:Y:S02]  /*28240*/  IMAD.X R59, R59, 0x1, R2.reuse, P1 ;  /* 0x000000013b3b7824 */ /* 0x100fe400008e0602 */
[----:B------:R-:W-:Y:S01]  /*28250*/  IMAD.X R43, R43, 0x1, R2, P2 ;  /* 0x000000012b2b7824 */ /* 0x000fe200010e0602 */
[----:B------:R-:W-:-:S02]  /*28260*/  IADD3 R36, P2, R36, R47, RZ ;  /* 0x0000002f24247210 */ /* 0x000fc40007f5e0ff */
[----:B------:R-:W-:Y:S01]  /*28270*/  IADD3 R46, P1, R46, R47, RZ ;  /* 0x0000002f2e2e7210 */ /* 0x000fe20007f3e0ff */
[----:B------:R-:W-:Y:S04]  /*28280*/  STL [R1+0x11b4], R57 ;  /* 0x0011b43901007387 */ /* 0x000fe80000100800 */
[----:B------:R-:W-:Y:S04]  /*28290*/  STL [R1+0x1188], R58 ;  /* 0x0011883a01007387 */ /* 0x000fe80000100800 */
[----:B------:R-:W-:Y:S01]  /*282a0*/  STL [R1+0x11ac], R59 ;  /* 0x0011ac3b01007387 */ /* 0x000fe20000100800 */
[----:B------:R-:W-:-:S03]  /*282b0*/  IMAD.X R39, R39, 0x1, R2, P3 ;  /* 0x0000000127277824 */ /* 0x000fc600018e0602 */
[----:B------:R0:W-:Y:S01]  /*282c0*/  STL [R1+0x1178], R36 ;  /* 0x0011782401007387 */ /* 0x0001e20000100800 */
[----:B------:R-:W-:-:S03]  /*282d0*/  IADD3 R35, P3, R35, R47, RZ ;  /* 0x0000002f23237210 */ /* 0x000fc60007f7e0ff */
[----:B------:R-:W-:Y:S01]  /*282e0*/  STL [R1+0x1180], R46 ;  /* 0x0011802e01007387 */ /* 0x000fe20000100800 */
[--C-:B------:R-:W-:Y:S01]  /*282f0*/  IMAD.X R21, R21, 0x1, R2.reuse, P4 ;  /* 0x0000000115157824 */ /* 0x100fe200020e0602 */
[-C--:B------:R-:W-:Y:S01]  /*28300*/  IADD3 R22, P4, R22, R47.reuse, RZ ;  /* 0x0000002f16167210 */ /* 0x080fe20007f9e0ff */
[--C-:B------:R-:W-:Y:S01]  /*28310*/  IMAD.X R23, R23, 0x1, R2.reuse, P5 ;  /* 0x0000000117177824 */ /* 0x100fe200028e0602 */
[----:B------:R-:W-:Y:S01]  /*28320*/  IADD3 R15, P5, R15, R47, RZ ;  /* 0x0000002f0f0f7210 */ /* 0x000fe20007fbe0ff */
[----:B0-----:R-:W3:Y:S04]  /*28330*/  LDL.LU R36, [R1+0x116c] ;  /* 0x00116c0001247983 */ /* 0x001ee80000300800 */
[----:B------:R-:W-:Y:S04]  /*28340*/  STL [R1+0x11a4], R43 ;  /* 0x0011a42b01007387 */ /* 0x000fe80000100800 */
[----:B------:R-:W-:Y:S04]  /*28350*/  STL [R1+0x119c], R39 ;  /* 0x00119c2701007387 */ /* 0x000fe80000100800 */
[----:B------:R-:W-:Y:S04]  /*28360*/  STL [R1+0x1170], R35 ;  /* 0x0011702301007387 */ /* 0x000fe80000100800 */
[----:B------:R-:W-:Y:S01]  /*28370*/  STL [R1+0x1194], R21 ;  /* 0x0011941501007387 */ /* 0x000fe20000100800 */
[----:B------:R-:W-:-:S03]  /*28380*/  IMAD.X R53, R53, 0x1, R2, P6 ;  /* 0x0000000135357824 */ /* 0x000fc600030e0602 */
[----:B------:R-:W-:Y:S01]  /*28390*/  STL [R1+0x1168], R22 ;  /* 0x0011681601007387 */ /* 0x000fe20000100800 */
[----:B------:R-:W-:-:S03]  /*283a0*/  IADD3 R52, P6, R52, R47, RZ ;  /* 0x0000002f34347210 */ /* 0x000fc60007fde0ff */
[----:B------:R-:W-:Y:S04]  /*283b0*/  STL [R1+0x118c], R23 ;  /* 0x00118c1701007387 */ /* 0x000fe80000100800 */
[----:B------:R-:W-:Y:S01]  /*283c0*/  STL [R1+0x1160], R15 ;  /* 0x0011600f01007387 */ /* 0x000fe20000100800 */
[----:B------:R-:W-:-:S03]  /*283d0*/  IMAD.X R60, R60, 0x1, R2, P1 ;  /* 0x000000013c3c7824 */ /* 0x000fc600008e0602 */
[----:B------:R-:W4:Y:S04]  /*283e0*/  LDL.LU R26, [R1+0x1140] ;  /* 0x00114000011a7983 */ /* 0x000f280000300800 */
[----:B------:R-:W-:Y:S04]  /*283f0*/  STL [R1+0x1184], R53 ;  /* 0x0011843501007387 */ /* 0x000fe80000100800 */
[----:B------:R-:W4:Y:S04]  /*28400*/  LDL.LU R27, [R1+0x1164] ;  /* 0x00116400011b7983 */ /* 0x000f280000300800 */
[----:B------:R-:W-:Y:S04]  /*28410*/  STL [R1+0x1158], R52 ;  /* 0x0011583401007387 */ /* 0x000fe80000100800 */
[----:B------:R-:W4:Y:S04]  /*28420*/  LDL.LU R54, [R1+0x1138] ;  /* 0x0011380001367983 */ /* 0x000f280000300800 */
[----:B------:R0:W-:Y:S04]  /*28430*/  STL [R1+0x117c], R60 ;  /* 0x00117c3c01007387 */ /* 0x0001e80000100800 */
[----:B------:R-:W4:Y:S04]  /*28440*/  LDL.LU R55, [R1+0x115c] ;  /* 0x00115c0001377983 */ /* 0x000f280000300800 */
[----:B------:R-:W4:Y:S04]  /*28450*/  LDL.LU R28, [R1+0x1130] ;  /* 0x00113000011c7983 */ /* 0x000f280000300800 */
[----:B------:R-:W4:Y:S04]  /*28460*/  LDL.LU R29, [R1+0x1154] ;  /* 0x00115400011d7983 */ /* 0x000f280000300800 */
[----:B------:R-:W4:Y:S04]  /*28470*/  LDL.LU R30, [R1+0x1128] ;  /* 0x00112800011e7983 */ /* 0x000f280000300800 */
[----:B------:R-:W4:Y:S04]  /*28480*/  LDL.LU R31, [R1+0x114c] ;  /* 0x00114c00011f7983 */ /* 0x000f280000300800 */
[----:B------:R-:W4:Y:S04]  /*28490*/  LDL.LU R56, [R1+0x1120] ;  /* 0x0011200001387983 */ /* 0x000f280000300800 */
[----:B0-----:R-:W4:Y:S04]  /*284a0*/  LDL.LU R60, [R1+0x1144] ;  /* 0x00114400013c7983 */ /* 0x001f280000300800 */
[----:B------:R-:W4:Y:S01]  /*284b0*/  LDL.LU R52, [R1+0x1118] ;  /* 0x0011180001347983 */ /* 0x000f220000300800 */
[----:B------:R-:W-:-:S05]  /*284c0*/  IADD3 R3, P1, R3, R47, RZ ;  /* 0x0000002f03037210 */ /* 0x000fca0007f3e0ff */
[----:B------:R0:W-:Y:S01]  /*284d0*/  STL [R1+0x1150], R3 ;  /* 0x0011500301007387 */ /* 0x0001e20000100800 */
[----:B------:R-:W-:-:S03]  /*284e0*/  IMAD.X R45, R45, 0x1, R2, P2 ;  /* 0x000000012d2d7824 */ /* 0x000fc600010e0602 */
[----:B0-----:R-:W4:Y:S04]  /*284f0*/  LDL.LU R3, [R1+0x113c] ;  /* 0x00113c0001037983 */ /* 0x001f280000300800 */
[----:B------:R-:W4:Y:S04]  /*28500*/  LDL.LU R57, [R1+0x1110] ;  /* 0x0011100001397983 */ /* 0x000f280000300800 */
[----:B------:R-:W4:Y:S04]  /*28510*/  LDL.LU R58, [R1+0x1134] ;  /* 0x00113400013a7983 */ /* 0x000f280000300800 */
[----:B------:R-:W-:Y:S04]  /*28520*/  STL [R1+0x1174], R45 ;  /* 0x0011742d01007387 */ /* 0x000fe80000100800 */
[----:B------:R-:W4:Y:S01]  /*28530*/  LDL.LU R59, [R1+0x1108] ;  /* 0x00110800013b7983 */ /* 0x000f220000300800 */
[----:B--2---:R-:W-:-:S05]  /*28540*/  IADD3 R37, P2, R37, R47, RZ ;  /* 0x0000002f25257210 */ /* 0x004fca0007f5e0ff */
[----:B------:R0:W-:Y:S04]  /*28550*/  STL [R1+0x1148], R37 ;  /* 0x0011482501007387 */ /* 0x0001e80000100800 */
[----:B------:R-:W2:Y:S04]  /*28560*/  LDL.LU R46, [R1+0x112c] ;  /* 0x00112c00012e7983 */ /* 0x000ea80000300800 */
[----:B------:R-:W2:Y:S04]  /*28570*/  LDL.LU R43, [R1+0x1100] ;  /* 0x00110000012b7983 */ /* 0x000ea80000300800 */
[----:B0-----:R-:W2:Y:S04]  /*28580*/  LDL.LU R37, [R1+0x1124] ;  /* 0x0011240001257983 */ /* 0x001ea80000300800 */
[----:B------:R-:W2:Y:S04]  /*28590*/  LDL.LU R39, [R1+0x10f8] ;  /* 0x0010f80001277983 */ /* 0x000ea80000300800 */
[----:B------:R-:W2:Y:S04]  /*285a0*/  LDL.LU R35, [R1+0x111c] ;  /* 0x00111c0001237983 */ /* 0x000ea80000300800 */
[----:B------:R-:W2:Y:S01]  /*285b0*/  LDL.LU R21, [R1+0x10f0] ;  /* 0x0010f00001157983 */ /* 0x000ea20000300800 */
[----:B---3--:R-:W-:-:S05]  /*285c0*/  IMAD.X R36, R36, 0x1, R2, P3 ;  /* 0x0000000124247824 */ /* 0x008fca00018e0602 */
[----:B------:R0:W-:Y:S04]  /*285d0*/  STL [R1+0x116c], R36 ;  /* 0x00116c2401007387 */ /* 0x0001e80000100800 */
[----:B------:R-:W3:Y:S04]  /*285e0*/  LDL.LU R22, [R1+0x1114] ;  /* 0x0011140001167983 */ /* 0x000ee80000300800 */
[----:B------:R-:W3:Y:S04]  /*285f0*/  LDL.LU R23, [R1+0x10e8] ;  /* 0x0010e80001177983 */ /* 0x000ee80000300800 */
[----:B------:R-:W3:Y:S04]  /*28600*/  LDL.LU R15, [R1+0x110c] ;  /* 0x00110c00010f7983 */ /* 0x000ee80000300800 */
[----:B------:R-:W3:Y:S04]  /*28610*/  LDL.LU R53, [R1+0x10e0] ;  /* 0x0010e00001357983 */ /* 0x000ee80000300800 */
[----:B------:R-:W3:Y:S01]  /*28620*/  LDL.LU R45, [R1+0x1104] ;  /* 0x00110400012d7983 */ /* 0x000ee20000300800 */
[----:B----4-:R-:W-:-:S03]  /*28630*/  IADD3 R26, P3, R26, R47, RZ ;  /* 0x0000002f1a1a7210 */ /* 0x010fc60007f7e0ff */
[----:B0-----:R-:W4:Y:S01]  /*28640*/  LDL.LU R36, [R1+0x10d8] ;  /* 0x0010d80001247983 */ /* 0x001f220000300800 */
[--C-:B------:R-:W-:Y:S01]  /*28650*/  IMAD.X R27, R27, 0x1, R2.reuse, P4 ;  /* 0x000000011b1b7824 */ /* 0x100fe200020e0602 */
[-C--:B------:R-:W-:Y:S01]  /*28660*/  IADD3 R54, P4, R54, R47.reuse, RZ ;  /* 0x0000002f36367210 */ /* 0x080fe20007f9e0ff */
[--C-:B------:R-:W-:Y:S01]  /*28670*/  IMAD.X R55, R55, 0x1, R2.reuse, P5 ;  /* 0x0000000137377824 */ /* 0x100fe200028e0602 */
[----:B------:R-:W-:Y:S01]  /*28680*/  IADD3 R28, P5, R28, R47, RZ ;  /* 0x0000002f1c1c7210 */ /* 0x000fe20007fbe0ff */
[----:B------:R-:W-:Y:S01]  /*28690*/  STL [R1+0x1140], R26 ;  /* 0x0011401a01007387 */ /* 0x000fe20000100800 */
[----:B------:R-:W-:-:S03]  /*286a0*/  IMAD.X R29, R29, 0x1, R2, P6 ;  /* 0x000000011d1d7824 */ /* 0x000fc600030e0602 */
[----:B------:R-:W-:Y:S01]  /*286b0*/  STL [R1+0x1164], R27 ;  /* 0x0011641b01007387 */ /* 0x000fe20000100800 */
[----:B------:R-:W-:-:S03]  /*286c0*/  IADD3 R30, P6, R30, R47, RZ ;  /* 0x0000002f1e1e7210 */ /* 0x000fc60007fde0ff */
[----:B------:R-:W-:Y:S04]  /*286d0*/  STL [R1+0x1138], R54 ;  /* 0x0011383601007387 */ /* 0x000fe80000100800 */
[----:B------:R-:W-:Y:S01]  /*286e0*/  STL [R1+0x115c], R55 ;  /* 0x00115c3701007387 */ /* 0x000fe20000100800 */
[--C-:B------:R-:W-:Y:S02]  /*286f0*/  IMAD.X R60, R60, 0x1, R2.reuse, P2 ;  /* 0x000000013c3c7824 */ /* 0x100fe400010e0602 */
[----:B------:R-:W-:Y:S01]  /*28700*/  IMAD.X R31, R31, 0x1, R2, P1 ;  /* 0x000000011f1f7824 */ /* 0x000fe200008e0602 */
[----:B------:R-:W-:Y:S04]  /*28710*/  STL [R1+0x1130], R28 ;  /* 0x0011301c01007387 */ /* 0x000fe80000100800 */
[----:B------:R-:W-:Y:S01]  /*28720*/  STL [R1+0x1154], R29 ;  /* 0x0011541d01007387 */ /* 0x000fe20000100800 */
[----:B------:R-:W-:-:S03]  /*28730*/  IADD3 R56, P1, R56, R47, RZ ;  /* 0x0000002f38387210 */ /* 0x000fc60007f3e0ff */
[----:B------:R-:W-:Y:S04]  /*28740*/  STL [R1+0x1128], R30 ;  /* 0x0011281e01007387 */ /* 0x000fe80000100800 */
[----:B------:R0:W-:Y:S01]  /*28750*/  STL [R1+0x1144], R60 ;  /* 0x0011443c01007387 */ /* 0x0001e20000100800 */
[----:B------:R-:W-:-:S03]  /*28760*/  IADD3 R52, P2, R52, R47, RZ ;  /* 0x0000002f34347210 */ /* 0x000fc60007f5e0ff */
[----:B------:R-:W-:Y:S04]  /*28770*/  STL [R1+0x114c], R31 ;  /* 0x00114c1f01007387 */ /* 0x000fe80000100800 */
[----:B0-----:R-:W4:Y:S04]  /*28780*/  LDL.LU R60, [R1+0x10fc] ;  /* 0x0010fc00013c7983 */ /* 0x001f280000300800 */
[----:B------:R-:W-:Y:S04]  /*28790*/  STL [R1+0x1120], R56 ;  /* 0x0011203801007387 */ /* 0x000fe80000100800 */
[----:B------:R0:W-:Y:S01]  /*287a0*/  STL [R1+0x1118], R52 ;  /* 0x0011183401007387 */ /* 0x0001e20000100800 */
[--C-:B------:R-:W-:Y:S01]  /*287b0*/  IMAD.X R3, R3, 0x1, R2.reuse, P3 ;  /* 0x0000000103037824 */ /* 0x100fe200018e0602 */
[-C--:B------:R-:W-:Y:S01]  /*287c0*/  IADD3 R57, P3, R57, R47.reuse, RZ ;  /* 0x0000002f39397210 */ /* 0x080fe20007f7e0ff */
[--C-:B------:R-:W-:Y:S01]  /*287d0*/  IMAD.X R58, R58, 0x1, R2.reuse, P4 ;  /* 0x000000013a3a7824 */ /* 0x100fe200020e0602 */
[----:B------:R-:W-:Y:S01]  /*287e0*/  IADD3 R59, P4, R59, R47, RZ ;  /* 0x0000002f3b3b7210 */ /* 0x000fe20007f9e0ff */
[----:B0-----:R-:W4:Y:S04]  /*287f0*/  LDL.LU R52, [R1+0x10d0] ;  /* 0x0010d00001347983 */ /* 0x001f280000300800 */
[----:B------:R0:W-:Y:S04]  /*28800*/  STL [R1+0x113c], R3 ;  /* 0x00113c0301007387 */ /* 0x0001e80000100800 */
[----:B0-----:R-:W4:Y:S04]  /*28810*/  LDL.LU R3, [R1+0x10f4] ;  /* 0x0010f40001037983 */ /* 0x001f280000300800 */
[----:B------:R-:W-:Y:S04]  /*28820*/  STL [R1+0x1110], R57 ;  /* 0x0011103901007387 */ /* 0x000fe80000100800 */
[----:B------:R-:W-:Y:S04]  /*28830*/  STL [R1+0x1134], R58 ;  /* 0x0011343a01007387 */ /* 0x000fe80000100800 */
[----:B------:R-:W-:Y:S01]  /*28840*/  STL [R1+0x1108], R59 ;  /* 0x0011083b01007387 */ /* 0x000fe20000100800 */
[----:B--2---:R-:W-:-:S02]  /*28850*/  IMAD.X R46, R46, 0x1, R2, P5 ;  /* 0x000000012e2e7824 */ /* 0x004fc400028e0602 */
[----:B------:R-:W-:-:S05]  /*28860*/  IMAD.X R37, R37, 0x1, R2, P6 ;  /* 0x0000000125257824 */ /* 0x000fca00030e0602 */
[----:B------:R0:W-:Y:S04]  /*28870*/  STL [R1+0x1124], R37 ;  /* 0x0011242501007387 */ /* 0x0001e80000100800 */
[----:B------:R-:W-:Y:S04]  /*28880*/  STL [R1+0x112c], R46 ;  /* 0x00112c2e01007387 */ /* 0x000fe80000100800 */
[----:B0-----:R-:W2:Y:S01]  /*28890*/  LDL.LU R37, [R1+0x10c8] ;  /* 0x0010c80001257983 */ /* 0x001ea20000300800 */
[-C--:B------:R-:W-:Y:S02]  /*288a0*/  IADD3 R43, P5, R43, R47.reuse, RZ ;  /* 0x0000002f2b2b7210 */ /* 0x080fe40007fbe0ff */
[-C--:B------:R-:W-:Y:S01]  /*288b0*/  IADD3 R39, P6, R39, R47.reuse, RZ ;  /* 0x0000002f27277210 */ /* 0x080fe20007fde0ff */
[--C-:B------:R-:W-:Y:S01]  /*288c0*/  IMAD.X R35, R35, 0x1, R2.reuse, P1 ;  /* 0x0000000123237824 */ /* 0x100fe200008e0602 */
[-C--:B------:R-:W-:Y:S01]  /*288d0*/  IADD3 R21, P1, R21, R47.reuse, RZ ;  /* 0x0000002f15157210 */ /* 0x080fe20007f3e0ff */
[----:B---3--:R-:W-:Y:S01]  /*288e0*/  IMAD.X R22, R22, 0x1, R2, P2 ;  /* 0x0000000116167824 */ /* 0x008fe200010e0602 */
[----:B------:R-:W-:Y:S01]  /*288f0*/  STL [R1+0x1100], R43 ;  /* 0x0011002b01007387 */ /* 0x000fe20000100800 */
[----:B------:R-:W-:-:S03]  /*28900*/  IADD3 R23, P2, R23, R47, RZ ;  /* 0x0000002f17177210 */ /* 0x000fc60007f5e0ff */
[----:B------:R-:W-:Y:S01]  /*28910*/  STL [R1+0x10f8], R39 ;  /* 0x0010f82701007387 */ /* 0x000fe20000100800 */
[----:B------:R-:W-:-:S03]  /*28920*/  IMAD.X R15, R15, 0x1, R2, P3 ;  /* 0x000000010f0f7824 */ /* 0x000fc600018e0602 */
[----:B------:R-:W-:Y:S04]  /*28930*/  STL [R1+0x111c], R35 ;  /* 0x00111c2301007387 */ /* 0x000fe80000100800 */
[----:B------:R-:W-:Y:S01]  /*28940*/  STL [R1+0x10f0], R21 ;  /* 0x0010f01501007387 */ /* 0x000fe20000100800 */
[----:B------:R-:W-:-:S03]  /*28950*/  IADD3 R53, P3, R53, R47, RZ ;  /* 0x0000002f35357210 */ /* 0x000fc60007f7e0ff */
[----:B------:R-:W-:Y:S01]  /*28960*/  STL [R1+0x1114], R22 ;  /* 0x0011141601007387 */ /* 0x000fe20000100800 */
[----:B------:R-:W-:-:S03]  /*28970*/  IMAD.X R45, R45, 0x1, R2, P4 ;  /* 0x000000012d2d7824 */ /* 0x000fc600020e0602 */
[----:B------:R-:W-:Y:S04]  /*28980*/  STL [R1+0x10e8], R23 ;  /* 0x0010e81701007387 */ /* 0x000fe80000100800 */
[----:B------:R-:W-:Y:S01]  /*28990*/  STL [R1+0x110c], R15 ;  /* 0x00110c0f01007387 */ /* 0x000fe20000100800 */
[----:B----4-:R-:W-:-:S03]  /*289a0*/  IADD3 R36, P4, R36, R47, RZ ;  /* 0x0000002f24247210 */ /* 0x010fc60007f9e0ff */
[----:B------:R-:W3:Y:S04]  /*289b0*/  LDL.LU R26, [R1+0x10ec] ;  /* 0x0010ec00011a7983 */ /* 0x000ee80000300800 */
        /* <DEDUP_REMOVED lines=10> */
[----:B------:R-:W4:Y:S01]  /*28a60*/  LDL.LU R56, [R1+0x10cc] ;  /* 0x0010cc0001387983 */ /* 0x000f220000300800 */
[----:B------:R-:W-:-:S03]  /*28a70*/  IMAD.X R60, R60, 0x1, R2, P5 ;  /* 0x000000013c3c7824 */ /* 0x000fc600028e0602 */
[----:B0-----:R-:W4:Y:S04]  /*28a80*/  LDL.LU R36, [R1+0x10a0] ;  /* 0x0010a00001247983 */ /* 0x001f280000300800 */
[----:B------:R-:W4:Y:S04]  /*28a90*/  LDL.LU R45, [R1+0x10c4] ;  /* 0x0010c400012d7983 */ /* 0x000f280000300800 */
[----:B------:R0:W-:Y:S01]  /*28aa0*/  STL [R1+0x10fc], R60 ;  /* 0x0010fc3c01007387 */ /* 0x0001e20000100800 */
[----:B------:R-:W-:-:S03]  /*28ab0*/  IADD3 R52, P5, R52, R47, RZ ;  /* 0x0000002f34347210 */ /* 0x000fc60007fbe0ff */
[----:B0-----:R-:W4:Y:S04]  /*28ac0*/  LDL.LU R60, [R1+0x1098] ;  /* 0x00109800013c7983 */ /* 0x001f280000300800 */
[----:B------:R-:W4:Y:S04]  /*28ad0*/  LDL.LU R57, [R1+0x10bc] ;  /* 0x0010bc0001397983 */ /* 0x000f280000300800 */
[----:B------:R-:W4:Y:S04]  /*28ae0*/  LDL.LU R58, [R1+0x1090] ;  /* 0x00109000013a7983 */ /* 0x000f280000300800 */
[----:B------:R-:W-:Y:S04]  /*28af0*/  STL [R1+0x10d0], R52 ;  /* 0x0010d03401007387 */ /* 0x000fe80000100800 */
[----:B------:R-:W4:Y:S01]  /*28b00*/  LDL.LU R59, [R1+0x10b4] ;  /* 0x0010b400013b7983 */ /* 0x000f220000300800 */
[----:B------:R-:W-:-:S05]  /*28b10*/  IMAD.X R3, R3, 0x1, R2, P6 ;  /* 0x0000000103037824 */ /* 0x000fca00030e0602 */
[----:B------:R0:W-:Y:S04]  /*28b20*/  STL [R1+0x10f4], R3 ;  /* 0x0010f40301007387 */ /* 0x0001e80000100800 */
[----:B------:R-:W4:Y:S04]  /*28b30*/  LDL.LU R46, [R1+0x1088] ;  /* 0x00108800012e7983 */ /* 0x000f280000300800 */
[----:B------:R-:W4:Y:S04]  /*28b40*/  LDL.LU R43, [R1+0x10ac] ;  /* 0x0010ac00012b7983 */ /* 0x000f280000300800 */
[----:B0-----:R-:W4:Y:S04]  /*28b50*/  LDL.LU R3, [R1+0x1080] ;  /* 0x0010800001037983 */ /* 0x001f280000300800 */
[----:B------:R-:W4:Y:S04]  /*28b60*/  LDL.LU R39, [R1+0x10a4] ;  /* 0x0010a40001277983 */ /* 0x000f280000300800 */
[----:B------:R-:W4:Y:S04]  /*28b70*/  LDL.LU R35, [R1+0x1078] ;  /* 0x0010780001237983 */ /* 0x000f280000300800 */
[----:B------:R-:W4:Y:S01]  /*28b80*/  LDL.LU R21, [R1+0x109c] ;  /* 0x00109c0001157983 */ /* 0x000f220000300800 */
[----:B--2---:R-:W-:-:S05]  /*28b90*/  IADD3 R37, P6, R37, R47, RZ ;  /* 0x0000002f25257210 */ /* 0x004fca0007fde0ff */
[----:B------:R0:W-:Y:S04]  /*28ba0*/  STL [R1+0x10c8], R37 ;  /* 0x0010c82501007387 */ /* 0x0001e80000100800 */
[----:B------:R-:W2:Y:S04]  /*28bb0*/  LDL.LU R22, [R1+0x1070] ;  /* 0x0010700001167983 */ /* 0x000ea80000300800 */
[----:B------:R-:W2:Y:S04]  /*28bc0*/  LDL.LU R23, [R1+0x1094] ;  /* 0x0010940001177983 */ /* 0x000ea80000300800 */
[----:B------:R-:W2:Y:S04]  /*28bd0*/  LDL.LU R15, [R1+0x1068] ;  /* 0x00106800010f7983 */ /* 0x000ea80000300800 */
[----:B------:R-:W2:Y:S04]  /*28be0*/  LDL.LU R53, [R1+0x108c] ;  /* 0x00108c0001357983 */ /* 0x000ea80000300800 */
[----:B------:R-:W2:Y:S04]  /*28bf0*/  LDL.LU R52, [R1+0x1060] ;  /* 0x0010600001347983 */ /* 0x000ea80000300800 */
[----:B0-----:R-:W2:Y:S01]  /*28c00*/  LDL.LU R37, [R1+0x1084] ;  /* 0x0010840001257983 */ /* 0x001ea20000300800 */
[--C-:B---3--:R-:W-:Y:S01]  /*28c10*/  IMAD.X R26, R26, 0x1, R2.reuse, P1 ;  /* 0x000000011a1a7824 */ /* 0x108fe200008e0602 */
[-C--:B----4-:R-:W-:Y:S01]  /*28c20*/  IADD3 R27, P1, R27, R47.reuse, RZ ;  /* 0x0000002f1b1b7210 */ /* 0x090fe20007f3e0ff */
[--C-:B------:R-:W-:Y:S01]  /*28c30*/  IMAD.X R54, R54, 0x1, R2.reuse, P2 ;  /* 0x0000000136367824 */ /* 0x100fe200010e0602 */
[-C--:B------:R-:W-:Y:S01]  /*28c40*/  IADD3 R55, P2, R55, R47.reuse, RZ ;  /* 0x0000002f37377210 */ /* 0x080fe20007f5e0ff */
[----:B------:R-:W-:Y:S01]  /*28c50*/  IMAD.X R28, R28, 0x1, R2, P3 ;  /* 0x000000011c1c7824 */ /* 0x000fe200018e0602 */
[----:B------:R-:W-:Y:S01]  /*28c60*/  STL [R1+0x10ec], R26 ;  /* 0x0010ec1a01007387 */ /* 0x000fe20000100800 */
[----:B------:R-:W-:-:S03]  /*28c70*/  IADD3 R29, P3, R29, R47, RZ ;  /* 0x0000002f1d1d7210 */ /* 0x000fc60007f7e0ff */
[----:B------:R-:W-:Y:S01]  /*28c80*/  STL [R1+0x10c0], R27 ;  /* 0x0010c01b01007387 */ /* 0x000fe20000100800 */
[--C-:B------:R-:W-:Y:S02]  /*28c90*/  IMAD.X R30, R30, 0x1, R2.reuse, P4 ;  /* 0x000000011e1e7824 */ /* 0x100fe400020e0602 */
[--C-:B------:R-:W-:Y:S01]  /*28ca0*/  IMAD.X R56, R56, 0x1, R2.reuse, P5 ;  /* 0x0000000138387824 */ /* 0x100fe200028e0602 */
[----:B------:R-:W-:Y:S04]  /*28cb0*/  STL [R1+0x10e4], R54 ;  /* 0x0010e43601007387 */ /* 0x000fe80000100800 */
[----:B------:R-:W-:Y:S01]  /*28cc0*/  STL [R1+0x10b8], R55 ;  /* 0x0010b83701007387 */ /* 0x000fe20000100800 */
[-C--:B------:R-:W-:Y:S02]  /*28cd0*/  IADD3 R36, P5, R36, R47.reuse, RZ ;  /* 0x0000002f24247210 */ /* 0x080fe40007fbe0ff */
[----:B------:R-:W-:Y:S01]  /*28ce0*/  IADD3 R31, P4, R31, R47, RZ ;  /* 0x0000002f1f1f7210 */ /* 0x000fe20007f9e0ff */
[----:B------:R-:W-:Y:S04]  /*28cf0*/  STL [R1+0x10dc], R28 ;  /* 0x0010dc1c01007387 */ /* 0x000fe80000100800 */
[----:B------:R-:W-:Y:S04]  /*28d00*/  STL [R1+0x10b0], R29 ;  /* 0x0010b01d01007387 */ /* 0x000fe80000100800 */
[----:B------:R-:W-:Y:S04]  /*28d10*/  STL [R1+0x10d4], R30 ;  /* 0x0010d41e01007387 */ /* 0x000fe80000100800 */
[----:B------:R0:W-:Y:S01]  /*28d20*/  STL [R1+0x10a0], R36 ;  /* 0x0010a02401007387 */ /* 0x0001e20000100800 */
[----:B------:R-:W-:-:S03]  /*28d30*/  IMAD.X R45, R45, 0x1, R2, P6 ;  /* 0x000000012d2d7824 */ /* 0x000fc600030e0602 */
[----:B------:R-:W-:Y:S01]  /*28d40*/  STL [R1+0x10a8], R31 ;  /* 0x0010a81f01007387 */ /* 0x000fe20000100800 */
[----:B------:R-:W-:-:S03]  /*28d50*/  IADD3 R60, P6, R60, R47, RZ ;  /* 0x0000002f3c3c7210 */ /* 0x000fc60007fde0ff */
[----:B0-----:R-:W3:Y:S04]  /*28d60*/  LDL.LU R36, [R1+0x1058] ;  /* 0x0010580001247983 */ /* 0x001ee80000300800 */
[----:B------:R-:W-:Y:S04]  /*28d70*/  STL [R1+0x10cc], R56 ;  /* 0x0010cc3801007387 */ /* 0x000fe80000100800 */
[----:B------:R0:W-:Y:S01]  /*28d80*/  STL [R1+0x10c4], R45 ;  /* 0x0010c42d01007387 */ /* 0x0001e20000100800 */
[--C-:B------:R-:W-:Y:S01]  /*28d90*/  IMAD.X R57, R57, 0x1, R2.reuse, P1 ;  /* 0x0000000139397824 */ /* 0x100fe200008e0602 */
[-C--:B------:R-:W-:Y:S01]  /*28da0*/  IADD3 R58, P1, R58, R47.reuse, RZ ;  /* 0x0000002f3a3a7210 */ /* 0x080fe20007f3e0ff */
[--C-:B------:R-:W-:Y:S01]  /*28db0*/  IMAD.X R59, R59, 0x1, R2.reuse, P2 ;  /* 0x000000013b3b7824 */ /* 0x100fe200010e0602 */
[----:B0-----:R-:W4:Y:S04]  /*28dc0*/  LDL.LU R45, [R1+0x107c] ;  /* 0x00107c00012d7983 */ /* 0x001f280000300800 */
[----:B------:R0:W-:Y:S01]  /*28dd0*/  STL [R1+0x1098], R60 ;  /* 0x0010983c01007387 */ /* 0x0001e20000100800 */
[----:B------:R-:W-:Y:S01]  /*28de0*/  IMAD.X R43, R43, 0x1, R2, P3 ;  /* 0x000000012b2b7824 */ /* 0x000fe200018e0602 */
[----:B------:R-:W-:-:S02]  /*28df0*/  IADD3 R46, P2, R46, R47, RZ ;  /* 0x0000002f2e2e7210 */ /* 0x000fc40007f5e0ff */
[----:B0-----:R-:W4:Y:S01]  /*28e00*/  LDL.LU R60, [R1+0x1050] ;  /* 0x00105000013c7983 */ /* 0x001f220000300800 */
[----:B------:R-:W-:-:S03]  /*28e10*/  IADD3 R3, P3, R3, R47, RZ ;  /* 0x0000002f03037210 */ /* 0x000fc60007f7e0ff */
[----:B------:R-:W-:Y:S04]  /*28e20*/  STL [R1+0x10bc], R57 ;  /* 0x0010bc3901007387 */ /* 0x000fe80000100800 */
[----:B------:R-:W-:Y:S04]  /*28e30*/  STL [R1+0x1090], R58 ;  /* 0x0010903a01007387 */ /* 0x000fe80000100800 */
[----:B------:R-:W-:Y:S01]  /*28e40*/  STL [R1+0x10b4], R59 ;  /* 0x0010b43b01007387 */ /* 0x000fe20000100800 */
[----:B------:R-:W-:-:S03]  /*28e50*/  IMAD.X R39, R39, 0x1, R2, P4 ;  /* 0x0000000127277824 */ /* 0x000fc600020e0602 */
[----:B------:R0:W-:Y:S01]  /*28e60*/  STL [R1+0x1080], R3 ;  /* 0x0010800301007387 */ /* 0x0001e20000100800 */
[----:B------:R-:W-:-:S03]  /*28e70*/  IADD3 R35, P4, R35, R47, RZ ;  /* 0x0000002f23237210 */ /* 0x000fc60007f9e0ff */
[----:B------:R-:W-:Y:S01]  /*28e80*/  STL [R1+0x1088], R46 ;  /* 0x0010882e01007387 */ /* 0x000fe20000100800 */
[----:B------:R-:W-:-:S03]  /*28e90*/  IMAD.X R21, R21, 0x1, R2, P5 ;  /* 0x0000000115157824 */ /* 0x000fc600028e0602 */
[----:B0-----:R-:W4:Y:S04]  /*28ea0*/  LDL.LU R3, [R1+0x1074] ;  /* 0x0010740001037983 */ /* 0x001f280000300800 */
[----:B------:R-:W-:Y:S04]  /*28eb0*/  STL [R1+0x10ac], R43 ;  /* 0x0010ac2b01007387 */ /* 0x000fe80000100800 */
[----:B------:R-:W-:Y:S04]  /*28ec0*/  STL [R1+0x10a4], R39 ;  /* 0x0010a42701007387 */ /* 0x000fe80000100800 */
[----:B------:R-:W-:Y:S04]  /*28ed0*/  STL [R1+0x1078], R35 ;  /* 0x0010782301007387 */ /* 0x000fe80000100800 */
[----:B------:R-:W-:Y:S01]  /*28ee0*/  STL [R1+0x109c], R21 ;  /* 0x00109c1501007387 */ /* 0x000fe20000100800 */
[-C--:B--2---:R-:W-:Y:S01]  /*28ef0*/  IADD3 R22, P5, R22, R47.reuse, RZ ;  /* 0x0000002f16167210 */ /* 0x084fe20007fbe0ff */
[--C-:B------:R-:W-:Y:S01]  /*28f00*/  IMAD.X R23, R23, 0x1, R2.reuse, P6 ;  /* 0x0000000117177824 */ /* 0x100fe200030e0602 */
[-C--:B------:R-:W-:Y:S01]  /*28f10*/  IADD3 R15, P6, R15, R47.reuse, RZ ;  /* 0x0000002f0f0f7210 */ /* 0x080fe20007fde0ff */
[--C-:B------:R-:W-:Y:S01]  /*28f20*/  IMAD.X R53, R53, 0x1, R2.reuse, P1 ;  /* 0x0000000135357824 */ /* 0x100fe200008e0602 */
[----:B------:R-:W-:Y:S01]  /*28f30*/  IADD3 R52, P1, R52, R47, RZ ;  /* 0x0000002f34347210 */ /* 0x000fe20007f3e0ff */
[----:B------:R-:W-:Y:S04]  /*28f40*/  STL [R1+0x1070], R22 ;  /* 0x0010701601007387 */ /* 0x000fe80000100800 */
[----:B------:R-:W-:Y:S04]  /*28f50*/  STL [R1+0x1094], R23 ;  /* 0x0010941701007387 */ /* 0x000fe80000100800 */
[----:B------:R-:W-:Y:S01]  /*28f60*/  STL [R1+0x1068], R15 ;  /* 0x0010680f01007387 */ /* 0x000fe20000100800 */
[----:B------:R-:W-:-:S03]  /*28f70*/  IMAD.X R37, R37, 0x1, R2, P2 ;  /* 0x0000000125257824 */ /* 0x000fc600010e0602 */
[----:B------:R-:W2:Y:S04]  /*28f80*/  LDL.LU R26, [R1+0x1048] ;  /* 0x00104800011a7983 */ /* 0x000ea80000300800 */
[----:B------:R-:W-:Y:S04]  /*28f90*/  STL [R1+0x108c], R53 ;  /* 0x00108c3501007387 */ /* 0x000fe80000100800 */
[----:B------:R-:W2:Y:S04]  /*28fa0*/  LDL.LU R27, [R1+0x106c] ;  /* 0x00106c00011b7983 */ /* 0x000ea80000300800 */
[----:B------:R-:W-:Y:S04]  /*28fb0*/  STL [R1+0x1060], R52 ;  /* 0x0010603401007387 */ /* 0x000fe80000100800 */
[----:B------:R-:W2:Y:S04]  /*28fc0*/  LDL.LU R54, [R1+0x1040] ;  /* 0x0010400001367983 */ /* 0x000ea80000300800 */
[----:B------:R0:W-:Y:S04]  /*28fd0*/  STL [R1+0x1084], R37 ;  /* 0x0010842501007387 */ /* 0x0001e80000100800 */
[----:B------:R-:W2:Y:S04]  /*28fe0*/  LDL.LU R55, [R1+0x1064] ;  /* 0x0010640001377983 */ /* 0x000ea80000300800 */
[----:B------:R-:W2:Y:S04]  /*28ff0*/  LDL.LU R28, [R1+0x1038] ;  /* 0x00103800011c7983 */ /* 0x000ea80000300800 */
[----:B------:R-:W2:Y:S04]  /*29000*/  LDL.LU R29, [R1+0x105c] ;  /* 0x00105c00011d7983 */ /* 0x000ea80000300800 */
[----:B------:R-:W2:Y:S04]  /*29010*/  LDL.LU R30, [R1+0x1030] ;  /* 0x00103000011e7983 */ /* 0x000ea80000300800 */
[----:B------:R-:W2:Y:S04]  /*29020*/  LDL.LU R31, [R1+0x1054] ;  /* 0x00105400011f7983 */ /* 0x000ea80000300800 */
[----:B------:R-:W2:Y:S04]  /*29030*/  LDL.LU R56, [R1+0x1028] ;  /* 0x0010280001387983 */ /* 0x000ea80000300800 */
[----:B0-----:R-:W2:Y:S04]  /*29040*/  LDL.LU R37, [R1+0x104c] ;  /* 0x00104c0001257983 */ /* 0x001ea80000300800 */
[----:B------:R-:W2:Y:S01]  /*29050*/  LDL.LU R52, [R1+0x1020] ;  /* 0x0010200001347983 */ /* 0x000ea20000300800 */
[----:B---3--:R-:W-:-:S05]  /*29060*/  IADD3 R36, P2, R36, R47, RZ ;  /* 0x0000002f24247210 */ /* 0x008fca0007f5e0ff */
[----:B------:R0:W-:Y:S01]  /*29070*/  STL [R1+0x1058], R36 ;  /* 0x0010582401007387 */ /* 0x0001e20000100800 */
[----:B----4-:R-:W-:-:S03]  /*29080*/  IMAD.X R45, R45, 0x1, R2, P3 ;  /* 0x000000012d2d7824 */ /* 0x010fc600018e0602 */
[----:B0-----:R-:W3:Y:S04]  /*29090*/  LDL.LU R36, [R1+0x1044] ;  /* 0x0010440001247983 */ /* 0x001ee80000300800 */
[----:B------:R-:W4:Y:S04]  /*290a0*/  LDL.LU R57, [R1+0x1018] ;  /* 0x0010180001397983 */ /* 0x000f280000300800 */
[----:B------:R-:W4:Y:S04]  /*290b0*/  LDL.LU R58, [R1+0x103c] ;  /* 0x00103c00013a7983 */ /* 0x000f280000300800 */
[----:B------:R-:W-:Y:S04]  /*290c0*/  STL [R1+0x107c], R45 ;  /* 0x00107c2d01007387 */ /* 0x000fe80000100800 */
[----:B------:R-:W4:Y:S01]  /*290d0*/  LDL.LU R59, [R1+0x1010] ;  /* 0x00101000013b7983 */ /* 0x000f220000300800 */
[----:B------:R-:W-:-:S05]  /*290e0*/  IADD3 R60, P3, R60, R47, RZ ;  /* 0x0000002f3c3c7210 */ /* 0x000fca0007f7e0ff */
[----:B------:R0:W-:Y:S04]  /*290f0*/  STL [R1+0x1050], R60 ;  /* 0x0010503c01007387 */ /* 0x0001e80000100800 */
[----:B------:R-:W4:Y:S04]  /*29100*/  LDL.LU R46, [R1+0x1034] ;  /* 0x00103400012e7983 */ /* 0x000f280000300800 */
[----:B------:R-:W4:Y:S04]  /*29110*/  LDL.LU R43, [R1+0x1008] ;  /* 0x00100800012b7983 */ /* 0x000f280000300800 */
[----:B0-----:R-:W4:Y:S01]  /*29120*/  LDL.LU R60, [R1+0x102c] ;  /* 0x00102c00013c7983 */ /* 0x001f220000300800 */
[----:B------:R-:W-:-:S03]  /*29130*/  IMAD.X R3, R3, 0x1, R2, P4 ;  /* 0x0000000103037824 */ /* 0x000fc600020e0602 */
[----:B------:R-:W4:Y:S04]  /*29140*/  LDL.LU R39, [R1+0x1000] ;  /* 0x0010000001277983 */ /* 0x000f280000300800 */
[----:B------:R-:W4:Y:S04]  /*29150*/  LDL.LU R35, [R1+0x1024] ;  /* 0x0010240001237983 */ /* 0x000f280000300800 */
[----:B------:R-:W4:Y:S04]  /*29160*/  LDL.LU R21, [R1+0xff8] ;  /* 0x000ff80001157983 */ /* 0x000f280000300800 */
[----:B------:R0:W-:Y:S04]  /*29170*/  STL [R1+0x1074], R3 ;  /* 0x0010740301007387 */ /* 0x0001e80000100800 */
[----:B------:R-:W4:Y:S04]  /*29180*/  LDL.LU R22, [R1+0x101c] ;  /* 0x00101c0001167983 */ /* 0x000f280000300800 */
[----:B------:R-:W4:Y:S04]  /*29190*/  LDL.LU R23, [R1+0xff0] ;  /* 0x000ff00001177983 */ /* 0x000f280000300800 */
[----:B------:R-:W4:Y:S04]  /*291a0*/  LDL.LU R15, [R1+0x1014] ;  /* 0x00101400010f7983 */ /* 0x000f280000300800 */
[----:B------:R-:W4:Y:S04]  /*291b0*/  LDL.LU R53, [R1+0xfe8] ;  /* 0x000fe80001357983 */ /* 0x000f280000300800 */
[----:B------:R-:W4:Y:S04]  /*291c0*/  LDL.LU R45, [R1+0x100c] ;  /* 0x00100c00012d7983 */ /* 0x000f280000300800 */
[----:B0-----:R-:W4:Y:S01]  /*291d0*/  LDL.LU R3, [R1+0xfe0] ;  /* 0x000fe00001037983 */ /* 0x001f220000300800 */
[-C--:B--2---:R-:W-:Y:S01]  /*291e0*/  IADD3 R26, P4, R26, R47.reuse, RZ ;  /* 0x0000002f1a1a7210 */ /* 0x084fe20007f9e0ff */
        /* <DEDUP_REMOVED lines=13> */
[----:B------:R-:W-:Y:S04]  /*292c0*/  STL [R1+0x105c], R29 ;  /* 0x00105c1d01007387 */ /* 0x000fe80000100800 */
[----:B------:R-:W-:Y:S04]  /*292d0*/  STL [R1+0x1030], R30 ;  /* 0x0010301e01007387 */ /* 0x000fe80000100800 */
[----:B------:R0:W-:Y:S04]  /*292e0*/  STL [R1+0x104c], R37 ;  /* 0x00104c2501007387 */ /* 0x0001e80000100800 */
[----:B------:R-:W-:Y:S04]  /*292f0*/  STL [R1+0x1054], R31 ;  /* 0x0010541f01007387 */ /* 0x000fe80000100800 */
[----:B0-----:R-:W2:Y:S01]  /*29300*/  LDL.LU R37, [R1+0x1004] ;  /* 0x0010040001257983 */ /* 0x001ea20000300800 */
[----:B------:R-:W-:-:S02]  /*29310*/  IADD3 R56, P2, R56, R47, RZ ;  /* 0x0000002f38387210 */ /* 0x000fc40007f5e0ff */
[----:B------:R-:W-:-:S03]  /*29320*/  IADD3 R52, P3, R52, R47, RZ ;  /* 0x0000002f34347210 */ /* 0x000fc60007f7e0ff */
[----:B------:R-:W-:Y:S04]  /*29330*/  STL [R1+0x1028], R56 ;  /* 0x0010283801007387 */ /* 0x000fe80000100800 */
[----:B------:R0:W-:Y:S04]  /*29340*/  STL [R1+0x1020], R52 ;  /* 0x0010203401007387 */ /* 0x0001e80000100800 */
[----:B0-----:R-:W2:Y:S01]  /*29350*/  LDL.LU R52, [R1+0xfd8] ;  /* 0x000fd80001347983 */ /* 0x001ea20000300800 */
[--C-:B---3--:R-:W-:Y:S01]  /*29360*/  IMAD.X R36, R36, 0x1, R2.reuse, P4 ;  /* 0x0000000124247824 */ /* 0x108fe200020e0602 */
[----:B----4-:R-:W-:Y:S01]  /*29370*/  IADD3 R57, P4, R57, R47, RZ ;  /* 0x0000002f39397210 */ /* 0x010fe20007f9e0ff */
[----:B------:R-:W-:-:S03]  /*29380*/  IMAD.X R58, R58, 0x1, R2, P5 ;  /* 0x000000013a3a7824 */ /* 0x000fc600028e0602 */
[----:B------:R0:W-:Y:S01]  /*29390*/  STL [R1+0x1044], R36 ;  /* 0x0010442401007387 */ /* 0x0001e20000100800 */
[----:B------:R-:W-:-:S03]  /*293a0*/  IADD3 R59, P5, R59, R47, RZ ;  /* 0x0000002f3b3b7210 */ /* 0x000fc60007fbe0ff */
[----:B0-----:R-:W3:Y:S01]  /*293b0*/  LDL.LU R36, [R1+0xffc] ;  /* 0x000ffc0001247983 */ /* 0x001ee20000300800 */
[----:B------:R-:W-:-:S03]  /*293c0*/  IMAD.X R46, R46, 0x1, R2, P6 ;  /* 0x000000012e2e7824 */ /* 0x000fc600030e0602 */
[----:B------:R-:W-:Y:S01]  /*293d0*/  STL [R1+0x1018], R57 ;  /* 0x0010183901007387 */ /* 0x000fe20000100800 */
[----:B------:R-:W-:-:S03]  /*293e0*/  IADD3 R43, P6, R43, R47, RZ ;  /* 0x0000002f2b2b7210 */ /* 0x000fc60007fde0ff */
[----:B------:R-:W-:Y:S01]  /*293f0*/  STL [R1+0x103c], R58 ;  /* 0x00103c3a01007387 */ /* 0x000fe20000100800 */
[----:B------:R-:W-:-:S03]  /*29400*/  IMAD.X R60, R60, 0x1, R2, P1 ;  /* 0x000000013c3c7824 */ /* 0x000fc600008e0602 */
[----:B------:R-:W-:Y:S01]  /*29410*/  STL [R1+0x1010], R59 ;  /* 0x0010103b01007387 */ /* 0x000fe20000100800 */
[-C--:B------:R-:W-:Y:S01]  /*29420*/  IADD3 R39, P1, R39, R47.reuse, RZ ;  /* 0x0000002f27277210 */ /* 0x080fe20007f3e0ff */
[--C-:B------:R-:W-:Y:S01]  /*29430*/  IMAD.X R35, R35, 0x1, R2.reuse, P2 ;  /* 0x0000000123237824 */ /* 0x100fe200010e0602 */
[-C--:B------:R-:W-:Y:S01]  /*29440*/  IADD3 R21, P2, R21, R47.reuse, RZ ;  /* 0x0000002f15157210 */ /* 0x080fe20007f5e0ff */
[----:B------:R0:W-:Y:S04]  /*29450*/  STL [R1+0x102c], R60 ;  /* 0x00102c3c01007387 */ /* 0x0001e80000100800 */
[----:B------:R-:W-:Y:S01]  /*29460*/  STL [R1+0x1034], R46 ;  /* 0x0010342e01007387 */ /* 0x000fe20000100800 */
        /* <DEDUP_REMOVED lines=30> */
[----:B0-----:R-:W2:Y:S04]  /*29650*/  LDL.LU R37, [R1+0xfa0] ;  /* 0x000fa00001257983 */ /* 0x001ea80000300800 */
[----:B------:R-:W2:Y:S01]  /*29660*/  LDL.LU R57, [R1+0xfc4] ;  /* 0x000fc40001397983 */ /* 0x000ea20000300800 */
[----:B------:R-:W-:-:S03]  /*29670*/  IADD3 R52, P6, R52, R47, RZ ;  /* 0x0000002f34347210 */ /* 0x000fc60007fde0ff */
[----:B------:R-:W2:Y:S04]  /*29680*/  LDL.LU R58, [R1+0xf98] ;  /* 0x000f9800013a7983 */ /* 0x000ea80000300800 */
[----:B------:R-:W-:Y:S04]  /*29690*/  STL [R1+0xfd8], R52 ;  /* 0x000fd83401007387 */ /* 0x000fe80000100800 */
[----:B------:R-:W2:Y:S01]  /*296a0*/  LDL.LU R59, [R1+0xfbc] ;  /* 0x000fbc00013b7983 */ /* 0x000ea20000300800 */
[----:B---3--:R-:W-:-:S05]  /*296b0*/  IMAD.X R36, R36, 0x1, R2, P1 ;  /* 0x0000000124247824 */ /* 0x008fca00008e0602 */
[----:B------:R0:W-:Y:S04]  /*296c0*/  STL [R1+0xffc], R36 ;  /* 0x000ffc2401007387 */ /* 0x0001e80000100800 */
[----:B------:R-:W3:Y:S04]  /*296d0*/  LDL.LU R46, [R1+0xf90] ;  /* 0x000f9000012e7983 */ /* 0x000ee80000300800 */
[----:B------:R-:W3:Y:S04]  /*296e0*/  LDL.LU R43, [R1+0xfb4] ;  /* 0x000fb400012b7983 */ /* 0x000ee80000300800 */
[----:B0-----:R-:W3:Y:S04]  /*296f0*/  LDL.LU R36, [R1+0xf88] ;  /* 0x000f880001247983 */ /* 0x001ee80000300800 */
[----:B------:R-:W3:Y:S04]  /*29700*/  LDL.LU R39, [R1+0xfac] ;  /* 0x000fac0001277983 */ /* 0x000ee80000300800 */
[----:B------:R-:W3:Y:S04]  /*29710*/  LDL.LU R35, [R1+0xf80] ;  /* 0x000f800001237983 */ /* 0x000ee80000300800 */
[----:B------:R-:W3:Y:S01]  /*29720*/  LDL.LU R21, [R1+0xfa4] ;  /* 0x000fa40001157983 */ /* 0x000ee20000300800 */
[----:B----4-:R-:W-:-:S05]  /*29730*/  IADD3 R60, P1, R60, R47, RZ ;  /* 0x0000002f3c3c7210 */ /* 0x010fca0007f3e0ff */
        /* <DEDUP_REMOVED lines=34> */
[--C-:B------:R-:W-:Y:S01]  /*29960*/  IMAD.X R57, R57, 0x1, R2.reuse, P2 ;  /* 0x0000000139397824 */ /* 0x100fe200010e0602 */
[----:B------:R-:W-:Y:S01]  /*29970*/  IADD3 R58, P2, R58, R47, RZ ;  /* 0x0000002f3a3a7210 */ /* 0x000fe20007f5e0ff */
[----:B------:R-:W-:-:S03]  /*29980*/  IMAD.X R59, R59, 0x1, R2, P3 ;  /* 0x000000013b3b7824 */ /* 0x000fc600018e0602 */
[----:B------:R-:W-:Y:S04]  /*29990*/  STL [R1+0xfc4], R57 ;  /* 0x000fc43901007387 */ /* 0x000fe80000100800 */
[----:B------:R-:W-:Y:S01]  /*299a0*/  STL [R1+0xf98], R58 ;  /* 0x000f983a01007387 */ /* 0x000fe20000100800 */
[--C-:B---3--:R-:W-:Y:S01]  /*299b0*/  IMAD.X R43, R43, 0x1, R2.reuse, P4 ;  /* 0x000000012b2b7824 */ /* 0x108fe200020e0602 */
[-C--:B------:R-:W-:Y:S02]  /*299c0*/  IADD3 R46, P3, R46, R47.reuse, RZ ;  /* 0x0000002f2e2e7210 */ /* 0x080fe40007f7e0ff */
[----:B------:R-:W-:Y:S01]  /*299d0*/  STL [R1+0xfbc], R59 ;  /* 0x000fbc3b01007387 */ /* 0x000fe20000100800 */
[-C--:B------:R-:W-:Y:S01]  /*299e0*/  IADD3 R36, P4, R36, R47.reuse, RZ ;  /* 0x0000002f24247210 */ /* 0x080fe20007f9e0ff */
[--C-:B------:R-:W-:Y:S01]  /*299f0*/  IMAD.X R39, R39, 0x1, R2.reuse, P5 ;  /* 0x0000000127277824 */ /* 0x100fe200028e0602 */
[----:B------:R-:W-:Y:S01]  /*29a00*/  IADD3 R35, P5, R35, R47, RZ ;  /* 0x0000002f23237210 */ /* 0x000fe20007fbe0ff */
[----:B------:R-:W-:-:S02]  /*29a10*/  IMAD.X R21, R21, 0x1, R2, P6 ;  /* 0x0000000115157824 */ /* 0x000fc400030e0602 */
[----:B------:R0:W-:Y:S04]  /*29a20*/  STL [R1+0xf88], R36 ;  /* 0x000f882401007387 */ /* 0x0001e80000100800 */
[----:B------:R-:W-:Y:S01]  /*29a30*/  STL [R1+0xf90], R46 ;  /* 0x000f902e01007387 */ /* 0x000fe20000100800 */
[----:B----4-:R-:W-:-:S03]  /*29a40*/  IADD3 R22, P6, R22, R47, RZ ;  /* 0x0000002f16167210 */ /* 0x010fc60007fde0ff */
[----:B0-----:R-:W3:Y:S04]  /*29a50*/  LDL.LU R36, [R1+0xf7c] ;  /* 0x000f7c0001247983 */ /* 0x001ee80000300800 */
[----:B------:R-:W-:Y:S01]  /*29a60*/  STL [R1+0xfb4], R43 ;  /* 0x000fb42b01007387 */ /* 0x000fe20000100800 */
[----:B------:R-:W-:-:S03]  /*29a70*/  IMAD.X R23, R23, 0x1, R2, P1 ;  /* 0x0000000117177824 */ /* 0x000fc600008e0602 */
[----:B------:R-:W-:Y:S01]  /*29a80*/  STL [R1+0xfac], R39 ;  /* 0x000fac2701007387 */ /* 0x000fe20000100800 */
[----:B------:R-:W-:-:S03]  /*29a90*/  IADD3 R15, P1, R15, R47, RZ ;  /* 0x0000002f0f0f7210 */ /* 0x000fc60007f3e0ff */
        /* <DEDUP_REMOVED lines=87> */
[----:B------:R-:W-:Y:S01]  /*2a010*/  IADD3 R21, P3, R21, R47, RZ ;  /* 0x0000002f15157210 */ /* 0x000fe20007f7e0ff */
[----:B------:R-:W-:Y:S04]  /*2a020*/  STL [R1+0xf10], R43 ;  /* 0x000f102b01007387 */ /* 0x000fe80000100800 */
[----:B------:R-:W-:Y:S01]  /*2a030*/  STL [R1+0xf08], R39 ;  /* 0x000f082701007387 */ /* 0x000fe20000100800 */
[----:B---3--:R-:W-:-:S03]  /*2a040*/  IMAD.X R22, R22, 0x1, R2, P4 ;  /* 0x0000000116167824 */ /* 0x008fc600020e0602 */
[----:B------:R-:W-:Y:S01]  /*2a050*/  STL [R1+0xf2c], R35 ;  /* 0x000f2c2301007387 */ /* 0x000fe20000100800 */
[----:B------:R-:W-:Y:S01]  /*2a060*/  IMAD.X R15, R15, 0x1, R2, P5 ;  /* 0x000000010f0f7824 */ /* 0x000fe200028e0602 */
[-C--:B------:R-:W-:Y:S02]  /*2a070*/  IADD3 R23, P4, R23, R47.reuse, RZ ;  /* 0x0000002f17177210 */ /* 0x080fe40007f9e0ff */
[----:B------:R-:W-:Y:S01]  /*2a080*/  STL [R1+0xf00], R21 ;  /* 0x000f001501007387 */ /* 0x000fe20000100800 */
[----:B------:R-:W-:-:S03]  /*2a090*/  IADD3 R53, P5, R53, R47, RZ ;  /* 0x0000002f35357210 */ /* 0x000fc60007fbe0ff */
[----:B------:R-:W-:Y:S01]  /*2a0a0*/  STL [R1+0xf24], R22 ;  /* 0x000f241601007387 */ /* 0x000fe20000100800 */
[----:B------:R-:W-:-:S03]  /*2a0b0*/  IMAD.X R45, R45, 0x1, R2, P6 ;  /* 0x000000012d2d7824 */ /* 0x000fc600030e0602 */
[----:B------:R-:W-:Y:S04]  /*2a0c0*/  STL [R1+0xef8], R23 ;  /* 0x000ef81701007387 */ /* 0x000fe80000100800 */
[----:B------:R-:W-:Y:S04]  /*2a0d0*/  STL [R1+0xf1c], R15 ;  /* 0x000f1c0f01007387 */ /* 0x000fe80000100800 */
[----:B------:R-:W3:Y:S01]  /*2a0e0*/  LDL.LU R26, [R1+0xefc] ;  /* 0x000efc00011a7983 */ /* 0x000ee20000300800 */
[----:B----4-:R-:W-:-:S03]  /*2a0f0*/  IADD3 R36, P6, R36, R47, RZ ;  /* 0x0000002f24247210 */ /* 0x010fc60007fde0ff */
        /* <DEDUP_REMOVED lines=13> */
[----:B------:R-:W-:-:S05]  /*2a1d0*/  IMAD.X R60, R60, 0x1, R2, P1 ;  /* 0x000000013c3c7824 */ /* 0x000fca00008e0602 */
        /* <DEDUP_REMOVED lines=43> */
[----:B0-----:R-:W3:Y:S04]  /*2a490*/  LDL.LU R36, [R1+0xe60] ;  /* 0x000e600001247983 */ /* 0x001ee80000300800 */
[----:B------:R-:W-:Y:S04]  /*2a4a0*/  STL [R1+0xedc], R56 ;  /* 0x000edc3801007387 */ /* 0x000fe80000100800 */
[----:B------:R0:W-:Y:S04]  /*2a4b0*/  STL [R1+0xed4], R45 ;  /* 0x000ed42d01007387 */ /* 0x0001e80000100800 */
[----:B0-----:R-:W4:Y:S01]  /*2a4c0*/  LDL.LU R45, [R1+0xe88] ;  /* 0x000e8800012d7983 */ /* 0x001f220000300800 */
[-C--:B------:R-:W-:Y:S01]  /*2a4d0*/  IADD3 R60, P2, R60, R47.reuse, RZ ;  /* 0x0000002f3c3c7210 */ /* 0x080fe20007f5e0ff */
[----:B------:R-:W-:Y:S01]  /*2a4e0*/  IMAD.X R57, R57, 0x1, R2, P3 ;  /* 0x0000000139397824 */ /* 0x000fe200018e0602 */
[----:B------:R-:W-:-:S03]  /*2a4f0*/  IADD3 R58, P3, R58, R47, RZ ;  /* 0x0000002f3a3a7210 */ /* 0x000fc60007f7e0ff */
[----:B------:R0:W-:Y:S01]  /*2a500*/  STL [R1+0xea8], R60 ;  /* 0x000ea83c01007387 */ /* 0x0001e20000100800 */
[----:B------:R-:W-:-:S03]  /*2a510*/  IMAD.X R59, R59, 0x1, R2, P4 ;  /* 0x000000013b3b7824 */ /* 0x000fc600020e0602 */
[----:B0-----:R-:W4:Y:S01]  /*2a520*/  LDL.LU R60, [R1+0xe58] ;  /* 0x000e5800013c7983 */ /* 0x001f220000300800 */
[----:B------:R-:W-:Y:S01]  /*2a530*/  IMAD.X R43, R43, 0x1, R2, P5 ;  /* 0x000000012b2b7824 */ /* 0x000fe200028e0602 */
[-C--:B------:R-:W-:Y:S02]  /*2a540*/  IADD3 R46, P4, R46, R47.reuse, RZ ;  /* 0x0000002f2e2e7210 */ /* 0x080fe40007f9e0ff */
[----:B------:R-:W-:Y:S04]  /*2a550*/  STL [R1+0xecc], R57 ;  /* 0x000ecc3901007387 */ /* 0x000fe80000100800 */
[----:B------:R-:W-:Y:S01]  /*2a560*/  STL [R1+0xea0], R58 ;  /* 0x000ea03a01007387 */ /* 0x000fe20000100800 */
[----:B------:R-:W-:-:S03]  /*2a570*/  IADD3 R3, P5, R3, R47, RZ ;  /* 0x0000002f03037210 */ /* 0x000fc60007fbe0ff */
[----:B------:R-:W-:Y:S01]  /*2a580*/  STL [R1+0xec4], R59 ;  /* 0x000ec43b01007387 */ /* 0x000fe20000100800 */
[--C-:B------:R-:W-:Y:S01]  /*2a590*/  IMAD.X R39, R39, 0x1, R2.reuse, P6 ;  /* 0x0000000127277824 */ /* 0x100fe200030e0602 */
[-C--:B------:R-:W-:Y:S01]  /*2a5a0*/  IADD3 R35, P6, R35, R47.reuse, RZ ;  /* 0x0000002f23237210 */ /* 0x080fe20007fde0ff */
[--C-:B------:R-:W-:Y:S01]  /*2a5b0*/  IMAD.X R21, R21, 0x1, R2.reuse, P1 ;  /* 0x0000000115157824 */ /* 0x100fe200008e0602 */
[----:B------:R0:W-:Y:S04]  /*2a5c0*/  STL [R1+0xe8c], R3 ;  /* 0x000e8c0301007387 */ /* 0x0001e80000100800 */
[----:B------:R-:W-:Y:S04]  /*2a5d0*/  STL [R1+0xe94], R46 ;  /* 0x000e942e01007387 */ /* 0x000fe80000100800 */
        /* <DEDUP_REMOVED lines=40> */
[----:B0-----:R-:W4:Y:S04]  /*2a860*/  LDL.LU R60, [R1+0xe34] ;  /* 0x000e3400013c7983 */ /* 0x001f280000300800 */
[----:B------:R-:W4:Y:S04]  /*2a870*/  LDL.LU R39, [R1+0xe08] ;  /* 0x000e080001277983 */ /* 0x000f280000300800 */
[----:B------:R-:W4:Y:S04]  /*2a880*/  LDL.LU R35, [R1+0xe2c] ;  /* 0x000e2c0001237983 */ /* 0x000f280000300800 */
[----:B------:R-:W4:Y:S01]  /*2a890*/  LDL.LU R21, [R1+0xe00] ;  /* 0x000e000001157983 */ /* 0x000f220000300800 */
[----:B------:R-:W-:-:S05]  /*2a8a0*/  IMAD.X R3, R3, 0x1, R2, P6 ;  /* 0x0000000103037824 */ /* 0x000fca00030e0602 */
        /* <DEDUP_REMOVED lines=36> */
[----:B0-----:R-:W3:Y:S04]  /*2aaf0*/  LDL.LU R36, [R1+0xe04] ;  /* 0x000e040001247983 */ /* 0x001ee80000300800 */
[----:B------:R-:W-:Y:S01]  /*2ab00*/  STL [R1+0xe20], R57 ;  /* 0x000e203901007387 */ /* 0x000fe20000100800 */
[----:B------:R-:W-:-:S03]  /*2ab10*/  IMAD.X R46, R46, 0x1, R2, P2 ;  /* 0x000000012e2e7824 */ /* 0x000fc600010e0602 */
[----:B------:R-:W-:Y:S04]  /*2ab20*/  STL [R1+0xe44], R58 ;  /* 0x000e443a01007387 */ /* 0x000fe80000100800 */
[----:B------:R-:W-:Y:S01]  /*2ab30*/  STL [R1+0xe18], R59 ;  /* 0x000e183b01007387 */ /* 0x000fe20000100800 */
[-C--:B------:R-:W-:Y:S01]  /*2ab40*/  IADD3 R43, P2, R43, R47.reuse, RZ ;  /* 0x0000002f2b2b7210 */ /* 0x080fe20007f5e0ff */
[--C-:B------:R-:W-:Y:S01]  /*2ab50*/  IMAD.X R60, R60, 0x1, R2.reuse, P3 ;  /* 0x000000013c3c7824 */ /* 0x100fe200018e0602 */
[-C--:B------:R-:W-:Y:S01]  /*2ab60*/  IADD3 R39, P3, R39, R47.reuse, RZ ;  /* 0x0000002f27277210 */ /* 0x080fe20007f7e0ff */
[--C-:B------:R-:W-:Y:S01]  /*2ab70*/  IMAD.X R35, R35, 0x1, R2.reuse, P4 ;  /* 0x0000000123237824 */ /* 0x100fe200020e0602 */
[----:B------:R-:W-:Y:S02]  /*2ab80*/  IADD3 R21, P4, R21, R47, RZ ;  /* 0x0000002f15157210 */ /* 0x000fe40007f9e0ff */
[----:B------:R0:W-:Y:S04]  /*2ab90*/  STL [R1+0xe34], R60 ;  /* 0x000e343c01007387 */ /* 0x0001e80000100800 */
[----:B------:R-:W-:Y:S01]  /*2aba0*/  STL [R1+0xe3c], R46 ;  /* 0x000e3c2e01007387 */ /* 0x000fe20000100800 */
[----:B------:R-:W-:-:S03]  /*2abb0*/  IMAD.X R22, R22, 0x1, R2, P5 ;  /* 0x0000000116167824 */ /* 0x000fc600028e0602 */
[----:B0-----:R-:W4:Y:S04]  /*2abc0*/  LDL.LU R60, [R1+0xdd8] ;  /* 0x000dd800013c7983 */ /* 0x001f280000300800 */
        /* <DEDUP_REMOVED lines=49> */
[----:B------:R-:W-:-:S03]  /*2aee0*/  IMAD.X R26, R26, 0x1, R2, P4 ;  /* 0x000000011a1a7824 */ /* 0x000fc600020e0602 */
[----:B0-----:R-:W4:Y:S01]  /*2aef0*/  LDL.LU R60, [R1+0xd94] ;  /* 0x000d9400013c7983 */ /* 0x001f220000300800 */
[-C--:B------:R-:W-:Y:S01]  /*2af00*/  IADD3 R27, P4, R27, R47.reuse, RZ ;  /* 0x0000002f1b1b7210 */ /* 0x080fe20007f9e0ff */
        /* <DEDUP_REMOVED lines=38> */
[----:B------:R-:W-:Y:S04]  /*2b170*/  STL [R1+0xd98], R46 ;  /* 0x000d982e01007387 */ /* 0x000fe80000100800 */
[----:B0-----:R-:W3:Y:S04]  /*2b180*/  LDL.LU R36, [R1+0xd84] ;  /* 0x000d840001247983 */ /* 0x001ee80000300800 */
[----:B------:R-:W-:Y:S04]  /*2b190*/  STL [R1+0xdbc], R43 ;  /* 0x000dbc2b01007387 */ /* 0x000fe80000100800 */
[----:B------:R-:W-:Y:S01]  /*2b1a0*/  STL [R1+0xdb4], R39 ;  /* 0x000db42701007387 */ /* 0x000fe20000100800 */
[----:B----4-:R-:W-:Y:S01]  /*2b1b0*/  IMAD.X R23, R23, 0x1, R2, P3 ;  /* 0x0000000117177824 */ /* 0x010fe200018e0602 */
[----:B------:R-:W-:-:S02]  /*2b1c0*/  IADD3 R22, P2, R22, R47, RZ ;  /* 0x0000002f16167210 */ /* 0x000fc40007f5e0ff */
[----:B------:R-:W-:Y:S01]  /*2b1d0*/  STL [R1+0xd88], R35 ;  /* 0x000d882301007387 */ /* 0x000fe20000100800 */
[----:B------:R-:W-:-:S03]  /*2b1e0*/  IADD3 R15, P3, R15, R47, RZ ;  /* 0x0000002f0f0f7210 */ /* 0x000fc60007f7e0ff */
        /* <DEDUP_REMOVED lines=68> */
[----:B------:R-:W-:-:S03]  /*2b630*/  IMAD.X R3, R3, 0x1, R2, P1 ;  /* 0x0000000103037824 */ /* 0x000fc600008e0602 */
[----:B0-----:R-:W4:Y:S01]  /*2b640*/  LDL.LU R52, [R1+0xce8] ;  /* 0x000ce80001347983 */ /* 0x001f220000300800 */
[-C--:B------:R-:W-:Y:S01]  /*2b650*/  IADD3 R57, P1, R57, R47.reuse, RZ ;  /* 0x0000002f39397210 */ /* 0x080fe20007f3e0ff */
[----:B------:R-:W-:Y:S02]  /*2b660*/  IMAD.X R58, R58, 0x1, R2, P2 ;  /* 0x000000013a3a7824 */ /* 0x000fe400010e0602 */
[----:B------:R0:W-:Y:S01]  /*2b670*/  STL [R1+0xd54], R3 ;  /* 0x000d540301007387 */ /* 0x0001e20000100800 */
[----:B------:R-:W-:-:S03]  /*2b680*/  IADD3 R59, P2, R59, R47, RZ ;  /* 0x0000002f3b3b7210 */ /* 0x000fc60007f5e0ff */
        /* <DEDUP_REMOVED lines=13> */
[----:B------:R-:W-:Y:S04]  /*2b760*/  STL [R1+0xd18], R43 ;  /* 0x000d182b01007387 */ /* 0x000fe80000100800 */
[----:B------:R-:W-:Y:S04]  /*2b770*/  STL [R1+0xd10], R39 ;  /* 0x000d102701007387 */ /* 0x000fe80000100800 */
[----:B------:R-:W-:Y:S01]  /*2b780*/  STL [R1+0xd34], R35 ;  /* 0x000d342301007387 */ /* 0x000fe20000100800 */
[--C-:B---3--:R-:W-:Y:S01]  /*2b790*/  IMAD.X R22, R22, 0x1, R2.reuse, P6 ;  /* 0x0000000116167824 */ /* 0x108fe200030e0602 */
[-C--:B------:R-:W-:Y:S01]  /*2b7a0*/  IADD3 R23, P6, R23, R47.reuse, RZ ;  /* 0x0000002f17177210 */ /* 0x080fe20007fde0ff */
[----:B------:R-:W-:Y:S01]  /*2b7b0*/  IMAD.X R15, R15, 0x1, R2, P1 ;  /* 0x000000010f0f7824 */ /* 0x000fe200008e0602 */
        /* <DEDUP_REMOVED lines=74> */
[----:B0-----:R-:W4:Y:S04]  /*2bc60*/  LDL.LU R60, [R1+0xc68] ;  /* 0x000c6800013c7983 */ /* 0x001f280000300800 */
[----:B------:R-:W-:Y:S01]  /*2bc70*/  STL [R1+0xcd4], R57 ;  /* 0x000cd43901007387 */ /* 0x000fe20000100800 */
[--C-:B------:R-:W-:Y:S01]  /*2bc80*/  IMAD.X R43, R43, 0x1, R2.reuse, P1 ;  /* 0x000000012b2b7824 */ /* 0x100fe200008e0602 */
[-C--:B------:R-:W-:Y:S02]  /*2bc90*/  IADD3 R46, P6, R46, R47.reuse, RZ ;  /* 0x0000002f2e2e7210 */ /* 0x080fe40007fde0ff */
[----:B------:R-:W-:Y:S04]  /*2bca0*/  STL [R1+0xca8], R58 ;  /* 0x000ca83a01007387 */ /* 0x000fe80000100800 */
[----:B------:R-:W-:Y:S01]  /*2bcb0*/  STL [R1+0xccc], R59 ;  /* 0x000ccc3b01007387 */ /* 0x000fe20000100800 */
[-C--:B------:R-:W-:Y:S01]  /*2bcc0*/  IADD3 R3, P1, R3, R47.reuse, RZ ;  /* 0x0000002f03037210 */ /* 0x080fe20007f3e0ff */
[--C-:B------:R-:W-:Y:S01]  /*2bcd0*/  IMAD.X R39, R39, 0x1, R2.reuse, P2 ;  /* 0x0000000127277824 */ /* 0x100fe200010e0602 */
[----:B------:R-:W-:Y:S01]  /*2bce0*/  IADD3 R35, P2, R35, R47, RZ ;  /* 0x0000002f23237210 */ /* 0x000fe20007f5e0ff */
[----:B------:R-:W-:-:S02]  /*2bcf0*/  IMAD.X R21, R21, 0x1, R2, P3 ;  /* 0x0000000115157824 */ /* 0x000fc400018e0602 */
        /* <DEDUP_REMOVED lines=94> */
[----:B------:R-:W-:Y:S04]  /*2c2e0*/  STL [R1+0xc4c], R46 ;  /* 0x000c4c2e01007387 */ /* 0x000fe80000100800 */
[----:B0-----:R-:W4:Y:S04]  /*2c2f0*/  LDL.LU R60, [R1+0xbe8] ;  /* 0x000be800013c7983 */ /* 0x001f280000300800 */
[----:B------:R-:W-:Y:S01]  /*2c300*/  STL [R1+0xc20], R43 ;  /* 0x000c202b01007387 */ /* 0x000fe20000100800 */
[----:B------:R-:W-:-:S03]  /*2c310*/  IMAD.X R22, R22, 0x1, R2, P1 ;  /* 0x0000000116167824 */ /* 0x000fc600008e0602 */
[----:B------:R-:W-:Y:S01]  /*2c320*/  STL [R1+0xc18], R39 ;  /* 0x000c182701007387 */ /* 0x000fe20000100800 */
[-C--:B------:R-:W-:Y:S01]  /*2c330*/  IADD3 R23, P1, R23, R47.reuse, RZ ;  /* 0x0000002f17177210 */ /* 0x080fe20007f3e0ff */
[----:B------:R-:W-:Y:S02]  /*2c340*/  IMAD.X R15, R15, 0x1, R2, P2 ;  /* 0x000000010f0f7824 */ /* 0x000fe400010e0602 */
        /* <DEDUP_REMOVED lines=77> */
[----:B------:R-:W-:Y:S04]  /*2c820*/  STL [R1+0xbb0], R58 ;  /* 0x000bb03a01007387 */ /* 0x000fe80000100800 */
[----:B------:R-:W-:Y:S01]  /*2c830*/  STL [R1+0xbd4], R59 ;  /* 0x000bd43b01007387 */ /* 0x000fe20000100800 */
[----:B---3--:R-:W-:Y:S01]  /*2c840*/  IMAD.X R43, R43, 0x1, R2, P2 ;  /* 0x000000012b2b7824 */ /* 0x008fe200010e0602 */
[----:B------:R-:W-:-:S02]  /*2c850*/  IADD3 R46, P1, R46, R47, RZ ;  /* 0x0000002f2e2e7210 */ /* 0x000fc40007f3e0ff */
[-C--:B------:R-:W-:Y:S01]  /*2c860*/  IADD3 R36, P2, R36, R47.reuse, RZ ;  /* 0x0000002f24247210 */ /* 0x080fe20007f5e0ff */
[--C-:B------:R-:W-:Y:S01]  /*2c870*/  IMAD.X R39, R39, 0x1, R2.reuse, P3 ;  /* 0x0000000127277824 */ /* 0x100fe200018e0602 */
[-C--:B------:R-:W-:Y:S01]  /*2c880*/  IADD3 R35, P3, R35, R47.reuse, RZ ;  /* 0x0000002f23237210 */ /* 0x080fe20007f7e0ff */
[--C-:B------:R-:W-:Y:S02]  /*2c890*/  IMAD.X R21, R21, 0x1, R2.reuse, P4 ;  /* 0x0000000115157824 */ /* 0x100fe400020e0602 */
        /* <DEDUP_REMOVED lines=36> */
[----:B------:R0:W-:Y:S04]  /*2cae0*/  STL [R1+0xb9c], R45 ;  /* 0x000b9c2d01007387 */ /* 0x0001e80000100800 */
[----:B------:R-:W4:Y:S01]  /*2caf0*/  LDL.LU R59, [R1+0xb30] ;  /* 0x000b3000013b7983 */ /* 0x000f220000300800 */
[----:B--2---:R-:W-:-:S05]  /*2cb00*/  IADD3 R37, P2, R37, R47, RZ ;  /* 0x0000002f25257210 */ /* 0x004fca0007f5e0ff */
[----:B------:R2:W-:Y:S04]  /*2cb10*/  STL [R1+0xb70], R37 ;  /* 0x000b702501007387 */ /* 0x0005e80000100800 */
[----:B------:R-:W4:Y:S04]  /*2cb20*/  LDL.LU R46, [R1+0xb54] ;  /* 0x000b5400012e7983 */ /* 0x000f280000300800 */
[----:B------:R-:W4:Y:S04]  /*2cb30*/  LDL.LU R43, [R1+0xb28] ;  /* 0x000b2800012b7983 */ /* 0x000f280000300800 */
[----:B0-----:R-:W4:Y:S04]  /*2cb40*/  LDL.LU R45, [R1+0xb4c] ;  /* 0x000b4c00012d7983 */ /* 0x001f280000300800 */
[----:B------:R-:W4:Y:S04]  /*2cb50*/  LDL.LU R39, [R1+0xb20] ;  /* 0x000b200001277983 */ /* 0x000f280000300800 */
[----:B------:R-:W4:Y:S04]  /*2cb60*/  LDL.LU R35, [R1+0xb44] ;  /* 0x000b440001237983 */ /* 0x000f280000300800 */
[----:B------:R-:W4:Y:S01]  /*2cb70*/  LDL.LU R21, [R1+0xb18] ;  /* 0x000b180001157983 */ /* 0x000f220000300800 */
[----:B---3--:R-:W-:-:S05]  /*2cb80*/  IMAD.X R36, R36, 0x1, R2, P3 ;  /* 0x0000000124247824 */ /* 0x008fca00018e0602 */
[----:B------:R0:W-:Y:S04]  /*2cb90*/  STL [R1+0xb94], R36 ;  /* 0x000b942401007387 */ /* 0x0001e80000100800 */
[----:B------:R-:W3:Y:S04]  /*2cba0*/  LDL.LU R22, [R1+0xb3c] ;  /* 0x000b3c0001167983 */ /* 0x000ee80000300800 */
[----:B------:R-:W3:Y:S04]  /*2cbb0*/  LDL.LU R23, [R1+0xb10] ;  /* 0x000b100001177983 */ /* 0x000ee80000300800 */
[----:B------:R-:W3:Y:S04]  /*2cbc0*/  LDL.LU R15, [R1+0xb34] ;  /* 0x000b3400010f7983 */ /* 0x000ee80000300800 */
[----:B------:R-:W3:Y:S04]  /*2cbd0*/  LDL.LU R53, [R1+0xb08] ;  /* 0x000b080001357983 */ /* 0x000ee80000300800 */
[----:B--2---:R-:W2:Y:S01]  /*2cbe0*/  LDL.LU R37, [R1+0xb2c] ;  /* 0x000b2c0001257983 */ /* 0x004ea20000300800 */
        /* <DEDUP_REMOVED lines=23> */
[----:B------:R0:W-:Y:S04]  /*2cd60*/  STL [R1+0xb40], R52 ;  /* 0x000b403401007387 */ /* 0x0001e80000100800 */
[----:B0-----:R-:W4:Y:S01]  /*2cd70*/  LDL.LU R52, [R1+0xaf8] ;  /* 0x000af80001347983 */ /* 0x001f220000300800 */
[--C-:B------:R-:W-:Y:S01]  /*2cd80*/  IMAD.X R3, R3, 0x1, R2.reuse, P3 ;  /* 0x0000000103037824 */ /* 0x100fe200018e0602 */
[----:B------:R-:W-:Y:S01]  /*2cd90*/  IADD3 R57, P3, R57, R47, RZ ;  /* 0x0000002f39397210 */ /* 0x000fe20007f7e0ff */
[----:B------:R-:W-:-:S03]  /*2cda0*/  IMAD.X R58, R58, 0x1, R2, P4 ;  /* 0x000000013a3a7824 */ /* 0x000fc600020e0602 */
[----:B------:R0:W-:Y:S01]  /*2cdb0*/  STL [R1+0xb64], R3 ;  /* 0x000b640301007387 */ /* 0x0001e20000100800 */
[----:B------:R-:W-:-:S03]  /*2cdc0*/  IADD3 R59, P4, R59, R47, RZ ;  /* 0x0000002f3b3b7210 */ /* 0x000fc60007f9e0ff */
[----:B0-----:R-:W4:Y:S04]  /*2cdd0*/  LDL.LU R3, [R1+0xb1c] ;  /* 0x000b1c0001037983 */ /* 0x001f280000300800 */
[----:B------:R-:W-:Y:S04]  /*2cde0*/  STL [R1+0xb38], R57 ;  /* 0x000b383901007387 */ /* 0x000fe80000100800 */
[----:B------:R-:W-:Y:S04]  /*2cdf0*/  STL [R1+0xb5c], R58 ;  /* 0x000b5c3a01007387 */ /* 0x000fe80000100800 */
[----:B------:R-:W-:Y:S01]  /*2ce00*/  STL [R1+0xb30], R59 ;  /* 0x000b303b01007387 */ /* 0x000fe20000100800 */
[----:B------:R-:W-:-:S02]  /*2ce10*/  IMAD.X R46, R46, 0x1, R2, P5 ;  /* 0x000000012e2e7824 */ /* 0x000fc400028e0602 */
[----:B------:R-:W-:-:S05]  /*2ce20*/  IMAD.X R45, R45, 0x1, R2, P6 ;  /* 0x000000012d2d7824 */ /* 0x000fca00030e0602 */
[----:B------:R0:W-:Y:S04]  /*2ce30*/  STL [R1+0xb4c], R45 ;  /* 0x000b4c2d01007387 */ /* 0x0001e80000100800 */
[----:B------:R-:W-:Y:S04]  /*2ce40*/  STL [R1+0xb54], R46 ;  /* 0x000b542e01007387 */ /* 0x000fe80000100800 */
[----:B0-----:R-:W4:Y:S01]  /*2ce50*/  LDL.LU R45, [R1+0xaf0] ;  /* 0x000af000012d7983 */ /* 0x001f220000300800 */
[-C--:B------:R-:W-:Y:S02]  /*2ce60*/  IADD3 R43, P5, R43, R47.reuse, RZ ;  /* 0x0000002f2b2b7210 */ /* 0x080fe40007fbe0ff */
[-C--:B------:R-:W-:Y:S01]  /*2ce70*/  IADD3 R39, P6, R39, R47.reuse, RZ ;  /* 0x0000002f27277210 */ /* 0x080fe20007fde0ff */
[--C-:B------:R-:W-:Y:S01]  /*2ce80*/  IMAD.X R35, R35, 0x1, R2.reuse, P1 ;  /* 0x0000000123237824 */ /* 0x100fe200008e0602 */
[-C--:B------:R-:W-:Y:S01]  /*2ce90*/  IADD3 R21, P1, R21, R47.reuse, RZ ;  /* 0x0000002f15157210 */ /* 0x080fe20007f3e0ff */
[----:B------:R-:W-:Y:S04]  /*2cea0*/  STL [R1+0xb28], R43 ;  /* 0x000b282b01007387 */ /* 0x000fe80000100800 */
[----:B------:R-:W-:Y:S04]  /*2ceb0*/  STL [R1+0xb20], R39 ;  /* 0x000b202701007387 */ /* 0x000fe80000100800 */
[----:B------:R-:W-:Y:S04]  /*2cec0*/  STL [R1+0xb44], R35 ;  /* 0x000b442301007387 */ /* 0x000fe80000100800 */
[----:B------:R-:W-:Y:S01]  /*2ced0*/  STL [R1+0xb18], R21 ;  /* 0x000b181501007387 */ /* 0x000fe20000100800 */
[--C-:B---3--:R-:W-:Y:S01]  /*2cee0*/  IMAD.X R22, R22, 0x1, R2.reuse, P2 ;  /* 0x0000000116167824 */ /* 0x108fe200010e0602 */
[-C--:B------:R-:W-:Y:S01]  /*2cef0*/  IADD3 R23, P2, R23, R47.reuse, RZ ;  /* 0x0000002f17177210 */ /* 0x080fe20007f5e0ff */
[--C-:B------:R-:W-:Y:S01]  /*2cf00*/  IMAD.X R15, R15, 0x1, R2.reuse, P3 ;  /* 0x000000010f0f7824 */ /* 0x100fe200018e0602 */
[-C--:B------:R-:W-:Y:S01]  /*2cf10*/  IADD3 R53, P3, R53, R47.reuse, RZ ;  /* 0x0000002f35357210 */ /* 0x080fe20007f7e0ff */
[----:B--2---:R-:W-:Y:S01]  /*2cf20*/  IMAD.X R37, R37, 0x1, R2, P4 ;  /* 0x0000000125257824 */ /* 0x004fe200020e0602 */
[----:B------:R-:W-:Y:S04]  /*2cf30*/  STL [R1+0xb3c], R22 ;  /* 0x000b3c1601007387 */ /* 0x000fe80000100800 */
[----:B------:R-:W-:Y:S04]  /*2cf40*/  STL [R1+0xb10], R23 ;  /* 0x000b101701007387 */ /* 0x000fe80000100800 */
[----:B------:R-:W-:Y:S04]  /*2cf50*/  STL [R1+0xb34], R15 ;  /* 0x000b340f01007387 */ /* 0x000fe80000100800 */
[----:B------:R-:W2:Y:S01]  /*2cf60*/  LDL.LU R26, [R1+0xb14] ;  /* 0x000b1400011a7983 */ /* 0x000ea20000300800 */
[----:B----4-:R-:W-:-:S03]  /*2cf70*/  IADD3 R36, P4, R36, R47, RZ ;  /* 0x0000002f24247210 */ /* 0x010fc60007f9e0ff */
[----:B------:R-:W-:Y:S04]  /*2cf80*/  STL [R1+0xb08], R53 ;  /* 0x000b083501007387 */ /* 0x000fe80000100800 */
[----:B------:R-:W3:Y:S04]  /*2cf90*/  LDL.LU R27, [R1+0xae8] ;  /* 0x000ae800011b7983 */ /* 0x000ee80000300800 */
[----:B------:R0:W-:Y:S04]  /*2cfa0*/  STL [R1+0xb2c], R37 ;  /* 0x000b2c2501007387 */ /* 0x0001e80000100800 */
        /* <DEDUP_REMOVED lines=9> */
[----:B-1----:R-:W4:Y:S01]  /*2d040*/  LDL.LU R36, [R1+0xaec] ;  /* 0x000aec0001247983 */ /* 0x002f220000300800 */
        /* <DEDUP_REMOVED lines=22> */
[----:B------:R-:W4:Y:S04]  /*2d1b0*/  LDL.LU R52, [R1+0xa88] ;  /* 0x000a880001347983 */ /* 0x000f280000300800 */
[----:B0-----:R-:W4:Y:S01]  /*2d1c0*/  LDL.LU R45, [R1+0xaac] ;  /* 0x000aac00012d7983 */ /* 0x001f220000300800 */
[--C-:B--2---:R-:W-:Y:S01]  /*2d1d0*/  IMAD.X R26, R26, 0x1, R2.reuse, P1 ;  /* 0x000000011a1a7824 */ /* 0x104fe200008e0602 */
[-C--:B---3--:R-:W-:Y:S01]  /*2d1e0*/  IADD3 R27, P1, R27, R47.reuse, RZ ;  /* 0x0000002f1b1b7210 */ /* 0x088fe20007f3e0ff */
[--C-:B----4-:R-:W-:Y:S01]  /*2d1f0*/  IMAD.X R54, R54, 0x1, R2.reuse, P2 ;  /* 0x0000000136367824 */ /* 0x110fe200010e0602 */
[-C--:B------:R-:W-:Y:S01]  /*2d200*/  IADD3 R55, P2, R55, R47.reuse, RZ ;  /* 0x0000002f37377210 */ /* 0x080fe20007f5e0ff */
[----:B------:R-:W-:Y:S01]  /*2d210*/  IMAD.X R28, R28, 0x1, R2, P3 ;  /* 0x000000011c1c7824 */ /* 0x000fe200018e0602 */
        /* <DEDUP_REMOVED lines=11> */
[----:B------:R-:W-:Y:S01]  /*2d2d0*/  STL [R1+0xafc], R30 ;  /* 0x000afc1e01007387 */ /* 0x000fe20000100800 */
[----:B------:R-:W-:-:S03]  /*2d2e0*/  IMAD.X R36, R36, 0x1, R2, P6 ;  /* 0x0000000124247824 */ /* 0x000fc600030e0602 */
[----:B------:R0:W-:Y:S04]  /*2d2f0*/  STL [R1+0xac8], R37 ;  /* 0x000ac82501007387 */ /* 0x0001e80000100800 */
[----:B------:R-:W-:Y:S04]  /*2d300*/  STL [R1+0xad0], R31 ;  /* 0x000ad01f01007387 */ /* 0x000fe80000100800 */
[----:B0-----:R-:W2:Y:S04]  /*2d310*/  LDL.LU R37, [R1+0xa80] ;  /* 0x000a800001257983 */ /* 0x001ea80000300800 */
[----:B------:R-:W-:Y:S04]  /*2d320*/  STL [R1+0xaf4], R56 ;  /* 0x000af43801007387 */ /* 0x000fe80000100800 */
[----:B------:R0:W-:Y:S04]  /*2d330*/  STL [R1+0xaec], R36 ;  /* 0x000aec2401007387 */ /* 0x0001e80000100800 */
[----:B0-----:R-:W3:Y:S01]  /*2d340*/  LDL.LU R36, [R1+0xaa4] ;  /* 0x000aa40001247983 */ /* 0x001ee20000300800 */
[-C--:B------:R-:W-:Y:S01]  /*2d350*/  IADD3 R60, P6, R60, R47.reuse, RZ ;  /* 0x0000002f3c3c7210 */ /* 0x080fe20007fde0ff */
[--C-:B------:R-:W-:Y:S01]  /*2d360*/  IMAD.X R57, R57, 0x1, R2.reuse, P1 ;  /* 0x0000000139397824 */ /* 0x100fe200008e0602 */
[----:B------:R-:W-:Y:S01]  /*2d370*/  IADD3 R58, P1, R58, R47, RZ ;  /* 0x0000002f3a3a7210 */ /* 0x000fe20007f3e0ff */
[----:B------:R-:W-:-:S02]  /*2d380*/  IMAD.X R59, R59, 0x1, R2, P2 ;  /* 0x000000013b3b7824 */ /* 0x000fc400010e0602 */
[----:B------:R0:W-:Y:S04]  /*2d390*/  STL [R1+0xac0], R60 ;  /* 0x000ac03c01007387 */ /* 0x0001e80000100800 */
[----:B0-----:R-:W4:Y:S04]  /*2d3a0*/  LDL.LU R60, [R1+0xa78] ;  /* 0x000a7800013c7983 */ /* 0x001f280000300800 */
[----:B------:R-:W-:Y:S01]  /*2d3b0*/  STL [R1+0xae4], R57 ;  /* 0x000ae43901007387 */ /* 0x000fe20000100800 */
[----:B------:R-:W-:Y:S01]  /*2d3c0*/  IMAD.X R43, R43, 0x1, R2, P3 ;  /* 0x000000012b2b7824 */ /* 0x000fe200018e0602 */
[----:B------:R-:W-:-:S02]  /*2d3d0*/  IADD3 R46, P2, R46, R47, RZ ;  /* 0x0000002f2e2e7210 */ /* 0x000fc40007f5e0ff */
[----:B------:R-:W-:Y:S04]  /*2d3e0*/  STL [R1+0xab8], R58 ;  /* 0x000ab83a01007387 */ /* 0x000fe80000100800 */
[----:B------:R-:W-:Y:S01]  /*2d3f0*/  STL [R1+0xadc], R59 ;  /* 0x000adc3b01007387 */ /* 0x000fe20000100800 */
[-C--:B------:R-:W-:Y:S01]  /*2d400*/  IADD3 R3, P3, R3, R47.reuse, RZ ;  /* 0x0000002f03037210 */ /* 0x080fe20007f7e0ff */
[--C-:B------:R-:W-:Y:S01]  /*2d410*/  IMAD.X R39, R39, 0x1, R2.reuse, P4 ;  /* 0x0000000127277824 */ /* 0x100fe200020e0602 */
[-C--:B------:R-:W-:Y:S01]  /*2d420*/  IADD3 R35, P4, R35, R47.reuse, RZ ;  /* 0x0000002f23237210 */ /* 0x080fe20007f9e0ff */
[--C-:B------:R-:W-:Y:S02]  /*2d430*/  IMAD.X R21, R21, 0x1, R2.reuse, P5 ;  /* 0x0000000115157824 */ /* 0x100fe400028e0602 */
[----:B------:R0:W-:Y:S04]  /*2d440*/  STL [R1+0xaa8], R3 ;  /* 0x000aa80301007387 */ /* 0x0001e80000100800 */
[----:B------:R1:W-:Y:S04]  /*2d450*/  STL [R1+0xab0], R46 ;  /* 0x000ab02e01007387 */ /* 0x0003e80000100800 */
[----:B0-----:R-:W4:Y:S04]  /*2d460*/  LDL.LU R3, [R1+0xa9c] ;  /* 0x000a9c0001037983 */ /* 0x001f280000300800 */
[----:B------:R0:W-:Y:S04]  /*2d470*/  STL [R1+0xad4], R43 ;  /* 0x000ad42b01007387 */ /* 0x0001e80000100800 */
[----:B------:R3:W-:Y:S04]  /*2d480*/  STL [R1+0xacc], R39 ;  /* 0x000acc2701007387 */ /* 0x0007e80000100800 */
[----:B------:R4:W-:Y:S04]  /*2d490*/  STL [R1+0xaa0], R35 ;  /* 0x000aa02301007387 */ /* 0x0009e80000100800 */
[----:B------:R4:W-:Y:S01]  /*2d4a0*/  STL [R1+0xac4], R21 ;  /* 0x000ac41501007387 */ /* 0x0009e20000100800 */
[-C--:B------:R-:W-:Y:S01]  /*2d4b0*/  IADD3 R22, P5, R22, R47.reuse, RZ ;  /* 0x0000002f16167210 */ /* 0x080fe20007fbe0ff */
[--C-:B------:R-:W-:Y:S01]  /*2d4c0*/  IMAD.X R23, R23, 0x1, R2.reuse, P6 ;  /* 0x0000000117177824 */ /* 0x100fe200030e0602 */
[-C--:B------:R-:W-:Y:S01]  /*2d4d0*/  IADD3 R15, P6, R15, R47.reuse, RZ ;  /* 0x0000002f0f0f7210 */ /* 0x080fe20007fde0ff */
[--C-:B------:R-:W-:Y:S01]  /*2d4e0*/  IMAD.X R53, R53, 0x1, R2.reuse, P1 ;  /* 0x0000000135357824 */ /* 0x100fe200008e0602 */
[----:B------:R-:W-:Y:S01]  /*2d4f0*/  IADD3 R52, P1, R52, R47, RZ ;  /* 0x0000002f34347210 */ /* 0x000fe20007f3e0ff */
[----:B------:R4:W-:Y:S04]  /*2d500*/  STL [R1+0xa98], R22 ;  /* 0x000a981601007387 */ /* 0x0009e80000100800 */
[----:B------:R4:W-:Y:S04]  /*2d510*/  STL [R1+0xabc], R23 ;  /* 0x000abc1701007387 */ /* 0x0009e80000100800 */
[----:B------:R4:W-:Y:S01]  /*2d520*/  STL [R1+0xa90], R15 ;  /* 0x000a900f01007387 */ /* 0x0009e20000100800 */
[----:B------:R-:W-:-:S03]  /*2d530*/  IMAD.X R45, R45, 0x1, R2, P2 ;  /* 0x000000012d2d7824 */ /* 0x000fc600010e0602 */
[----:B------:R-:W4:Y:S04]  /*2d540*/  LDL.LU R26, [R1+0xa70] ;  /* 0x000a7000011a7983 */ /* 0x000f280000300800 */
[----:B------:R4:W-:Y:S04]  /*2d550*/  STL [R1+0xab4], R53 ;  /* 0x000ab43501007387 */ /* 0x0009e80000100800 */
[----:B------:R-:W4:Y:S04]  /*2d560*/  LDL.LU R27, [R1+0xa94] ;  /* 0x000a9400011b7983 */ /* 0x000f280000300800 */
        /* <DEDUP_REMOVED lines=12> */
[----:B--2---:R-:W-:-:S05]  /*2d630*/  IADD3 R37, P2, R37, R47, RZ ;  /* 0x0000002f25257210 */ /* 0x004fca0007f5e0ff */
[----:B------:R2:W-:Y:S04]  /*2d640*/  STL [R1+0xa80], R37 ;  /* 0x000a802501007387 */ /* 0x0005e80000100800 */
[----:B-1----:R-:W2:Y:S04]  /*2d650*/  LDL.LU R46, [R1+0xa64] ;  /* 0x000a6400012e7983 */ /* 0x002ea80000300800 */
[----:B0-----:R-:W2:Y:S01]  /*2d660*/  LDL.LU R43, [R1+0xa38] ;  /* 0x000a3800012b7983 */ /* 0x001ea20000300800 */
[----:B---3--:R-:W-:-:S05]  /*2d670*/  IMAD.X R36, R36, 0x1, R2, P3 ;  /* 0x0000000124247824 */ /* 0x008fca00018e0602 */
[----:B------:R0:W-:Y:S04]  /*2d680*/  STL [R1+0xaa4], R36 ;  /* 0x000aa42401007387 */ /* 0x0001e80000100800 */
[----:B------:R-:W3:Y:S01]  /*2d690*/  LDL.LU R39, [R1+0xa5c] ;  /* 0x000a5c0001277983 */ /* 0x000ee20000300800 */
[----:B----4-:R-:W-:-:S05]  /*2d6a0*/  IADD3 R60, P3, R60, R47, RZ ;  /* 0x0000002f3c3c7210 */ /* 0x010fca0007f7e0ff */
[----:B------:R1:W-:Y:S04]  /*2d6b0*/  STL [R1+0xa78], R60 ;  /* 0x000a783c01007387 */ /* 0x0003e80000100800 */
[----:B------:R-:W4:Y:S04]  /*2d6c0*/  LDL.LU R35, [R1+0xa30] ;  /* 0x000a300001237983 */ /* 0x000f280000300800 */
[----:B------:R-:W4:Y:S04]  /*2d6d0*/  LDL.LU R21, [R1+0xa54] ;  /* 0x000a540001157983 */ /* 0x000f280000300800 */
[----:B------:R-:W4:Y:S04]  /*2d6e0*/  LDL.LU R22, [R1+0xa28] ;  /* 0x000a280001167983 */ /* 0x000f280000300800 */
[----:B------:R-:W4:Y:S04]  /*2d6f0*/  LDL.LU R23, [R1+0xa20] ;  /* 0x000a200001177983 */ /* 0x000f280000300800 */
[----:B------:R-:W4:Y:S04]  /*2d700*/  LDL.LU R15, [R1+0xa44] ;  /* 0x000a4400010f7983 */ /* 0x000f280000300800 */
[----:B------:R-:W4:Y:S01]  /*2d710*/  LDL.LU R53, [R1+0xa18] ;  /* 0x000a180001357983 */ /* 0x000f220000300800 */
[----:B------:R-:W-:-:S05]  /*2d720*/  IMAD.X R3, R3, 0x1, R2, P4 ;  /* 0x0000000103037824 */ /* 0x000fca00020e0602 */
[----:B------:R1:W-:Y:S04]  /*2d730*/  STL [R1+0xa9c], R3 ;  /* 0x000a9c0301007387 */ /* 0x0003e80000100800 */
[----:B------:R-:W4:Y:S04]  /*2d740*/  LDL.LU R52, [R1+0xa3c] ;  /* 0x000a3c0001347983 */ /* 0x000f280000300800 */
[----:B------:R-:W4:Y:S04]  /*2d750*/  LDL.LU R45, [R1+0xa10] ;  /* 0x000a1000012d7983 */ /* 0x000f280000300800 */
[----:B--2---:R-:W2:Y:S04]  /*2d760*/  LDL.LU R37, [R1+0xa34] ;  /* 0x000a340001257983 */ /* 0x004ea80000300800 */
[----:B0-----:R-:W2:Y:S04]  /*2d770*/  LDL.LU R36, [R1+0xa08] ;  /* 0x000a080001247983 */ /* 0x001ea80000300800 */
[----:B-1----:R-:W2:Y:S04]  /*2d780*/  LDL.LU R60, [R1+0xa2c] ;  /* 0x000a2c00013c7983 */ /* 0x002ea80000300800 */
[----:B------:R-:W2:Y:S01]  /*2d790*/  LDL.LU R3, [R1+0xa00] ;  /* 0x000a000001037983 */ /* 0x000ea20000300800 */
[-C--:B------:R-:W-:Y:S01]  /*2d7a0*/  IADD3 R26, P4, R26, R47.reuse, RZ ;  /* 0x0000002f1a1a7210 */ /* 0x080fe20007f9e0ff */
        /* <DEDUP_REMOVED lines=8> */
[----:B------:R-:W-:Y:S01]  /*2d830*/  STL [R1+0xa68], R54 ;  /* 0x000a683601007387 */ /* 0x000fe20000100800 */
[----:B------:R-:W-:-:S03]  /*2d840*/  IMAD.X R59, R59, 0x1, R2, P3 ;  /* 0x000000013b3b7824 */ /* 0x000fc600018e0602 */
[----:B------:R-:W-:Y:S01]  /*2d850*/  STL [R1+0xa8c], R55 ;  /* 0x000a8c3701007387 */ /* 0x000fe20000100800 */
[----:B------:R-:W-:-:S03]  /*2d860*/  IMAD.X R31, R31, 0x1, R2, P2 ;  /* 0x000000011f1f7824 */ /* 0x000fc600010e0602 */
[----:B------:R-:W-:Y:S01]  /*2d870*/  STL [R1+0xa60], R28 ;  /* 0x000a601c01007387 */ /* 0x000fe20000100800 */
[-C--:B------:R-:W-:Y:S01]  /*2d880*/  IADD3 R56, P2, R56, R47.reuse, RZ ;  /* 0x0000002f38387210 */ /* 0x080fe20007f5e0ff */
[----:B------:R-:W-:Y:S02]  /*2d890*/  IMAD.X R58, R58, 0x1, R2, P4 ;  /* 0x000000013a3a7824 */ /* 0x000fe400020e0602 */
[----:B------:R-:W-:Y:S01]  /*2d8a0*/  STL [R1+0xa84], R29 ;  /* 0x000a841d01007387 */ /* 0x000fe20000100800 */
[----:B------:R-:W-:-:S03]  /*2d8b0*/  IADD3 R0, P4, R0, R47, RZ ;  /* 0x0000002f00007210 */ /* 0x000fc60007f9e0ff */
[----:B------:R-:W-:Y:S01]  /*2d8c0*/  STL [R1+0xa58], R30 ;  /* 0x000a581e01007387 */ /* 0x000fe20000100800 */
[----:B------:R-:W-:-:S03]  /*2d8d0*/  IADD3 R57, P3, R57, R47, RZ ;  /* 0x0000002f39397210 */ /* 0x000fc60007f7e0ff */
[----:B------:R0:W-:Y:S04]  /*2d8e0*/  STL [R1+0xa74], R59 ;  /* 0x000a743b01007387 */ /* 0x0001e80000100800 */
[----:B------:R-:W-:Y:S04]  /*2d8f0*/  STL [R1+0xa7c], R31 ;  /* 0x000a7c1f01007387 */ /* 0x000fe80000100800 */
[----:B------:R-:W-:Y:S04]  /*2d900*/  STL [R1+0xa50], R56 ;  /* 0x000a503801007387 */ /* 0x000fe80000100800 */
[----:B------:R1:W-:Y:S04]  /*2d910*/  STL [R1+0xa40], R0 ;  /* 0x000a400001007387 */ /* 0x0003e80000100800 */
[----:B------:R-:W-:Y:S01]  /*2d920*/  STL [R1+0xa48], R57 ;  /* 0x000a483901007387 */ /* 0x000fe20000100800 */
[----:B0-----:R-:W0:Y:S03]  /*2d930*/  LDC R59, c[0x0][0x23c] ;  /* 0x00008f00ff3b7b82 */ /* 0x001e260000000800 */
[----:B-1----:R-:W2:Y:S04]  /*2d940*/  LDL.LU R0, [R1+0x1388] ;  /* 0x0013880001007983 */ /* 0x002ea80000300800 */
[----:B------:R-:W-:Y:S01]  /*2d950*/  STL [R1+0xa6c], R58 ;  /* 0x000a6c3a01007387 */ /* 0x000fe20000100800 */
[----:B------:R-:W-:-:S02]  /*2d960*/  IMAD.X R46, R46, 0x1, R2, P5 ;  /* 0x000000012e2e7824 */ /* 0x000fc400028e0602 */
[----:B0-----:R-:W-:Y:S01]  /*2d970*/  IMAD.SHL.U32 R4, R59, 0x40, RZ ;  /* 0x000000403b047824 */ /* 0x001fe200078e00ff */
[----:B------:R-:W-:-:S03]  /*2d980*/  IADD3 R43, P5, R43, R47, RZ ;  /* 0x0000002f2b2b7210 */ /* 0x000fc60007fbe0ff */
[----:B------:R-:W-:Y:S02]  /*2d990*/  IMAD.SHL.U32 R4, R4, 0x2, RZ ;  /* 0x0000000204047824 */ /* 0x000fe400078e00ff */
[--C-:B---3--:R-:W-:Y:S01]  /*2d9a0*/  IMAD.X R39, R39, 0x1, R2.reuse, P6 ;  /* 0x0000000127277824 */ /* 0x108fe200030e0602 */
[----:B------:R-:W-:Y:S04]  /*2d9b0*/  STL [R1+0xa64], R46 ;  /* 0x000a642e01007387 */ /* 0x000fe80000100800 */
[----:B------:R-:W-:Y:S04]  /*2d9c0*/  STL [R1+0xa38], R43 ;  /* 0x000a382b01007387 */ /* 0x000fe80000100800 */
[----:B------:R-:W-:Y:S01]  /*2d9d0*/  STL [R1+0xa5c], R39 ;  /* 0x000a5c2701007387 */ /* 0x000fe20000100800 */
[----:B----4-:R-:W-:Y:S01]  /*2d9e0*/  IADD3 R35, P6, R35, R4, RZ ;  /* 0x0000000423237210 */ /* 0x010fe20007fde0ff */
[----:B------:R-:W-:-:S04]  /*2d9f0*/  IMAD.X R21, R21, 0x1, R2, P1 ;  /* 0x0000000115157824 */ /* 0x000fc800008e0602 */
[----:B------:R-:W-:Y:S01]  /*2da00*/  STL [R1+0xa30], R35 ;  /* 0x000a302301007387 */ /* 0x000fe20000100800 */
[----:B--2---:R-:W-:-:S05]  /*2da10*/  IMAD.X R0, R0, 0x1, R2, P2 ;  /* 0x0000000100007824 */ /* 0x004fca00010e0602 */
[----:B------:R0:W-:Y:S04]  /*2da20*/  STL [R1+0xa4c], R0 ;  /* 0x000a4c0001007387 */ /* 0x0001e80000100800 */
[----:B------:R1:W-:Y:S04]  /*2da30*/  STL [R1+0xa54], R21 ;  /* 0x000a541501007387 */ /* 0x0003e80000100800 */
[----:B0-----:R-:W2:Y:S01]  /*2da40*/  LDL.LU R0, [R1+0x1384] ;  /* 0x0013840001007983 */ /* 0x001ea20000300800 */
[-C--:B------:R-:W-:Y:S02]  /*2da50*/  IADD3 R22, P1, R22, R4.reuse, RZ ;  /* 0x0000000416167210 */ /* 0x080fe40007f3e0ff */
[-C--:B------:R-:W-:Y:S01]  /*2da60*/  IADD3 R23, P2, R23, R4.reuse, RZ ;  /* 0x0000000417177210 */ /* 0x080fe20007f5e0ff */
[--C-:B------:R-:W-:Y:S01]  /*2da70*/  IMAD.X R15, R15, 0x1, R2.reuse, P3 ;  /* 0x000000010f0f7824 */ /* 0x100fe200018e0602 */
[-C--:B------:R-:W-:Y:S01]  /*2da80*/  IADD3 R53, P3, R53, R4.reuse, RZ ;  /* 0x0000000435357210 */ /* 0x080fe20007f7e0ff */
[----:B------:R-:W-:Y:S01]  /*2da90*/  IMAD.X R52, R52, 0x1, R2, P4 ;  /* 0x0000000134347824 */ /* 0x000fe200020e0602 */
[----:B------:R0:W-:Y:S01]  /*2daa0*/  STL [R1+0xa28], R22 ;  /* 0x000a281601007387 */ /* 0x0001e20000100800 */
[----:B------:R-:W-:-:S03]  /*2dab0*/  IADD3 R45, P4, R45, R4, RZ ;  /* 0x000000042d2d7210 */ /* 0x000fc60007f9e0ff */
[----:B------:R3:W-:Y:S01]  /*2dac0*/  STL [R1+0xa20], R23 ;  /* 0x000a201701007387 */ /* 0x0007e20000100800 */
[----:B------:R-:W-:-:S03]  /*2dad0*/  IMAD.X R37, R37, 0x1, R2, P5 ;  /* 0x0000000125257824 */ /* 0x000fc600028e0602 */
[----:B------:R4:W-:Y:S04]  /*2dae0*/  STL [R1+0xa44], R15 ;  /* 0x000a440f01007387 */ /* 0x0009e80000100800 */
[----:B------:R4:W-:Y:S01]  /*2daf0*/  STL [R1+0xa18], R53 ;  /* 0x000a183501007387 */ /* 0x0009e20000100800 */
[----:B------:R-:W-:-:S03]  /*2db00*/  IADD3 R36, P5, R36, R4, RZ ;  /* 0x0000000424247210 */ /* 0x000fc60007fbe0ff */
[----:B------:R4:W-:Y:S04]  /*2db10*/  STL [R1+0xa3c], R52 ;  /* 0x000a3c3401007387 */ /* 0x0009e80000100800 */
[----:B------:R4:W-:Y:S04]  /*2db20*/  STL [R1+0xa10], R45 ;  /* 0x000a102d01007387 */ /* 0x0009e80000100800 */
[----:B------:R4:W-:Y:S04]  /*2db30*/  STL [R1+0xa34], R37 ;  /* 0x000a342501007387 */ /* 0x0009e80000100800 */
[----:B------:R-:W4:Y:S04]  /*2db40*/  LDL.LU R6, [R1+0xa24] ;  /* 0x000a240001067983 */ /* 0x000f280000300800 */
[----:B------:R4:W-:Y:S04]  /*2db50*/  STL [R1+0xa08], R36 ;  /* 0x000a082401007387 */ /* 0x0009e80000100800 */
[----:B------:R-:W4:Y:S01]  /*2db60*/  LDL.LU R7, [R1+0x9f8] ;  /* 0x0009f80001077983 */ /* 0x000f220000300800 */
[----:B--2---:R-:W-:Y:S01]  /*2db70*/  IMAD.X R60, R60, 0x1, R0, P6 ;  /* 0x000000013c3c7824 */ /* 0x004fe200030e0600 */
[----:B------:R-:W-:-:S04]  /*2db80*/  IADD3 R3, P6, R3, R4, RZ ;  /* 0x0000000403037210 */ /* 0x000fc80007fde0ff */
[----:B------:R2:W-:Y:S04]  /*2db90*/  STL [R1+0xa2c], R60 ;  /* 0x000a2c3c01007387 */ /* 0x0005e80000100800 */
        /* <DEDUP_REMOVED lines=19> */
[----:B-1----:R-:W2:Y:S04]  /*2dcd0*/  LDL.LU R21, [R1+0x9d4] ;  /* 0x0009d40001157983 */ /* 0x002ea80000300800 */
[----:B0-----:R-:W2:Y:S04]  /*2dce0*/  LDL.LU R22, [R1+0x9a8] ;  /* 0x0009a80001167983 */ /* 0x001ea80000300800 */
[----:B---3--:R-:W3:Y:S04]  /*2dcf0*/  LDL.LU R23, [R1+0x9cc] ;  /* 0x0009cc0001177983 */ /* 0x008ee80000300800 */
[----:B----4-:R-:W4:Y:S04]  /*2dd00*/  LDL.LU R15, [R1+0x9a0] ;  /* 0x0009a000010f7983 */ /* 0x010f280000300800 */
[----:B------:R-:W4:Y:S04]  /*2dd10*/  LDL.LU R53, [R1+0x9c4] ;  /* 0x0009c40001357983 */ /* 0x000f280000300800 */
[----:B------:R-:W4:Y:S04]  /*2dd20*/  LDL.LU R52, [R1+0x998] ;  /* 0x0009980001347983 */ /* 0x000f280000300800 */
[----:B------:R-:W4:Y:S04]  /*2dd30*/  LDL.LU R45, [R1+0x9bc] ;  /* 0x0009bc00012d7983 */ /* 0x000f280000300800 */
[----:B------:R-:W4:Y:S04]  /*2dd40*/  LDL.LU R37, [R1+0x990] ;  /* 0x0009900001257983 */ /* 0x000f280000300800 */
[----:B------:R-:W4:Y:S04]  /*2dd50*/  LDL.LU R36, [R1+0x9b4] ;  /* 0x0009b40001247983 */ /* 0x000f280000300800 */
[----:B--2---:R-:W2:Y:S04]  /*2dd60*/  LDL.LU R60, [R1+0x988] ;  /* 0x00098800013c7983 */ /* 0x004ea80000300800 */
[----:B------:R-:W2:Y:S01]  /*2dd70*/  LDL.LU R3, [R1+0x9ac] ;  /* 0x0009ac0001037983 */ /* 0x000ea20000300800 */
[----:B------:R-:W-:Y:S01]  /*2dd80*/  IMAD.X R6, R6, 0x1, R0, P1 ;  /* 0x0000000106067824 */ /* 0x000fe200008e0600 */
[----:B------:R-:W-:-:S04]  /*2dd90*/  IADD3 R7, P1, R7, R4, RZ ;  /* 0x0000000407077210 */ /* 0x000fc80007f3e0ff */
[----:B------:R0:W-:Y:S04]  /*2dda0*/  STL [R1+0xa24], R6 ;  /* 0x000a240601007387 */ /* 0x0001e80000100800 */
[----:B------:R1:W-:Y:S01]  /*2ddb0*/  STL [R1+0x9f8], R7 ;  /* 0x0009f80701007387 */ /* 0x0003e20000100800 */
[--C-:B------:R-:W-:Y:S01]  /*2ddc0*/  IMAD.X R5, R5, 0x1, R0.reuse, P2 ;  /* 0x0000000105057824 */ /* 0x100fe200010e0600 */
        /* <DEDUP_REMOVED lines=35> */
[----:B---3--:R-:W-:-:S03]  /*2e000*/  IMAD.X R23, R23, 0x1, R0, P6 ;  /* 0x0000000117177824 */ /* 0x008fc600030e0600 */
[----:B------:R3:W-:Y:S01]  /*2e010*/  STL [R1+0x9dc], R39 ;  /* 0x0009dc2701007387 */ /* 0x0007e20000100800 */
[----:B----4-:R-:W-:-:S03]  /*2e020*/  IADD3 R15, P6, R15, R4, RZ ;  /* 0x000000040f0f7210 */ /* 0x010fc60007fde0ff */
        /* <DEDUP_REMOVED lines=8> */
[----:B------:R4:W-:Y:S04]  /*2e0b0*/  STL [R1+0x9a0], R15 ;  /* 0x0009a00f01007387 */ /* 0x0009e80000100800 */
[----:B------:R4:W-:Y:S01]  /*2e0c0*/  STL [R1+0x9c4], R53 ;  /* 0x0009c43501007387 */ /* 0x0009e20000100800 */
[----:B------:R-:W-:-:S03]  /*2e0d0*/  IMAD.X R36, R36, 0x1, R0, P3 ;  /* 0x0000000124247824 */ /* 0x000fc600018e0600 */
[----:B------:R4:W-:Y:S01]  /*2e0e0*/  STL [R1+0x998], R52 ;  /* 0x0009983401007387 */ /* 0x0009e20000100800 */
[----:B--2---:R-:W-:-:S03]  /*2e0f0*/  IADD3 R60, P3, R60, R4, RZ ;  /* 0x000000043c3c7210 */ /* 0x004fc60007f7e0ff */
[----:B------:R2:W-:Y:S04]  /*2e100*/  STL [R1+0x9bc], R45 ;  /* 0x0009bc2d01007387 */ /* 0x0005e80000100800 */
[----:B------:R2:W-:Y:S01]  /*2e110*/  STL [R1+0x990], R37 ;  /* 0x0009902501007387 */ /* 0x0005e20000100800 */
[----:B------:R-:W-:-:S03]  /*2e120*/  IMAD.X R3, R3, 0x1, R0, P4 ;  /* 0x0000000103037824 */ /* 0x000fc600020e0600 */
[----:B0-----:R-:W2:Y:S04]  /*2e130*/  LDL.LU R6, [R1+0x980] ;  /* 0x0009800001067983 */ /* 0x001ea80000300800 */
[----:B------:R0:W-:Y:S04]  /*2e140*/  STL [R1+0x9b4], R36 ;  /* 0x0009b42401007387 */ /* 0x0001e80000100800 */
[----:B-1----:R-:W2:Y:S04]  /*2e150*/  LDL.LU R7, [R1+0x9a4] ;  /* 0x0009a40001077983 */ /* 0x002ea80000300800 */
        /* <DEDUP_REMOVED lines=26> */
[----:B--2---:R-:W2:Y:S04]  /*2e300*/  LDL.LU R45, [R1+0x918] ;  /* 0x00091800012d7983 */ /* 0x004ea80000300800 */
[----:B------:R-:W2:Y:S04]  /*2e310*/  LDL.LU R37, [R1+0x93c] ;  /* 0x00093c0001257983 */ /* 0x000ea80000300800 */
        /* <DEDUP_REMOVED lines=35> */
[----:B---3--:R-:W-:-:S03]  /*2e550*/  IADD3 R39, P1, R39, R4, RZ ;  /* 0x0000000427277210 */ /* 0x008fc60007f3e0ff */
[----:B------:R3:W-:Y:S01]  /*2e560*/  STL [R1+0x948], R59 ;  /* 0x0009483b01007387 */ /* 0x0007e20000100800 */
[----:B----4-:R-:W-:-:S03]  /*2e570*/  IMAD.X R35, R35, 0x1, R0, P2 ;  /* 0x0000000123237824 */ /* 0x010fc600010e0600 */
        /* <DEDUP_REMOVED lines=13> */
[----:B--2---:R-:W-:-:S03]  /*2e650*/  IADD3 R45, P5, R45, R4, RZ ;  /* 0x000000042d2d7210 */ /* 0x004fc60007fbe0ff */
[----:B------:R2:W-:Y:S01]  /*2e660*/  STL [R1+0x928], R23 ;  /* 0x0009281701007387 */ /* 0x0005e20000100800 */
[----:B------:R-:W-:-:S03]  /*2e670*/  IMAD.X R37, R37, 0x1, R0, P6 ;  /* 0x0000000125257824 */ /* 0x000fc600030e0600 */
[----:B------:R2:W-:Y:S04]  /*2e680*/  STL [R1+0x94c], R15 ;  /* 0x00094c0f01007387 */ /* 0x0005e80000100800 */
[----:B------:R2:W-:Y:S01]  /*2e690*/  STL [R1+0x920], R53 ;  /* 0x0009203501007387 */ /* 0x0005e20000100800 */
[----:B------:R-:W-:-:S03]  /*2e6a0*/  IADD3 R36, P6, R36, R4, RZ ;  /* 0x0000000424247210 */ /* 0x000fc60007fde0ff */
[----:B------:R2:W-:Y:S01]  /*2e6b0*/  STL [R1+0x944], R52 ;  /* 0x0009443401007387 */ /* 0x0005e20000100800 */
[----:B------:R-:W-:-:S03]  /*2e6c0*/  IMAD.X R60, R60, 0x1, R0, P1 ;  /* 0x000000013c3c7824 */ /* 0x000fc600008e0600 */
[----:B------:R2:W-:Y:S04]  /*2e6d0*/  STL [R1+0x918], R45 ;  /* 0x0009182d01007387 */ /* 0x0005e80000100800 */
[----:B------:R2:W-:Y:S01]  /*2e6e0*/  STL [R1+0x93c], R37 ;  /* 0x00093c2501007387 */ /* 0x0005e20000100800 */
[----:B------:R-:W-:-:S03]  /*2e6f0*/  IADD3 R3, P1, R3, R4, RZ ;  /* 0x0000000403037210 */ /* 0x000fc60007f3e0ff */
        /* <DEDUP_REMOVED lines=27> */
[----:B------:R-:W2:Y:S04]  /*2e8b0*/  LDL.LU R53, [R1+0x8cc] ;  /* 0x0008cc0001357983 */ /* 0x000ea80000300800 */
[----:B------:R-:W2:Y:S04]  /*2e8c0*/  LDL.LU R52, [R1+0x8a0] ;  /* 0x0008a00001347983 */ /* 0x000ea80000300800 */
[----:B------:R-:W2:Y:S04]  /*2e8d0*/  LDL.LU R45, [R1+0x8c4] ;  /* 0x0008c400012d7983 */ /* 0x000ea80000300800 */
[----:B------:R-:W2:Y:S04]  /*2e8e0*/  LDL.LU R37, [R1+0x898] ;  /* 0x0008980001257983 */ /* 0x000ea80000300800 */
[----:B0-----:R-:W2:Y:S04]  /*2e8f0*/  LDL.LU R36, [R1+0x8bc] ;  /* 0x0008bc0001247983 */ /* 0x001ea80000300800 */
[----:B-1----:R-:W2:Y:S04]  /*2e900*/  LDL.LU R60, [R1+0x890] ;  /* 0x00089000013c7983 */ /* 0x002ea80000300800 */
[----:B------:R-:W2:Y:S01]  /*2e910*/  LDL.LU R3, [R1+0x8b4] ;  /* 0x0008b40001037983 */ /* 0x000ea20000300800 */
        /* <DEDUP_REMOVED lines=40> */
[----:B--2---:R-:W-:-:S03]  /*2eba0*/  IMAD.X R23, R23, 0x1, R0, P1 ;  /* 0x0000000117177824 */ /* 0x004fc600008e0600 */
        /* <DEDUP_REMOVED lines=14> */
[----:B------:R-:W-:-:S03]  /*2ec90*/  IADD3 R60, P4, R60, R4, RZ ;  /* 0x000000043c3c7210 */ /* 0x000fc60007f9e0ff */
        /* <DEDUP_REMOVED lines=193> */
[----:B---3--:R-:W3:Y:S04]  /*2f8b0*/  LDL.LU R5, [R1+0x788] ;  /* 0x0007880001057983 */ /* 0x008ee80000300800 */
[----:B------:R1:W-:Y:S04]  /*2f8c0*/  STL [R1+0x7bc], R3 ;  /* 0x0007bc0301007387 */ /* 0x0003e80000100800 */
        /* <DEDUP_REMOVED lines=30> */
[-C--:B---3--:R-:W-:Y:S01]  /*2fab0*/  IADD3 R5, P1, R5, R4.reuse, RZ ;  /* 0x0000000405057210 */ /* 0x088fe20007f3e0ff */
[--C-:B----4-:R-:W-:Y:S01]  /*2fac0*/  IMAD.X R26, R26, 0x1, R0.reuse, P2 ;  /* 0x000000011a1a7824 */ /* 0x110fe200010e0600 */
        /* <DEDUP_REMOVED lines=91> */
[--C-:B---3--:R-:W-:Y:S01]  /*30080*/  IMAD.X R5, R5, 0x1, R0.reuse, P5 ;  /* 0x0000000105057824 */ /* 0x108fe200028e0600 */
[-C--:B----4-:R-:W-:Y:S01]  /*30090*/  IADD3 R26, P5, R26, R4.reuse, RZ ;  /* 0x000000041a1a7210 */ /* 0x090fe20007fbe0ff */
[----:B------:R-:W-:Y:S01]  /*300a0*/  IMAD.X R27, R27, 0x1, R0, P6 ;  /* 0x000000011b1b7824 */ /* 0x000fe200030e0600 */
[----:B------:R-:W-:Y:S01]  /*300b0*/  STL [R1+0x1244], R6 ;  /* 0x0012440601007387 */ /* 0x000fe20000100800 */
[----:B------:R-:W-:-:S03]  /*300c0*/  IADD3 R54, P6, R54, R4, RZ ;  /* 0x0000000436367210 */ /* 0x000fc60007fde0ff */
[----:B------:R-:W-:Y:S01]  /*300d0*/  STL [R1+0x1280], R7 ;  /* 0x0012800701007387 */ /* 0x000fe20000100800 */
[----:B--2---:R-:W-:-:S03]  /*300e0*/  IMAD.X R55, R55, 0x1, R0, P1 ;  /* 0x0000000137377824 */ /* 0x004fc600008e0600 */
[----:B------:R-:W-:Y:S01]  /*300f0*/  STL [R1+0x124c], R5 ;  /* 0x00124c0501007387 */ /* 0x000fe20000100800 */
[----:B------:R-:W-:-:S03]  /*30100*/  IADD3 R28, P1, R28, R4, RZ ;  /* 0x000000041c1c7210 */ /* 0x000fc60007f3e0ff */
[----:B------:R-:W-:Y:S01]  /*30110*/  STL [R1+0x1288], R26 ;  /* 0x0012881a01007387 */ /* 0x000fe20000100800 */
[----:B------:R-:W-:-:S03]  /*30120*/  IMAD.X R29, R29, 0x1, R0, P2 ;  /* 0x000000011d1d7824 */ /* 0x000fc600010e0600 */
        /* <DEDUP_REMOVED lines=43> */
[----:B------:R0:W-:Y:S04]  /*303e0*/  STL [R1+0x12ac], R45 ;  /* 0x0012ac2d01007387 */ /* 0x0001e80000100800 */
[----:B------:R-:W-:Y:S01]  /*303f0*/  STL [R1+0x12e8], R37 ;  /* 0x0012e82501007387 */ /* 0x000fe20000100800 */
[----:B------:R-:W-:-:S03]  /*30400*/  IMAD.X R3, R3, 0x1, R0, P1 ;  /* 0x0000000103037824 */ /* 0x000fc600008e0600 */
[----:B0-----:R-:W2:Y:S04]  /*30410*/  LDL.LU R45, [R1+0x12f8] ;  /* 0x0012f800012d7983 */ /* 0x001ea80000300800 */
[----:B------:R0:W-:Y:S04]  /*30420*/  STL [R1+0x12b4], R36 ;  /* 0x0012b42401007387 */ /* 0x0001e80000100800 */
[----:B------:R-:W3:Y:S04]  /*30430*/  LDL.LU R52, [R1+0x12c4] ;  /* 0x0012c40001347983 */ /* 0x000ee80000300800 */
[----:B------:R1:W-:Y:S04]  /*30440*/  STL [R1+0x12f0], R60 ;  /* 0x0012f03c01007387 */ /* 0x0003e80000100800 */
[----:B------:R-:W4:Y:S04]  /*30450*/  LDL.LU R53, [R1+0x1300] ;  /* 0x0013000001357983 */ /* 0x000f280000300800 */
[----:B------:R1:W-:Y:S04]  /*30460*/  STL [R1+0x12bc], R3 ;  /* 0x0012bc0301007387 */ /* 0x0003e80000100800 */
        /* <DEDUP_REMOVED lines=28> */
[-C--:B--2---:R-:W-:Y:S01]  /*30630*/  IADD3 R45, P1, R45, R4.reuse, RZ ;  /* 0x000000042d2d7210 */ /* 0x084fe20007f3e0ff */
[----:B---3--:R-:W-:Y:S01]  /*30640*/  IMAD.X R52, R52, 0x1, R0, P2 ;  /* 0x0000000134347824 */ /* 0x008fe200010e0600 */
[----:B----4-:R-:W-:-:S03]  /*30650*/  IADD3 R53, P2, R53, R4, RZ ;  /* 0x0000000435357210 */ /* 0x010fc60007f5e0ff */
[----:B------:R0:W-:Y:S01]  /*30660*/  STL [R1+0x12f8], R45 ;  /* 0x0012f82d01007387 */ /* 0x0001e20000100800 */
[--C-:B------:R-:W-:Y:S01]  /*30670*/  IMAD.X R36, R36, 0x1, R0.reuse, P3 ;  /* 0x0000000124247824 */ /* 0x100fe200018e0600 */
[-C--:B------:R-:W-:Y:S02]  /*30680*/  IADD3 R37, P3, R37, R4.reuse, RZ ;  /* 0x0000000425257210 */ /* 0x080fe40007f7e0ff */
[----:B0-----:R0:W5:Y:S04]  /*30690*/  LDL.LU R45, [R1+0x1380] ;  /* 0x00138000012d7983 */ /* 0x0011680000300800 */
[----:B------:R1:W-:Y:S01]  /*306a0*/  STL [R1+0x12c4], R52 ;  /* 0x0012c43401007387 */ /* 0x0003e20000100800 */
[--C-:B------:R-:W-:Y:S01]  /*306b0*/  IMAD.X R60, R60, 0x1, R0.reuse, P4 ;  /* 0x000000013c3c7824 */ /* 0x100fe200020e0600 */
[-C--:B------:R-:W-:Y:S01]  /*306c0*/  IADD3 R3, P4, R3, R4.reuse, RZ ;  /* 0x0000000403037210 */ /* 0x080fe20007f9e0ff */
[--C-:B------:R-:W-:Y:S01]  /*306d0*/  IMAD.X R6, R6, 0x1, R0.reuse, P5 ;  /* 0x0000000106067824 */ /* 0x100fe200028e0600 */
[-C--:B------:R-:W-:Y:S01]  /*306e0*/  IADD3 R7, P5, R7, R4.reuse, RZ ;  /* 0x0000000407077210 */ /* 0x080fe20007fbe0ff */
[----:B-1----:R0:W5:Y:S04]  /*306f0*/  LDL.LU R52, [R1+0x137c] ;  /* 0x00137c0001347983 */ /* 0x0021680000300800 */
[----:B------:R1:W-:Y:S01]  /*30700*/  STL [R1+0x1300], R53 ;  /* 0x0013003501007387 */ /* 0x0003e20000100800 */
[--C-:B------:R-:W-:Y:S01]  /*30710*/  IMAD.X R5, R5, 0x1, R0.reuse, P6 ;  /* 0x0000000105057824 */ /* 0x100fe200030e0600 */
[-C--:B------:R-:W-:Y:S01]  /*30720*/  IADD3 R26, P6, R26, R4.reuse, RZ ;  /* 0x000000041a1a7210 */ /* 0x080fe20007fde0ff */
[--C-:B------:R-:W-:Y:S01]  /*30730*/  IMAD.X R27, R27, 0x1, R0.reuse, P1 ;  /* 0x000000011b1b7824 */ /* 0x100fe200008e0600 */
[----:B-1----:R0:W5:Y:S04]  /*30740*/  LDL.LU R53, [R1+0x1378] ;  /* 0x0013780001357983 */ /* 0x0021680000300800 */
[----:B------:R1:W-:Y:S01]  /*30750*/  STL [R1+0x12cc], R36 ;  /* 0x0012cc2401007387 */ /* 0x0003e20000100800 */
[----:B------:R-:W-:Y:S01]  /*30760*/  IADD3 R54, P1, R54, R4, RZ ;  /* 0x0000000436367210 */ /* 0x000fe20007f3e0ff */
[----:B------:R-:W-:-:S02]  /*30770*/  IMAD.X R55, R55, 0x1, R0, P2 ;  /* 0x0000000137377824 */ /* 0x000fc400010e0600 */
[----:B-1----:R0:W5:Y:S04]  /*30780*/  LDL.LU R36, [R1+0x1374] ;  /* 0x0013740001247983 */ /* 0x0021680000300800 */
[----:B------:R1:W-:Y:S01]  /*30790*/  STL [R1+0x1308], R37 ;  /* 0x0013082501007387 */ /* 0x0003e20000100800 */
[-C--:B------:R-:W-:Y:S01]  /*307a0*/  IADD3 R28, P2, R28, R4.reuse, RZ ;  /* 0x000000041c1c7210 */ /* 0x080fe20007f5e0ff */
[--C-:B------:R-:W-:Y:S02]  /*307b0*/  IMAD.X R29, R29, 0x1, R0.reuse, P3 ;  /* 0x000000011d1d7824 */ /* 0x100fe400018e0600 */
[----:B-1----:R0:W5:Y:S04]  /*307c0*/  LDL.LU R37, [R1+0x1370] ;  /* 0x0013700001257983 */ /* 0x0021680000300800 */
[----:B------:R1:W-:Y:S01]  /*307d0*/  STL [R1+0x12d4], R60 ;  /* 0x0012d43c01007387 */ /* 0x0003e20000100800 */
[----:B------:R-:W-:Y:S01]  /*307e0*/  IADD3 R30, P3, R30, R4, RZ ;  /* 0x000000041e1e7210 */ /* 0x000fe20007f7e0ff */
[----:B------:R-:W-:-:S02]  /*307f0*/  IMAD.X R31, R31, 0x1, R0, P4 ;  /* 0x000000011f1f7824 */ /* 0x000fc400020e0600 */
[----:B-1----:R0:W5:Y:S04]  /*30800*/  LDL.LU R60, [R1+0x136c] ;  /* 0x00136c00013c7983 */ /* 0x0021680000300800 */
[----:B------:R1:W-:Y:S04]  /*30810*/  STL [R1+0x1310], R3 ;  /* 0x0013100301007387 */ /* 0x0003e80000100800 */
[----:B------:R-:W-:Y:S04]  /*30820*/  STL [R1+0x12dc], R6 ;  /* 0x0012dc0601007387 */ /* 0x000fe80000100800 */
[----:B------:R-:W-:Y:S04]  /*30830*/  STL [R1+0x1318], R7 ;  /* 0x0013180701007387 */ /* 0x000fe80000100800 */
[----:B------:R2:W-:Y:S04]  /*30840*/  STL [R1+0x12e4], R5 ;  /* 0x0012e40501007387 */ /* 0x0005e80000100800 */
[----:B------:R0:W-:Y:S04]  /*30850*/  STL [R1+0x1320], R26 ;  /* 0x0013201a01007387 */ /* 0x0001e80000100800 */
[----:B------:R0:W-:Y:S04]  /*30860*/  STL [R1+0x12ec], R27 ;  /* 0x0012ec1b01007387 */ /* 0x0001e80000100800 */
[----:B------:R0:W-:Y:S04]  /*30870*/  STL [R1+0x1328], R54 ;  /* 0x0013283601007387 */ /* 0x0001e80000100800 */
[----:B------:R0:W-:Y:S01]  /*30880*/  STL [R1+0x12f4], R55 ;  /* 0x0012f43701007387 */ /* 0x0001e20000100800 */
[----:B------:R-:W-:-:S03]  /*30890*/  IADD3 R56, P4, R56, R4, RZ ;  /* 0x0000000438387210 */ /* 0x000fc60007f9e0ff */
[----:B------:R0:W-:Y:S01]  /*308a0*/  STL [R1+0x1330], R28 ;  /* 0x0013301c01007387 */ /* 0x0001e20000100800 */
[----:B------:R-:W-:Y:S01]  /*308b0*/  IMAD.X R57, R57, 0x1, R0, P5 ;  /* 0x0000000139397824 */ /* 0x000fe200028e0600 */
[----:B-1----:R-:W1:Y:S02]  /*308c0*/  S2R R3, SR_TID.X ;  /* 0x0000000000037919 */ /* 0x002e640000002100 */
        /* <DEDUP_REMOVED lines=21> */
[----:B------:R-:W-:Y:S02]  /*30a20*/  IMAD.MOV.U32 R4, RZ, RZ, R9 ;  /* 0x000000ffff047224 */ /* 0x000fe400078e0009 */
[----:B--2---:R-:W-:Y:S01]  /*30a30*/  IMAD.MOV.U32 R5, RZ, RZ, R11 ;  /* 0x000000ffff057224 */ /* 0x004fe200078e000b */
[----:B------:R0:W-:Y:S01]  /*30a40*/  STL [R1+0x132c], R35 ;  /* 0x00132c2301007387 */ /* 0x0001e20000100800 */
[----:B------:R-:W-:-:S03]  /*30a50*/  IMAD.X R15, R15, 0x1, R0, P1 ;  /* 0x000000010f0f7824 */ /* 0x000fc600008e0600 */
[----:B------:R0:W-:Y:S01]  /*30a60*/  STL [R1+0x1334], R21 ;  /* 0x0013341501007387 */ /* 0x0001e20000100800 */
[----:B------:R-:W-:Y:S02]  /*30a70*/  IMAD.MOV.U32 R6, RZ, RZ, R8 ;  /* 0x000000ffff067224 */ /* 0x000fe400078e0008 */
[----:B------:R-:W-:Y:S01]  /*30a80*/  IMAD.MOV.U32 R7, RZ, RZ, R10 ;  /* 0x000000ffff077224 */ /* 0x000fe200078e000a */
[----:B------:R0:W-:Y:S04]  /*30a90*/  STL [R1+0x133c], R22 ;  /* 0x00133c1601007387 */ /* 0x0001e80000100800 */
[----:B------:R0:W-:Y:S04]  /*30aa0*/  STL [R1+0x1344], R23 ;  /* 0x0013441701007387 */ /* 0x0001e80000100800 */
[----:B------:R0:W-:Y:S04]  /*30ab0*/  STL.64 [R1+0x608], R4 ;  /* 0x0006080401007387 */ /* 0x0001e80000100a00 */
[----:B------:R0:W-:Y:S04]  /*30ac0*/  STL [R1+0x134c], R15 ;  /* 0x00134c0f01007387 */ /* 0x0001e80000100800 */
[----:B------:R0:W-:Y:S01]  /*30ad0*/  STL.64 [R1+0x610], R6 ;  /* 0x0006100601007387 */ /* 0x0001e20000100a00 */
[----:B-1----:R-:W-:-:S05]  /*30ae0*/  LOP3.LUT R3, R3, 0x1f, RZ, 0xc0, !PT ;  /* 0x0000001f03037812 */ /* 0x002fca00078ec0ff */
[----:B------:R-:W-:Y:S01]  /*30af0*/  IMAD.SHL.U32 R3, R3, 0x2, RZ ;  /* 0x0000000203037824 */ /* 0x000fe200078e00ff */
[----:B------:R-:W-:Y:S06]  /*30b00*/  @P0 BRA `(.L_x_1) ;  /* 0xfffffdc400600947 */ /* 0x000fec000383ffff */
[----:B------:R-:W2:Y:S04]  /*30b10*/  LDL.LU R2, [R1+0x3cc] ;  /* 0x0003cc0001027983 */ /* 0x000ea80000300800 */
[----:B------:R-:W2:Y:S04]  /*30b20*/  LDL.LU R9, [R1+0x1cc] ;  /* 0x0001cc0001097983 */ /* 0x000ea80000300800 */
[----:B------:R-:W3:Y:S04]  /*30b30*/  LDL.LU R11, [R1+0x3c4] ;  /* 0x0003c400010b7983 */ /* 0x000ee80000300800 */
[----:B------:R-:W3:Y:S04]  /*30b40*/  LDL.LU R8, [R1+0x1c4] ;  /* 0x0001c40001087983 */ /* 0x000ee80000300800 */
[----:B------:R-:W4:Y:S04]  /*30b50*/  LDL.LU R10, [R1+0x2ec] ;  /* 0x0002ec00010a7983 */ /* 0x000f280000300800 */
        /* <DEDUP_REMOVED lines=25> */
[----:B-----5:R-:W-:Y:S04]  /*30cf0*/  STL [R1+0x1370], R60 ;  /* 0x0013703c01007387 */ /* 0x020fe80000100800 */
[----:B------:R-:W-:Y:S01]  /*30d00*/  STL [R1+0x136c], R61 ;  /* 0x00136c3d01007387 */ /* 0x000fe20000100800 */
[----:B--2---:R-:W-:-:S05]  /*30d10*/  F2FP.F16.F32.PACK_AB R3, R2, R9 ;  /* 0x000000090203723e */ /* 0x004fca00000000ff */
[----:B------:R0:W-:Y:S01]  /*30d20*/  STL [R1+0x15c], R3 ;  /* 0x00015c0301007387 */ /* 0x0001e20000100800 */
[----:B---3--:R-:W-:-:S05]  /*30d30*/  F2FP.F16.F32.PACK_AB R2, R11, R8 ;  /* 0x000000080b02723e */ /* 0x008fca00000000ff */
[----:B------:R1:W-:Y:S01]  /*30d40*/  STL [R1+0x158], R2 ;  /* 0x0001580201007387 */ /* 0x0003e20000100800 */
[----:B----4-:R-:W-:-:S05]  /*30d50*/  F2FP.F16.F32.PACK_AB R0, R10, R6 ;  /* 0x000000060a00723e */ /* 0x010fca00000000ff */
[----:B------:R2:W-:Y:S01]  /*30d60*/  STL [R1+0x154], R0 ;  /* 0x0001540001007387 */ /* 0x0005e20000100800 */
[----:B0-----:R-:W-:-:S05]  /*30d70*/  F2FP.F16.F32.PACK_AB R3, R7, R4 ;  /* 0x000000040703723e */ /* 0x001fca00000000ff */
[----:B------:R0:W-:Y:S01]  /*30d80*/  STL [R1+0x150], R3 ;  /* 0x0001500301007387 */ /* 0x0001e20000100800 */
[----:B-1----:R-:W-:-:S05]  /*30d90*/  F2FP.F16.F32.PACK_AB R2, R5, R26 ;  /* 0x0000001a0502723e */ /* 0x002fca00000000ff */
[----:B------:R1:W-:Y:S01]  /*30da0*/  STL [R1+0x11c], R2 ;  /* 0x00011c0201007387 */ /* 0x0003e20000100800 */
[----:B--2---:R-:W-:-:S05]  /*30db0*/  F2FP.F16.F32.PACK_AB R0, R27, R54 ;  /* 0x000000361b00723e */ /* 0x004fca00000000ff */
[----:B------:R2:W-:Y:S01]  /*30dc0*/  STL [R1+0x118], R0 ;  /* 0x0001180001007387 */ /* 0x0005e20000100800 */
[----:B0-----:R-:W-:-:S05]  /*30dd0*/  F2FP.F16.F32.PACK_AB R3, R55, R28 ;  /* 0x0000001c3703723e */ /* 0x001fca00000000ff */
[----:B------:R0:W-:Y:S01]  /*30de0*/  STL [R1+0x114], R3 ;  /* 0x0001140301007387 */ /* 0x0001e20000100800 */
[----:B-1----:R-:W-:Y:S02]  /*30df0*/  F2FP.F16.F32.PACK_AB R2, R29, R30 ;  /* 0x0000001e1d02723e */ /* 0x002fe400000000ff */
[----:B--2---:R-:W-:-:S03]  /*30e00*/  F2FP.F16.F32.PACK_AB R0, R25, R56 ;  /* 0x000000381900723e */ /* 0x004fc600000000ff */
[----:B------:R1:W-:Y:S01]  /*30e10*/  STL [R1+0x110], R2 ;  /* 0x0001100201007387 */ /* 0x0003e20000100800 */
[----:B0-----:R-:W-:-:S03]  /*30e20*/  F2FP.F16.F32.PACK_AB R3, R24, R57 ;  /* 0x000000391803723e */ /* 0x001fc600000000ff */
[----:B------:R0:W-:Y:S04]  /*30e30*/  STL [R1+0x10c], R0 ;  /* 0x00010c0001007387 */ /* 0x0001e80000100800 */
[----:B------:R-:W-:Y:S01]  /*30e40*/  STL [R1+0x108], R3 ;  /* 0x0001080301007387 */ /* 0x000fe20000100800 */
[----:B-1----:R-:W-:-:S03]  /*30e50*/  F2FP.F16.F32.PACK_AB R2, R58, R59 ;  /* 0x0000003b3a02723e */ /* 0x002fc600000000ff */
[----:B------:R-:W2:Y:S04]  /*30e60*/  LDL.LU R56, [R1+0x1dc] ;  /* 0x0001dc0001387983 */ /* 0x000ea80000300800 */
[----:B------:R-:W-:Y:S01]  /*30e70*/  STL [R1+0x104], R2 ;  /* 0x0001040201007387 */ /* 0x000fe20000100800 */
[----:B0-----:R-:W-:-:S03]  /*30e80*/  F2FP.F16.F32.PACK_AB R0, R46, R47 ;  /* 0x0000002f2e00723e */ /* 0x001fc600000000ff */
[----:B------:R-:W3:Y:S04]  /*30e90*/  LDL.LU R57, [R1+0x1d4] ;  /* 0x0001d40001397983 */ /* 0x000ee80000300800 */
[----:B------:R0:W-:Y:S04]  /*30ea0*/  STL [R1+0x100], R0 ;  /* 0x0001000001007387 */ /* 0x0001e80000100800 */
[----:B------:R-:W4:Y:S04]  /*30eb0*/  LDL.LU R58, [R1+0x31c] ;  /* 0x00031c00013a7983 */ /* 0x000f280000300800 */
[----:B------:R-:W4:Y:S01]  /*30ec0*/  LDL.LU R59, [R1+0x14c] ;  /* 0x00014c00013b7983 */ /* 0x000f220000300800 */
[----:B0-----:R-:W-:-:S03]  /*30ed0*/  F2FP.F16.F32.PACK_AB R0, R31, R43 ;  /* 0x0000002b1f00723e */ /* 0x001fc600000000ff */
[----:B------:R-:W4:Y:S01]  /*30ee0*/  LDL.LU R46, [R1+0x314] ;  /* 0x00031400012e7983 */ /* 0x000f220000300800 */
[----:B------:R-:W-:-:S03]  /*30ef0*/  F2FP.F16.F32.PACK_AB R3, R39, R35 ;  /* 0x000000232703723e */ /* 0x000fc600000000ff */
[----:B------:R-:W4:Y:S01]  /*30f00*/  LDL.LU R47, [R1+0x144] ;  /* 0x00014400012f7983 */ /* 0x000f220000300800 */
[----:B------:R-:W-:-:S03]  /*30f10*/  F2FP.F16.F32.PACK_AB R2, R21, R22 ;  /* 0x000000161502723e */ /* 0x000fc600000000ff */
[----:B------:R0:W-:Y:S04]  /*30f20*/  STL [R1+0xfc], R0 ;  /* 0x0000fc0001007387 */ /* 0x0001e80000100800 */
[----:B------:R1:W-:Y:S04]  /*30f30*/  STL [R1+0xf8], R3 ;  /* 0x0000f80301007387 */ /* 0x0003e80000100800 */
[----:B------:R-:W4:Y:S01]  /*30f40*/  LDL.LU R61, [R1+0x32c] ;  /* 0x00032c00013d7983 */ /* 0x000f220000300800 */
[----:B0-----:R-:W-:-:S03]  /*30f50*/  F2FP.F16.F32.PACK_AB R0, R23, R15 ;  /* 0x0000000f1700723e */ /* 0x001fc600000000ff */
[----:B------:R-:W-:Y:S04]  /*30f60*/  STL [R1+0xf4], R2 ;  /* 0x0000f40201007387 */ /* 0x000fe80000100800 */
[----:B------:R-:W4:Y:S04]  /*30f70*/  LDL.LU R60, [R1+0x1ec] ;  /* 0x0001ec00013c7983 */ /* 0x000f280000300800 */
[----:B------:R0:W-:Y:S04]  /*30f80*/  STL [R1+0xf0], R0 ;  /* 0x0000f00001007387 */ /* 0x0001e80000100800 */
[----:B-1----:R-:W4:Y:S04]  /*30f90*/  LDL.LU R3, [R1+0x324] ;  /* 0x0003240001037983 */ /* 0x002f280000300800 */
        /* <DEDUP_REMOVED lines=21> */
[----:B--2---:R-:W-:-:S05]  /*310f0*/  F2FP.F16.F32.PACK_AB R28, R51, R56 ;  /* 0x00000038331c723e */ /* 0x004fca00000000ff */
[----:B------:R0:W-:Y:S01]  /*31100*/  STL [R1+0xec], R28 ;  /* 0x0000ec1c01007387 */ /* 0x0001e20000100800 */
[----:B---3--:R-:W-:-:S05]  /*31110*/  F2FP.F16.F32.PACK_AB R30, R50, R57 ;  /* 0x00000039321e723e */ /* 0x008fca00000000ff */
[----:B------:R-:W-:Y:S04]  /*31120*/  STL [R1+0xe8], R30 ;  /* 0x0000e81e01007387 */ /* 0x000fe80000100800 */
[----:B------:R-:W2:Y:S01]  /*31130*/  LDL.LU R54, [R1+0x3bc] ;  /* 0x0003bc0001367983 */ /* 0x000ea20000300800 */
[----:B----4-:R-:W-:-:S05]  /*31140*/  F2FP.F16.F32.PACK_AB R29, R58, R59 ;  /* 0x0000003b3a1d723e */ /* 0x010fca00000000ff */
[----:B------:R-:W-:Y:S01]  /*31150*/  STL [R1+0xe4], R29 ;  /* 0x0000e41d01007387 */ /* 0x000fe20000100800 */
[----:B0-----:R-:W-:-:S03]  /*31160*/  F2FP.F16.F32.PACK_AB R28, R46, R47 ;  /* 0x0000002f2e1c723e */ /* 0x001fc600000000ff */
[----:B------:R-:W2:Y:S04]  /*31170*/  LDL.LU R59, [R1+0x1fc] ;  /* 0x0001fc00013b7983 */ /* 0x000ea80000300800 */
[----:B------:R0:W-:Y:S04]  /*31180*/  STL [R1+0xe0], R28 ;  /* 0x0000e01c01007387 */ /* 0x0001e80000100800 */
[----:B------:R-:W3:Y:S04]  /*31190*/  LDL.LU R55, [R1+0x3b4] ;  /* 0x0003b40001377983 */ /* 0x000ee80000300800 */
[----:B------:R-:W3:Y:S04]  /*311a0*/  LDL.LU R58, [R1+0x1f4] ;  /* 0x0001f400013a7983 */ /* 0x000ee80000300800 */
[----:B0-----:R-:W4:Y:S04]  /*311b0*/  LDL.LU R28, [R1+0x34c] ;  /* 0x00034c00011c7983 */ /* 0x001f280000300800 */
[----:B------:R-:W4:Y:S01]  /*311c0*/  LDL.LU R57, [R1+0x22c] ;  /* 0x00022c0001397983 */ /* 0x000f220000300800 */
[----:B------:R-:W-:-:S03]  /*311d0*/  F2FP.F16.F32.PACK_AB R60, R61, R60 ;  /* 0x0000003c3d3c723e */ /* 0x000fc600000000ff */
[----:B------:R-:W4:Y:S04]  /*311e0*/  LDL.LU R29, [R1+0x344] ;  /* 0x00034400011d7983 */ /* 0x000f280000300800 */
[----:B------:R-:W4:Y:S04]  /*311f0*/  LDL.LU R56, [R1+0x224] ;  /* 0x0002240001387983 */ /* 0x000f280000300800 */
[----:B------:R-:W4:Y:S01]  /*31200*/  LDL.LU R30, [R1+0x38c] ;  /* 0x00038c00011e7983 */ /* 0x000f220000300800 */
[----:B------:R-:W-:-:S03]  /*31210*/  F2FP.F16.F32.PACK_AB R3, R3, R0 ;  /* 0x000000000303723e */ /* 0x000fc600000000ff */
[----:B------:R-:W4:Y:S04]  /*31220*/  LDL.LU R31, [R1+0x3ec] ;  /* 0x0003ec00011f7983 */ /* 0x000f280000300800 */
[----:B------:R-:W4:Y:S01]  /*31230*/  LDL.LU R50, [R1+0x384] ;  /* 0x0003840001327983 */ /* 0x000f220000300800 */
[----:B------:R-:W-:-:S03]  /*31240*/  F2FP.F16.F32.PACK_AB R2, R2, R9 ;  /* 0x000000090202723e */ /* 0x000fc600000000ff */
[----:B------:R-:W4:Y:S04]  /*31250*/  LDL.LU R51, [R1+0x3e4] ;  /* 0x0003e40001337983 */ /* 0x000f280000300800 */
[----:B------:R-:W4:Y:S01]  /*31260*/  LDL.LU R46, [R1+0x35c] ;  /* 0x00035c00012e7983 */ /* 0x000f220000300800 */
[----:B------:R-:W-:-:S03]  /*31270*/  F2FP.F16.F32.PACK_AB R0, R43, R39 ;  /* 0x000000272b00723e */ /* 0x000fc600000000ff */
[----:B------:R-:W4:Y:S04]  /*31280*/  LDL.LU R47, [R1+0x354] ;  /* 0x00035400012f7983 */ /* 0x000f280000300800 */
[----:B------:R-:W-:Y:S04]  /*31290*/  STL [R1+0xdc], R60 ;  /* 0x0000dc3c01007387 */ /* 0x000fe80000100800 */
[----:B------:R0:W-:Y:S04]  /*312a0*/  STL [R1+0xd8], R3 ;  /* 0x0000d80301007387 */ /* 0x0001e80000100800 */
[----:B------:R-:W4:Y:S04]  /*312b0*/  LDL.LU R43, [R1+0x1f8] ;  /* 0x0001f800012b7983 */ /* 0x000f280000300800 */
[----:B------:R1:W-:Y:S04]  /*312c0*/  STL [R1+0xd4], R2 ;  /* 0x0000d40201007387 */ /* 0x0003e80000100800 */
[----:B------:R-:W4:Y:S01]  /*312d0*/  LDL.LU R39, [R1+0x1f0] ;  /* 0x0001f00001277983 */ /* 0x000f220000300800 */
[----:B0-----:R-:W-:-:S03]  /*312e0*/  F2FP.F16.F32.PACK_AB R3, R7, R4 ;  /* 0x000000040703723e */ /* 0x001fc600000000ff */
[----:B------:R0:W-:Y:S01]  /*312f0*/  STL [R1+0xd0], R0 ;  /* 0x0000d00001007387 */ /* 0x0001e20000100800 */
[----:B-1----:R-:W-:-:S05]  /*31300*/  F2FP.F16.F32.PACK_AB R2, R11, R8 ;  /* 0x000000080b02723e */ /* 0x002fca00000000ff */
[----:B------:R1:W-:Y:S01]  /*31310*/  STL [R1+0xcc], R2 ;  /* 0x0000cc0201007387 */ /* 0x0003e20000100800 */
[----:B0-----:R-:W-:-:S05]  /*31320*/  F2FP.F16.F32.PACK_AB R0, R10, R6 ;  /* 0x000000060a00723e */ /* 0x001fca00000000ff */
[----:B------:R0:W-:Y:S01]  /*31330*/  STL [R1+0xc8], R0 ;  /* 0x0000c80001007387 */ /* 0x0001e20000100800 */
[----:B-1----:R-:W-:-:S03]  /*31340*/  F2FP.F16.F32.PACK_AB R2, R5, R24 ;  /* 0x000000180502723e */ /* 0x002fc600000000ff */
[----:B------:R1:W-:Y:S01]  /*31350*/  STL [R1+0xc4], R3 ;  /* 0x0000c40301007387 */ /* 0x0003e20000100800 */
[----:B0-----:R-:W-:-:S03]  /*31360*/  F2FP.F16.F32.PACK_AB R0, R25, R26 ;  /* 0x0000001a1900723e */ /* 0x001fc600000000ff */
[----:B------:R0:W-:Y:S01]  /*31370*/  STL [R1+0xc0], R2 ;  /* 0x0000c00201007387 */ /* 0x0001e20000100800 */
[----:B-1----:R-:W-:-:S03]  /*31380*/  F2FP.F16.F32.PACK_AB R3, R27, R35 ;  /* 0x000000231b03723e */ /* 0x002fc600000000ff */
[----:B------:R1:W-:Y:S04]  /*31390*/  STL [R1+0xbc], R0 ;  /* 0x0000bc0001007387 */ /* 0x0003e80000100800 */
[----:B------:R-:W-:Y:S01]  /*313a0*/  STL [R1+0xb8], R3 ;  /* 0x0000b80301007387 */ /* 0x000fe20000100800 */
[----:B0-----:R-:W-:-:S03]  /*313b0*/  F2FP.F16.F32.PACK_AB R2, R21, R22 ;  /* 0x000000161502723e */ /* 0x001fc600000000ff */
[----:B------:R-:W4:Y:S01]  /*313c0*/  LDL.LU R35, [R1+0x348] ;  /* 0x0003480001237983 */ /* 0x000f220000300800 */
[----:B-1----:R-:W-:-:S03]  /*313d0*/  F2FP.F16.F32.PACK_AB R0, R23, R15 ;  /* 0x0000000f1700723e */ /* 0x002fc600000000ff */
[----:B------:R-:W-:Y:S04]  /*313e0*/  STL [R1+0xb4], R2 ;  /* 0x0000b40201007387 */ /* 0x000fe80000100800 */
[----:B------:R-:W4:Y:S04]  /*313f0*/  LDL.LU R21, [R1+0x340] ;  /* 0x0003400001157983 */ /* 0x000f280000300800 */
[----:B------:R-:W-:Y:S04]  /*31400*/  STL [R1+0xb0], R0 ;  /* 0x0000b00001007387 */ /* 0x000fe80000100800 */
[----:B------:R-:W4:Y:S04]  /*31410*/  LDL.LU R22, [R1+0x388] ;  /* 0x0003880001167983 */ /* 0x000f280000300800 */
[----:B------:R-:W4:Y:S04]  /*31420*/  LDL.LU R23, [R1+0x3e8] ;  /* 0x0003e80001177983 */ /* 0x000f280000300800 */
[----:B------:R-:W4:Y:S01]  /*31430*/  LDL.LU R15, [R1+0x3e0] ;  /* 0x0003e000010f7983 */ /* 0x000f220000300800 */
[----:B------:R-:W-:-:S02]  /*31440*/  F2FP.F16.F32.PACK_AB R45, R19, R45 ;  /* 0x0000002d132d723e */ /* 0x000fc400000000ff */
[----:B------:R-:W-:Y:S02]  /*31450*/  F2FP.F16.F32.PACK_AB R44, R18, R44 ;  /* 0x0000002c122c723e */ /* 0x000fe400000000ff */
[----:B--2---:R-:W-:-:S05]  /*31460*/  F2FP.F16.F32.PACK_AB R59, R54, R59 ;  /* 0x0000003b363b723e */ /* 0x004fca00000000ff */
[----:B------:R-:W-:Y:S01]  /*31470*/  STL [R1+0x1374], R59 ;  /* 0x0013743b01007387 */ /* 0x000fe20000100800 */
[----:B---3--:R-:W-:Y:S02]  /*31480*/  F2FP.F16.F32.PACK_AB R58, R55, R58 ;  /* 0x0000003a373a723e */ /* 0x008fe400000000ff */
[----:B----4-:R-:W-:-:S03]  /*31490*/  F2FP.F16.F32.PACK_AB R57, R28, R57 ;  /* 0x000000391c39723e */ /* 0x010fc600000000ff */
[----:B------:R-:W-:Y:S01]  /*314a0*/  STL [R1+0x1378], R58 ;  /* 0x0013783a01007387 */ /* 0x000fe20000100800 */
[----:B------:R-:W-:-:S03]  /*314b0*/  F2FP.F16.F32.PACK_AB R56, R29, R56 ;  /* 0x000000381d38723e */ /* 0x000fc600000000ff */
        /* <DEDUP_REMOVED lines=8> */
[----:B------:R-:W-:Y:S04]  /*31540*/  STL [R1+0x138c], R53 ;  /* 0x00138c3501007387 */ /* 0x000fe80000100800 */
[----:B------:R-:W-:Y:S01]  /*31550*/  STL [R1+0x1390], R52 ;  /* 0x0013903401007387 */ /* 0x000fe20000100800 */
[----:B------:R-:W-:-:S05]  /*31560*/  F2FP.F16.F32.PACK_AB R51, R42, R43 ;  /* 0x0000002b2a33723e */ /* 0x000fca00000000ff */
[----:B------:R-:W-:Y:S04]  /*31570*/  STL [R1+0x1394], R51 ;  /* 0x0013943301007387 */ /* 0x000fe80000100800 */
[----:B------:R-:W2:Y:S04]  /*31580*/  LDL.LU R24, [R1+0x3ac] ;  /* 0x0003ac0001187983 */ /* 0x000ea80000300800 */
[----:B------:R-:W2:Y:S01]  /*31590*/  LDL.LU R43, [R1+0x37c] ;  /* 0x00037c00012b7983 */ /* 0x000ea20000300800 */
[----:B------:R-:W-:-:S03]  /*315a0*/  F2FP.F16.F32.PACK_AB R50, R38, R39 ;  /* 0x000000272632723e */ /* 0x000fc600000000ff */
[----:B------:R-:W3:Y:S04]  /*315b0*/  LDL.LU R25, [R1+0x3a4] ;  /* 0x0003a40001197983 */ /* 0x000ee80000300800 */
[----:B------:R-:W3:Y:S04]  /*315c0*/  LDL.LU R42, [R1+0x374] ;  /* 0x00037400012a7983 */ /* 0x000ee80000300800 */
[----:B------:R-:W4:Y:S04]  /*315d0*/  LDL.LU R26, [R1+0x36c] ;  /* 0x00036c00011a7983 */ /* 0x000f280000300800 */
[----:B------:R-:W4:Y:S04]  /*315e0*/  LDL.LU R27, [R1+0x364] ;  /* 0x00036400011b7983 */ /* 0x000f280000300800 */
[----:B------:R-:W4:Y:S04]  /*315f0*/  LDL.LU R28, [R1+0x3fc] ;  /* 0x0003fc00011c7983 */ /* 0x000f280000300800 */
[----:B------:R-:W4:Y:S04]  /*31600*/  LDL.LU R39, [R1+0x42c] ;  /* 0x00042c0001277983 */ /* 0x000f280000300800 */
[----:B------:R-:W4:Y:S04]  /*31610*/  LDL.LU R29, [R1+0x3f4] ;  /* 0x0003f400011d7983 */ /* 0x000f280000300800 */
[----:B------:R-:W4:Y:S01]  /*31620*/  LDL.LU R38, [R1+0x424] ;  /* 0x0004240001267983 */ /* 0x000f220000300800 */
[----:B------:R-:W-:-:S03]  /*31630*/  F2FP.F16.F32.PACK_AB R49, R35, R49 ;  /* 0x000000312331723e */ /* 0x000fc600000000ff */
[----:B------:R-:W-:Y:S04]  /*31640*/  STL [R1+0x1398], R50 ;  /* 0x0013983201007387 */ /* 0x000fe80000100800 */
[----:B------:R-:W-:Y:S01]  /*31650*/  STL [R1+0x139c], R49 ;  /* 0x00139c3101007387 */ /* 0x000fe20000100800 */
[----:B------:R-:W-:-:S03]  /*31660*/  F2FP.F16.F32.PACK_AB R48, R21, R48 ;  /* 0x000000301530723e */ /* 0x000fc600000000ff */
[----:B------:R-:W4:Y:S04]  /*31670*/  LDL.LU R30, [R1+0x40c] ;  /* 0x00040c00011e7983 */ /* 0x000f280000300800 */
[----:B------:R-:W4:Y:S04]  /*31680*/  LDL.LU R31, [R1+0x404] ;  /* 0x00040400011f7983 */ /* 0x000f280000300800 */
[----:B------:R-:W4:Y:S01]  /*31690*/  LDL.LU R35, [R1+0x378] ;  /* 0x0003780001237983 */ /* 0x000f220000300800 */
[----:B------:R-:W-:-:S03]  /*316a0*/  F2FP.F16.F32.PACK_AB R47, R22, R23 ;  /* 0x00000017162f723e */ /* 0x000fc600000000ff */
[----:B------:R-:W4:Y:S01]  /*316b0*/  LDL.LU R21, [R1+0x370] ;  /* 0x0003700001157983 */ /* 0x000f220000300800 */
[----:B------:R-:W-:-:S03]  /*316c0*/  F2FP.F16.F32.PACK_AB R46, R14, R15 ;  /* 0x0000000f0e2e723e */ /* 0x000fc600000000ff */
[----:B------:R-:W-:Y:S04]  /*316d0*/  STL [R1+0x13a0], R48 ;  /* 0x0013a03001007387 */ /* 0x000fe80000100800 */
[----:B------:R-:W-:Y:S04]  /*316e0*/  STL [R1+0x13a4], R47 ;  /* 0x0013a42f01007387 */ /* 0x000fe80000100800 */
[----:B------:R-:W4:Y:S04]  /*316f0*/  LDL.LU R22, [R1+0x368] ;  /* 0x0003680001167983 */ /* 0x000f280000300800 */
[----:B------:R-:W4:Y:S04]  /*31700*/  LDL.LU R23, [R1+0x360] ;  /* 0x0003600001177983 */ /* 0x000f280000300800 */
[----:B------:R-:W4:Y:S04]  /*31710*/  LDL.LU R14, [R1+0x428] ;  /* 0x00042800010e7983 */ /* 0x000f280000300800 */
[----:B------:R-:W4:Y:S04]  /*31720*/  LDL.LU R15, [R1+0x420] ;  /* 0x00042000010f7983 */ /* 0x000f280000300800 */
[----:B------:R-:W-:Y:S04]  /*31730*/  STL [R1+0x13a8], R46 ;  /* 0x0013a82e01007387 */ /* 0x000fe80000100800 */
[----:B------:R-:W-:Y:S04]  /*31740*/  STL [R1+0x13ac], R45 ;  /* 0x0013ac2d01007387 */ /* 0x000fe80000100800 */
[----:B------:R-:W4:Y:S04]  /*31750*/  LDL.LU R18, [R1+0x258] ;  /* 0x0002580001127983 */ /* 0x000f280000300800 */
[----:B------:R-:W4:Y:S04]  /*31760*/  LDL.LU R19, [R1+0x250] ;  /* 0x0002500001137983 */ /* 0x000f280000300800 */
[----:B------:R-:W-:Y:S01]  /*31770*/  STL [R1+0x13b0], R44 ;  /* 0x0013b02c01007387 */ /* 0x000fe20000100800 */
[----:B--2---:R-:W-:-:S02]  /*31780*/  F2FP.F16.F32.PACK_AB R43, R24, R43 ;  /* 0x0000002b182b723e */ /* 0x004fc400000000ff */
[----:B---3--:R-:W-:-:S03]  /*31790*/  F2FP.F16.F32.PACK_AB R42, R25, R42 ;  /* 0x0000002a192a723e */ /* 0x008fc600000000ff */
[----:B------:R-:W-:Y:S01]  /*317a0*/  STL [R1+0x13b4], R43 ;  /* 0x0013b42b01007387 */ /* 0x000fe20000100800 */
[----:B----4-:R-:W-:-:S03]  /*317b0*/  F2FP.F16.F32.PACK_AB R41, R26, R41 ;  /* 0x000000291a29723e */ /* 0x010fc600000000ff */
        /* <DEDUP_REMOVED lines=8> */
[----:B------:R-:W-:Y:S02]  /*31840*/  F2FP.F16.F32.PACK_AB R37, R30, R37 ;  /* 0x000000251e25723e */ /* 0x000fe400000000ff */
        /* <DEDUP_REMOVED lines=18> */
[----:B------:R-:W3:Y:S04]  /*31970*/  LDL.LU R26, [R1+0x444] ;  /* 0x00044400011a7983 */ /* 0x000ee80000300800 */
[----:B---3--:R0:W-:Y:S04]  /*31980*/  STL [R1+0x142c], R26 ;  /* 0x00142c1a01007387 */ /* 0x0081e80000100800 */
[----:B0-----:R-:W2:Y:S04]  /*31990*/  LDL.LU R26, [R1+0x39c] ;  /* 0x00039c00011a7983 */ /* 0x001ea80000300800 */
[----:B------:R-:W3:Y:S01]  /*319a0*/  LDL.LU R25, [R1+0x26c] ;  /* 0x00026c0001197983 */ /* 0x000ee20000300800 */
[----:B------:R-:W-:-:S03]  /*319b0*/  F2FP.F16.F32.PACK_AB R28, R16, R19 ;  /* 0x00000013101c723e */ /* 0x000fc600000000ff */
[----:B---3--:R0:W-:Y:S04]  /*319c0*/  STL [R1+0x1428], R25 ;  /* 0x0014281901007387 */ /* 0x0081e80000100800 */
        /* <DEDUP_REMOVED lines=56> */
[----:B--2---:R-:W-:-:S03]  /*31d50*/  F2FP.F16.F32.PACK_AB R27, R26, R27 ;  /* 0x0000001b1a1b723e */ /* 0x004fc600000000ff */
[----:B------:R-:W2:Y:S04]  /*31d60*/  LDL.LU R14, [R1+0x4e0] ;  /* 0x0004e000010e7983 */ /* 0x000ea80000300800 */
[----:B------:R-:W2:Y:S04]  /*31d70*/  LDL.LU R15, [R1+0x280] ;  /* 0x00028000010f7983 */ /* 0x000ea80000300800 */
[----:B------:R0:W-:Y:S04]  /*31d80*/  STL [R1+0x13f0], R28 ;  /* 0x0013f01c01007387 */ /* 0x0001e80000100800 */
[----:B0-----:R-:W4:Y:S04]  /*31d90*/  LDL.LU R28, [R1+0x434] ;  /* 0x00043400011c7983 */ /* 0x001f280000300800 */
[----:B------:R-:W3:Y:S04]  /*31da0*/  LDL.LU R26, [R1+0x142c] ;  /* 0x00142c00011a7983 */ /* 0x000ee80000300800 */
[----:B------:R0:W-:Y:S04]  /*31db0*/  STL [R1+0x13f4], R27 ;  /* 0x0013f41b01007387 */ /* 0x0001e80000100800 */
[----:B0-----:R-:W2:Y:S01]  /*31dc0*/  LDL.LU R27, [R1+0x43c] ;  /* 0x00043c00011b7983 */ /* 0x001ea20000300800 */
[----:B---3--:R-:W-:-:S03]  /*31dd0*/  F2FP.F16.F32.PACK_AB R26, R25, R26 ;  /* 0x0000001a191a723e */ /* 0x008fc600000000ff */
[----:B------:R-:W2:Y:S01]  /*31de0*/  LDL.LU R25, [R1+0x1428] ;  /* 0x0014280001197983 */ /* 0x000ea20000300800 */
[----:B----4-:R-:W-:Y:S02]  /*31df0*/  F2FP.F16.F32.PACK_AB R24, R28, R24 ;  /* 0x000000181c18723e */ /* 0x010fe400000000ff */
[----:B------:R-:W-:Y:S01]  /*31e00*/  F2FP.F16.F32.PACK_AB R23, R29, R23 ;  /* 0x000000171d17723e */ /* 0x000fe200000000ff */
[----:B------:R-:W-:Y:S01]  /*31e10*/  STL [R1+0x13f8], R26 ;  /* 0x0013f81a01007387 */ /* 0x000fe20000100800 */
[----:B------:R-:W-:Y:S02]  /*31e20*/  F2FP.F16.F32.PACK_AB R22, R30, R22 ;  /* 0x000000161e16723e */ /* 0x000fe400000000ff */
[----:B------:R-:W-:Y:S02]  /*31e30*/  F2FP.F16.F32.PACK_AB R21, R31, R21 ;  /* 0x000000151f15723e */ /* 0x000fe400000000ff */
[----:B------:R-:W-:Y:S02]  /*31e40*/  F2FP.F16.F32.PACK_AB R20, R32, R20 ;  /* 0x000000142014723e */ /* 0x000fe400000000ff */
[----:B------:R-:W-:-:S02]  /*31e50*/  F2FP.F16.F32.PACK_AB R19, R33, R19 ;  /* 0x000000132113723e */ /* 0x000fc400000000ff */
[----:B------:R-:W-:Y:S02]  /*31e60*/  F2FP.F16.F32.PACK_AB R18, R34, R18 ;  /* 0x000000122212723e */ /* 0x000fe400000000ff */
[----:B------:R-:W-:Y:S02]  /*31e70*/  F2FP.F16.F32.PACK_AB R17, R35, R17 ;  /* 0x000000112311723e */ /* 0x000fe400000000ff */
[----:B------:R-:W-:Y:S02]  /*31e80*/  F2FP.F16.F32.PACK_AB R16, R36, R16 ;  /* 0x000000102410723e */ /* 0x000fe400000000ff */
[----:B------:R-:W-:Y:S02]  /*31e90*/  F2FP.F16.F32.PACK_AB R0, R0, R2 ;  /* 0x000000020000723e */ /* 0x000fe400000000ff */
[----:B------:R-:W-:Y:S02]  /*31ea0*/  F2FP.F16.F32.PACK_AB R2, R8, R10 ;  /* 0x0000000a0802723e */ /* 0x000fe400000000ff */
[----:B--2---:R-:W-:-:S05]  /*31eb0*/  F2FP.F16.F32.PACK_AB R25, R27, R25 ;  /* 0x000000191b19723e */ /* 0x004fca00000000ff */
        /* <DEDUP_REMOVED lines=9> */
[----:B------:R1:W-:Y:S01]  /*31f50*/  STL [R1+0x1420], R16 ;  /* 0x0014201001007387 */ /* 0x0003e20000100800 */
[----:B0-----:R-:W-:-:S02]  /*31f60*/  F2FP.F16.F32.PACK_AB R18, R39, R40 ;  /* 0x000000282712723e */ /* 0x001fc400000000ff */
[----:B-1----:R-:W-:Y:S02]  /*31f70*/  F2FP.F16.F32.PACK_AB R16, R37, R38 ;  /* 0x000000262510723e */ /* 0x002fe400000000ff */
[----:B------:R-:W-:-:S03]  /*31f80*/  F2FP.F16.F32.PACK_AB R17, R41, R42 ;  /* 0x0000002a2911723e */ /* 0x000fc600000000ff */
[----:B------:R0:W-:Y:S04]  /*31f90*/  STL [R1+0x5c], R16 ;  /* 0x00005c1001007387 */ /* 0x0001e80000100800 */
[----:B------:R1:W-:Y:S01]  /*31fa0*/  STL [R1+0x58], R18 ;  /* 0x0000581201007387 */ /* 0x0003e20000100800 */
[----:B0-----:R-:W-:-:S03]  /*31fb0*/  F2FP.F16.F32.PACK_AB R16, R43, R44 ;  /* 0x0000002c2b10723e */ /* 0x001fc600000000ff */
[----:B------:R0:W-:Y:S01]  /*31fc0*/  STL [R1+0x54], R17 ;  /* 0x0000541101007387 */ /* 0x0001e20000100800 */
[----:B-1----:R-:W-:-:S03]  /*31fd0*/  F2FP.F16.F32.PACK_AB R18, R45, R46 ;  /* 0x0000002e2d12723e */ /* 0x002fc600000000ff */
[----:B------:R1:W-:Y:S01]  /*31fe0*/  STL [R1+0x50], R16 ;  /* 0x0000501001007387 */ /* 0x0003e20000100800 */
[----:B0-----:R-:W-:-:S03]  /*31ff0*/  F2FP.F16.F32.PACK_AB R17, R47, R48 ;  /* 0x000000302f11723e */ /* 0x001fc600000000ff */
[----:B------:R0:W-:Y:S01]  /*32000*/  STL [R1+0x6c], R18 ;  /* 0x00006c1201007387 */ /* 0x0001e20000100800 */
[----:B-1----:R-:W-:-:S03]  /*32010*/  F2FP.F16.F32.PACK_AB R16, R49, R50 ;  /* 0x000000323110723e */ /* 0x002fc600000000ff */
[----:B------:R1:W-:Y:S04]  /*32020*/  STL [R1+0x68], R17 ;  /* 0x0000681101007387 */ /* 0x0003e80000100800 */
[----:B------:R2:W-:Y:S01]  /*32030*/  STL [R1+0x64], R16 ;  /* 0x0000641001007387 */ /* 0x0005e20000100800 */
[----:B0-----:R-:W-:Y:S02]  /*32040*/  F2FP.F16.F32.PACK_AB R18, R51, R52 ;  /* 0x000000343312723e */ /* 0x001fe400000000ff */
[----:B-1----:R-:W-:-:S03]  /*32050*/  F2FP.F16.F32.PACK_AB R17, R53, R54 ;  /* 0x000000363511723e */ /* 0x002fc600000000ff */
[----:B------:R0:W-:Y:S01]  /*32060*/  STL [R1+0x60], R18 ;  /* 0x0000601201007387 */ /* 0x0001e20000100800 */
[----:B--2---:R-:W-:-:S03]  /*32070*/  F2FP.F16.F32.PACK_AB R16, R55, R56 ;  /* 0x000000383710723e */ /* 0x004fc600000000ff */
[----:B------:R1:W-:Y:S04]  /*32080*/  STL [R1+0x7c], R17 ;  /* 0x00007c1101007387 */ /* 0x0003e80000100800 */
[----:B------:R2:W-:Y:S01]  /*32090*/  STL [R1+0x78], R16 ;  /* 0x0000781001007387 */ /* 0x0005e20000100800 */
[----:B0-----:R-:W-:Y:S02]  /*320a0*/  F2FP.F16.F32.PACK_AB R18, R57, R58 ;  /* 0x0000003a3912723e */ /* 0x001fe400000000ff */
[----:B-1----:R-:W-:-:S03]  /*320b0*/  F2FP.F16.F32.PACK_AB R17, R59, R61 ;  /* 0x0000003d3b11723e */ /* 0x002fc600000000ff */
[----:B------:R-:W-:Y:S01]  /*320c0*/  STL [R1+0x74], R18 ;  /* 0x0000741201007387 */ /* 0x000fe20000100800 */
[----:B--2---:R-:W-:Y:S02]  /*320d0*/  F2FP.F16.F32.PACK_AB R16, R60, R3 ;  /* 0x000000033c10723e */ /* 0x004fe400000000ff */
[----:B------:R-:W-:Y:S01]  /*320e0*/  F2FP.F16.F32.PACK_AB R3, R9, R11 ;  /* 0x0000000b0903723e */ /* 0x000fe200000000ff */
[----:B------:R-:W-:Y:S04]  /*320f0*/  STL [R1+0x70], R17 ;  /* 0x0000701101007387 */ /* 0x000fe80000100800 */
[----:B------:R-:W-:Y:S04]  /*32100*/  STL [R1+0x8c], R16 ;  /* 0x00008c1001007387 */ /* 0x000fe80000100800 */
[----:B------:R0:W-:Y:S04]  /*32110*/  STL [R1+0x88], R0 ;  /* 0x0000880001007387 */ /* 0x0001e80000100800 */
[----:B------:R1:W-:Y:S04]  /*32120*/  STL [R1+0x84], R3 ;  /* 0x0000840301007387 */ /* 0x0003e80000100800 */
[----:B------:R2:W-:Y:S01]  /*32130*/  STL [R1+0x80], R2 ;  /* 0x0000800201007387 */ /* 0x0005e20000100800 */
[----:B0-----:R-:W-:-:S02]  /*32140*/  F2FP.F16.F32.PACK_AB R0, R6, R7 ;  /* 0x000000070600723e */ /* 0x001fc400000000ff */
[----:B-1----:R-:W-:-:S03]  /*32150*/  F2FP.F16.F32.PACK_AB R3, R4, R5 ;  /* 0x000000050403723e */ /* 0x002fc600000000ff */
[----:B------:R0:W-:Y:S01]  /*32160*/  STL [R1+0x9c], R0 ;  /* 0x00009c0001007387 */ /* 0x0001e20000100800 */
[----:B--2---:R-:W-:-:S03]  /*32170*/  F2FP.F16.F32.PACK_AB R2, R12, R13 ;  /* 0x0000000d0c02723e */ /* 0x004fc600000000ff */
[----:B------:R-:W-:Y:S01]  /*32180*/  STL [R1+0x98], R3 ;  /* 0x0000980301007387 */ /* 0x000fe20000100800 */
[----:B0-----:R-:W-:-:S03]  /*32190*/  F2FP.F16.F32.PACK_AB R0, R14, R15 ;  /* 0x0000000f0e00723e */ /* 0x001fc600000000ff */
[----:B------:R-:W2:Y:S04]  /*321a0*/  LDL.LU R15, [R1+0x50c] ;  /* 0x00050c00010f7983 */ /* 0x000ea80000300800 */
[----:B------:R-:W-:Y:S04]  /*321b0*/  STL [R1+0x94], R2 ;  /* 0x0000940201007387 */ /* 0x000fe80000100800 */
[----:B------:R-:W3:Y:S04]  /*321c0*/  LDL.LU R16, [R1+0x4c4] ;  /* 0x0004c40001107983 */ /* 0x000ee80000300800 */
[----:B------:R-:W-:Y:S04]  /*321d0*/  STL [R1+0x90], R0 ;  /* 0x0000900001007387 */ /* 0x000fe80000100800 */
[----:B---3--:R0:W-:Y:S04]  /*321e0*/  STL [R1+0x1424], R16 ;  /* 0x0014241001007387 */ /* 0x0081e80000100800 */
[----:B0-----:R-:W2:Y:S04]  /*321f0*/  LDL.LU R16, [R1+0x4cc] ;  /* 0x0004cc0001107983 */ /* 0x001ea80000300800 */
[----:B------:R-:W3:Y:S04]  /*32200*/  LDL.LU R14, [R1+0x504] ;  /* 0x00050400010e7983 */ /* 0x000ee80000300800 */
[----:B------:R-:W4:Y:S04]  /*32210*/  LDL.LU R17, [R1+0x4fc] ;  /* 0x0004fc0001117983 */ /* 0x000f280000300800 */
[----:B------:R-:W4:Y:S04]  /*32220*/  LDL.LU R13, [R1+0x51c] ;  /* 0x00051c00010d7983 */ /* 0x000f280000300800 */
        /* <DEDUP_REMOVED lines=56> */
[----:B--2---:R-:W-:-:S03]  /*325b0*/  F2FP.F16.F32.PACK_AB R15, R16, R15 ;  /* 0x0000000f100f723e */ /* 0x004fc600000000ff */
[----:B------:R-:W2:Y:S01]  /*325c0*/  LDL.LU R16, [R1+0x1424] ;  /* 0x0014240001107983 */ /* 0x000ea20000300800 */
[----:B----4-:R-:W-:Y:S02]  /*325d0*/  F2FP.F16.F32.PACK_AB R13, R17, R13 ;  /* 0x0000000d110d723e */ /* 0x010fe400000000ff */
[----:B---3--:R-:W-:Y:S02]  /*325e0*/  F2FP.F16.F32.PACK_AB R12, R18, R12 ;  /* 0x0000000c120c723e */ /* 0x008fe400000000ff */
        /* <DEDUP_REMOVED lines=26> */
[----:B--2---:R-:W-:Y:S02]  /*32790*/  F2FP.F16.F32.PACK_AB R14, R16, R14 ;  /* 0x0000000e100e723e */ /* 0x004fe400000000ff */
[----:B------:R0:W5:Y:S04]  /*327a0*/  LDL.LU R16, [R1+0x1420] ;  /* 0x0014200001107983 */ /* 0x0001680000300800 */
        /* <DEDUP_REMOVED lines=11> */
[----:B------:R1:W-:Y:S04]  /*32860*/  STL [R1+0xc], R28 ;  /* 0x00000c1c01007387 */ /* 0x0003e80000100800 */
[----:B-1----:R0:W5:Y:S04]  /*32870*/  LDL.LU R28, [R1+0x13f0] ;  /* 0x0013f000011c7983 */ /* 0x0021680000300800 */
[----:B------:R0:W5:Y:S04]  /*32880*/  LDL.LU R29, [R1+0x13ec] ;  /* 0x0013ec00011d7983 */ /* 0x0001680000300800 */
[----:B------:R1:W-:Y:S04]  /*32890*/  STL [R1+0x8], R30 ;  /* 0x0000081e01007387 */ /* 0x0003e80000100800 */
[----:B-1----:R0:W5:Y:S04]  /*328a0*/  LDL.LU R30, [R1+0x13e8] ;  /* 0x0013e800011e7983 */ /* 0x0021680000300800 */
[----:B------:R0:W5:Y:S04]  /*328b0*/  LDL.LU R31, [R1+0x13e4] ;  /* 0x0013e400011f7983 */ /* 0x0001680000300800 */
[----:B------:R1:W-:Y:S04]  /*328c0*/  STL [R1+0x4], R32 ;  /* 0x0000042001007387 */ /* 0x0003e80000100800 */
[----:B-1----:R0:W5:Y:S04]  /*328d0*/  LDL.LU R32, [R1+0x13e0] ;  /* 0x0013e00001207983 */ /* 0x0021680000300800 */
[----:B------:R0:W5:Y:S04]  /*328e0*/  LDL.LU R33, [R1+0x13dc] ;  /* 0x0013dc0001217983 */ /* 0x0001680000300800 */
[----:B------:R1:W-:Y:S04]  /*328f0*/  STL [R1], R34 ;  /* 0x0000002201007387 */ /* 0x0003e80000100800 */
        /* <DEDUP_REMOVED lines=39> */
[----:B-1----:R-:W2:Y:S04]  /*32b70*/  LDL.LU R60, [R1+0x1370] ;  /* 0x00137000013c7983 */ /* 0x002ea80000300800 */
[----:B------:R-:W2:Y:S01]  /*32b80*/  LDL.LU R61, [R1+0x136c] ;  /* 0x00136c00013d7983 */ /* 0x000ea20000300800 */
[----:B------:R-:W-:-:S03]  /*32b90*/  F2FP.F16.F32.PACK_AB R2, R0, R2 ;  /* 0x000000020002723e */ /* 0x000fc600000000ff */
[----:B------:R0:W-:Y:S01]  /*32ba0*/  STL [R1+0x48], R3 ;  /* 0x0000480301007387 */ /* 0x0001e20000100800 */
[----:B--2---:R-:W-:-:S05]  /*32bb0*/  F2FP.F16.F32.PACK_AB R0, R61, R60 ;  /* 0x0000003c3d00723e */ /* 0x004fca00000000ff */
[----:B------:R0:W-:Y:S04]  /*32bc0*/  STL [R1+0x40], R0 ;  /* 0x0000400001007387 */ /* 0x0001e80000100800 */
[----:B------:R0:W-:Y:S02]  /*32bd0*/  STL [R1+0x44], R2 ;  /* 0x0000440201007387 */ /* 0x0001e40000100800 */
.L_x_0:
[----:B------:R-:W2:Y:S01]  /*32be0*/  LDL.LU R60, [R1+0x34] ;  /* 0x00003400013c7983 */ /* 0x000ea20000300800 */
[----:B------:R-:W3:Y:S01]  /*32bf0*/  S2UR UR5, SR_CgaCtaId ;  /* 0x00000000000579c3 */ /* 0x000ee20000008800 */
[----:B------:R-:W-:Y:S01]  /*32c00*/  UMOV UR4, 0x400 ;  /* 0x0000040000047882 */ /* 0x000fe20000000000 */
[----:B------:R-:W-:Y:S01]  /*32c10*/  ULDC.64 UR8, c[0x0][0x228] ;  /* 0x00008a0000087ab9 */ /* 0x000fe20000000a00 */
[----:B0----5:R-:W4:Y:S01]  /*32c20*/  LDL.LU R2, [R1+0x38] ;  /* 0x0000380001027983 */ /* 0x021f220000300800 */
[----:B------:R-:W-:Y:S01]  /*32c30*/  ULDC.64 UR26, c[0x0][0x228] ;  /* 0x00008a00001a7ab9 */ /* 0x000fe20000000a00 */
[----:B------:R-:W-:Y:S01]  /*32c40*/  ULDC.64 UR28, c[0x0][0x228] ;  /* 0x00008a00001c7ab9 */ /* 0x000fe20000000a00 */
[----:B------:R-:W-:Y:S01]  /*32c50*/  ULDC UR24, c[0x0][0x248] ;  /* 0x0000920000187ab9 */ /* 0x000fe20000000800 */
[----:B------:R-:W4:Y:S01]  /*32c60*/  LDL.LU R0, [R1+0x3c] ;  /* 0x00003c0001007983 */ /* 0x000f220000300800 */
[----:B------:R-:W-:Y:S01]  /*32c70*/  ULDC.64 UR30, c[0x0][0x228] ;  /* 0x00008a00001e7ab9 */ /* 0x000fe20000000a00 */
[----:B------:R-:W-:Y:S01]  /*32c80*/  ULDC.64 UR12, c[0x0][0x228] ;  /* 0x00008a00000c7ab9 */ /* 0x000fe20000000a00 */
[----:B------:R-:W-:Y:S01]  /*32c90*/  ULDC.64 UR10, c[0x0][0x228] ;  /* 0x00008a00000a7ab9 */ /* 0x000fe20000000a00 */
[----:B------:R-:W-:Y:S01]  /*32ca0*/  STL.64 [R1+0x1450], R42 ;  /* 0x0014502a01007387 */ /* 0x000fe20000100a00 */
[----:B------:R-:W-:Y:S01]  /*32cb0*/  ULDC UR14, c[0x0][0x22c] ;  /* 0x00008b00000e7ab9 */ /* 0x000fe20000000800 */
[----:B------:R-:W-:Y:S01]  /*32cc0*/  ULDC.64 UR20, c[0x0][0x228] ;  /* 0x00008a0000147ab9 */ /* 0x000fe20000000a00 */
[----:B------:R-:W-:Y:S01]  /*32cd0*/  ULDC.64 UR18, c[0x0][0x228] ;  /* 0x00008a0000127ab9 */ /* 0x000fe20000000a00 */
[----:B------:R0:W-:Y:S01]  /*32ce0*/  STL.64 [R1+0x1448], R40 ;  /* 0x0014482801007387 */ /* 0x0001e20000100a00 */
[----:B------:R-:W-:Y:S01]  /*32cf0*/  ULDC.64 UR16, c[0x0][0x228] ;  /* 0x00008a0000107ab9 */ /* 0x000fe20000000a00 */
[----:B------:R-:W-:-:S02]  /*32d00*/  ULDC.64 UR22, c[0x0][0x228] ;  /* 0x00008a0000167ab9 */ /* 0x000fc40000000a00 */
[----:B0-----:R-:W4:Y:S04]  /*32d10*/  LDL.LU R40, [R1+0x40] ;  /* 0x0000400001287983 */ /* 0x001f280000300800 */
[----:B------:R-:W4:Y:S04]  /*32d20*/  LDL.LU R41, [R1+0x44] ;  /* 0x0000440001297983 */ /* 0x000f280000300800 */
[----:B------:R-:W4:Y:S04]  /*32d30*/  LDL.LU R42, [R1+0x48] ;  /* 0x00004800012a7983 */ /* 0x000f280000300800 */
[----:B------:R-:W4:Y:S04]  /*32d40*/  LDL.LU R43, [R1+0x4c] ;  /* 0x00004c00012b7983 */ /* 0x000f280000300800 */
[----:B------:R-:W-:Y:S04]  /*32d50*/  STL.64 [R1+0x1440], R46 ;  /* 0x0014402e01007387 */ /* 0x000fe80000100a00 */
[----:B------:R0:W-:Y:S04]  /*32d60*/  STL.64 [R1+0x1438], R44 ;  /* 0x0014382c01007387 */ /* 0x0001e80000100a00 */
[----:B0-----:R-:W4:Y:S04]  /*32d70*/  LDL.LU R44, [R1] ;  /* 0x00000000012c7983 */ /* 0x001f280000300800 */
        /* <DEDUP_REMOVED lines=9> */
[----:B------:R-:W4:Y:S04]  /*32e10*/  LDL R3, [R1+0x644] ;  /* 0x0006440001037983 */ /* 0x000f280000100800 */
[----:B------:R-:W-:Y:S04]  /*32e20*/  STL.64 [R1+0x1420], R54 ;  /* 0x0014203601007387 */ /* 0x000fe80000100a00 */
[----:B------:R0:W-:Y:S04]  /*32e30*/  STL.64 [R1+0x1418], R52 ;  /* 0x0014183401007387 */ /* 0x0001e80000100a00 */
[----:B0-----:R-:W4:Y:S04]  /*32e40*/  LDL.LU R52, [R1+0x20] ;  /* 0x0000200001347983 */ /* 0x001f280000300800 */
[----:B------:R-:W4:Y:S04]  /*32e50*/  LDL.LU R53, [R1+0x24] ;  /* 0x0000240001357983 */ /* 0x000f280000300800 */
[----:B------:R-:W4:Y:S04]  /*32e60*/  LDL.LU R54, [R1+0x28] ;  /* 0x0000280001367983 */ /* 0x000f280000300800 */
[----:B------:R-:W4:Y:S04]  /*32e70*/  LDL.LU R55, [R1+0x2c] ;  /* 0x00002c0001377983 */ /* 0x000f280000300800 */
[----:B------:R-:W-:Y:S04]  /*32e80*/  STL.64 [R1+0x1410], R58 ;  /* 0x0014103a01007387 */ /* 0x000fe80000100a00 */
[----:B------:R0:W-:Y:S04]  /*32e90*/  STL.64 [R1+0x1408], R56 ;  /* 0x0014083801007387 */ /* 0x0001e80000100a00 */
[----:B0-----:R-:W4:Y:S01]  /*32ea0*/  LDL.LU R56, [R1+0x30] ;  /* 0x0000300001387983 */ /* 0x001f220000300800 */
[----:B---3--:R-:W-:Y:S01]  /*32eb0*/  ULEA UR4, UR5, UR4, 0x18 ;  /* 0x0000000405047291 */ /* 0x008fe2000f8ec03f */
[----:B--2---:R-:W-:-:S02]  /*32ec0*/  IMAD.MOV.U32 R57, RZ, RZ, R60 ;  /* 0x000000ffff397224 */ /* 0x004fc400078e003c */
[----:B------:R-:W0:Y:S01]  /*32ed0*/  LDC R60, c[0x0][0x244] ;  /* 0x00009100ff3c7b82 */ /* 0x000e220000000800 */
[----:B----4-:R-:W-:Y:S02]  /*32ee0*/  IMAD.MOV.U32 R58, RZ, RZ, R2 ;  /* 0x000000ffff3a7224 */ /* 0x010fe400078e0002 */
[----:B------:R-:W-:Y:S02]  /*32ef0*/  IMAD.MOV.U32 R59, RZ, RZ, R0 ;  /* 0x000000ffff3b7224 */ /* 0x000fe400078e0000 */
[----:B------:R-:W2:Y:S02]  /*32f00*/  S2R R0, SR_TID.X ;  /* 0x0000000000007919 */ /* 0x000ea40000002100 */
[----:B--2---:R-:W-:-:S04]  /*32f10*/  LOP3.LUT R0, R0, 0x1f, RZ, 0xc0, !PT ;  /* 0x0000001f00007812 */ /* 0x004fc800078ec0ff */
[----:B------:R-:W-:Y:S01]  /*32f20*/  LEA R0, R0, UR4, 0x4 ;  /* 0x0000000400007c11 */ /* 0x000fe2000f8e20ff */
[----:B------:R-:W-:Y:S06]  /*32f30*/  BAR.SYNC.DEFER_BLOCKING 0x0 ;  /* 0x0000000000007b1d */ /* 0x000fec0000010000 */
[----:B------:R-:W-:Y:S01]  /*32f40*/  ULDC.64 UR4, c[0x0][0x228] ;  /* 0x00008a0000047ab9 */ /* 0x000fe20000000a00 */
[----:B------:R-:W-:Y:S01]  /*32f50*/  STSM.16.M88.4 [R0], R40 ;  /* 0x0000002800007844 */ /* 0x000fe20000000200 */
[----:B------:R-:W-:-:S03]  /*32f60*/  NOP ;  /* 0x0000000000007918 */ /* 0x000fc60000000000 */
[----:B------:R-:W2:Y:S01]  /*32f70*/  LDS.128 R40, [R0] ;  /* 0x0000000000287984 */ /* 0x000ea20000000c00 */
[----:B------:R-:W-:Y:S01]  /*32f80*/  NOP ;  /* 0x0000000000007918 */ /* 0x000fe20000000000 */
[C---:B------:R-:W-:Y:S02]  /*32f90*/  VIADD R2, R3.reuse, 0x3f ;  /* 0x0000003f03027836 */ /* 0x040fe40000000000 */
[----:B------:R-:W-:-:S03]  /*32fa0*/  VIADD R3, R3, 0x1 ;  /* 0x0000000103037836 */ /* 0x000fc60000000000 */
[----:B------:R-:W-:Y:S02]  /*32fb0*/  ISETP.GE.AND P0, PT, R2, UR27, PT ;  /* 0x0000001b02007c0c */ /* 0x000fe4000bf06270 */
[----:B------:R-:W-:Y:S01]  /*32fc0*/  ISETP.GE.AND P1, PT, R3, UR5, PT ;  /* 0x0000000503007c0c */ /* 0x000fe2000bf26270 */
[----:B--2---:R-:W-:Y:S04]  /*32fd0*/  STL.64 [R1+0xa0], R40 ;  /* 0x0000a02801007387 */ /* 0x004fe80000100a00 */
[----:B------:R2:W-:Y:S04]  /*32fe0*/  STL.64 [R1+0xa8], R42 ;  /* 0x0000a82a01007387 */ /* 0x0005e80000100a00 */
[----:B--2---:R-:W2:Y:S04]  /*32ff0*/  LDL.LU.64 R42, [R1+0x1450] ;  /* 0x00145000012a7983 */ /* 0x004ea80000300a00 */
[----:B------:R-:W2:Y:S04]  /*33000*/  LDL.LU.64 R40, [R1+0x1448] ;  /* 0x0014480001287983 */ /* 0x000ea80000300a00 */
[----:B------:R-:W-:Y:S01]  /*33010*/  STSM.16.M88.4 [R0], R56 ;  /* 0x0000003800007844 */ /* 0x000fe20000000200 */
[----:B------:R-:W-:-:S03]  /*33020*/  NOP ;  /* 0x0000000000007918 */ /* 0x000fc60000000000 */
[----:B------:R-:W3:Y:S01]  /*33030*/  LDS.128 R56, [R0] ;  /* 0x0000000000387984 */ /* 0x000ee20000000c00 */
[----:B------:R-:W-:-:S03]  /*33040*/  NOP ;  /* 0x0000000000007918 */ /* 0x000fc60000000000 */
[----:B------:R-:W-:Y:S01]  /*33050*/  STSM.16.M88.4 [R0], R52 ;  /* 0x0000003400007844 */ /* 0x000fe20000000200 */
[----:B------:R-:W-:-:S03]  /*33060*/  NOP ;  /* 0x0000000000007918 */ /* 0x000fc60000000000 */
[----:B------:R-:W4:Y:S01]  /*33070*/  LDS.128 R52, [R0] ;  /* 0x0000000000347984 */ /* 0x000f220000000c00 */
[----:B------:R-:W-:-:S03]  /*33080*/  NOP ;  /* 0x0000000000007918 */ /* 0x000fc60000000000 */
[----:B------:R-:W-:Y:S01]  /*33090*/  STSM.16.M88.4 [R0], R48 ;  /* 0x0000003000007844 */ /* 0x000fe20000000200 */
[----:B------:R-:W-:-:S03]  /*330a0*/  NOP ;  /* 0x0000000000007918 */ /* 0x000fc60000000000 */
[----:B------:R-:W1:Y:S01]  /*330b0*/  LDS.128 R48, [R0] ;  /* 0x0000000000307984 */ /* 0x000e620000000c00 */
[----:B------:R-:W-:-:S03]  /*330c0*/  NOP ;  /* 0x0000000000007918 */ /* 0x000fc60000000000 */
[----:B------:R-:W-:Y:S01]  /*330d0*/  STSM.16.M88.4 [R0], R44 ;  /* 0x0000002c00007844 */ /* 0x000fe20000000200 */
[----:B------:R-:W-:-:S03]  /*330e0*/  NOP ;  /* 0x0000000000007918 */ /* 0x000fc60000000000 */
[----:B------:R-:W0:Y:S01]  /*330f0*/  LDS.128 R44, [R0] ;  /* 0x00000000002c7984 */ /* 0x000e220000000c00 */
[----:B------:R-:W-:-:S03]  /*33100*/  NOP ;  /* 0x0000000000007918 */ /* 0x000fc60000000000 */
[----:B------:R-:W-:Y:S01]  /*33110*/  STSM.16.M88.4 [R0], R4 ;  /* 0x0000000400007844 */ /* 0x000fe20000000200 */
[----:B------:R-:W-:-:S03]  /*33120*/  NOP ;  /* 0x0000000000007918 */ /* 0x000fc60000000000 */
[----:B------:R-:W0:Y:S01]  /*33130*/  LDS.128 R4, [R0] ;  /* 0x0000000000047984 */ /* 0x000e220000000c00 */
[----:B------:R-:W-:-:S03]  /*33140*/  NOP ;  /* 0x0000000000007918 */ /* 0x000fc60000000000 */
[----:B---3--:R3:W-:Y:S04]  /*33150*/  STL.64 [R1+0x40], R56 ;  /* 0x0000403801007387 */ /* 0x0087e80000100a00 */
[----:B------:R3:W-:Y:S04]  /*33160*/  STL.64 [R1+0x48], R58 ;  /* 0x0000483a01007387 */ /* 0x0007e80000100a00 */
[----:B----4-:R4:W-:Y:S04]  /*33170*/  STL.64 [R1+0x30], R52 ;  /* 0x0000303401007387 */ /* 0x0109e80000100a00 */
[----:B------:R4:W-:Y:S04]  /*33180*/  STL.64 [R1+0x38], R54 ;  /* 0x0000383601007387 */ /* 0x0009e80000100a00 */
[----:B-1----:R-:W-:Y:S04]  /*33190*/  STL.64 [R1+0x20], R48 ;  /* 0x0000203001007387 */ /* 0x002fe80000100a00 */
[----:B------:R-:W-:Y:S04]  /*331a0*/  STL.64 [R1+0x28], R50 ;  /* 0x0000283201007387 */ /* 0x000fe80000100a00 */
[----:B0-----:R0:W-:Y:S04]  /*331b0*/  STL.64 [R1+0x10], R44 ;  /* 0x0000102c01007387 */ /* 0x0011e80000100a00 */
[----:B------:R1:W-:Y:S04]  /*331c0*/  STL.64 [R1+0x18], R46 ;  /* 0x0000182e01007387 */ /* 0x0003e80000100a00 */
[----:B---3--:R-:W3:Y:S04]  /*331d0*/  LDL.LU R56, [R1+0x60] ;  /* 0x0000600001387983 */ /* 0x008ee80000300800 */
[----:B------:R-:W-:Y:S04]  /*331e0*/  STL.64 [R1], R4 ;  /* 0x0000000401007387 */ /* 0x000fe80000100a00 */
[----:B------:R-:W-:Y:S04]  /*331f0*/  STL.64 [R1+0x8], R6 ;  /* 0x0000080601007387 */ /* 0x000fe80000100a00 */
[----:B------:R-:W3:Y:S04]  /*33200*/  LDL.LU R57, [R1+0x64] ;  /* 0x0000640001397983 */ /* 0x000ee80000300800 */
[----:B------:R-:W3:Y:S04]  /*33210*/  LDL.LU R58, [R1+0x68] ;  /* 0x00006800013a7983 */ /* 0x000ee80000300800 */
[----:B------:R-:W-:Y:S01]  /*33220*/  STSM.16.M88.4 [R0], R8 ;  /* 0x0000000800007844 */ /* 0x000fe20000000200 */
[----:B------:R-:W-:-:S03]  /*33230*/  NOP ;  /* 0x0000000000007918 */ /* 0x000fc60000000000 */
[----:B------:R-:W3:Y:S04]  /*33240*/  LDL.LU R59, [R1+0x6c] ;  /* 0x00006c00013b7983 */ /* 0x000ee80000300800 */
[----:B----4-:R-:W4:Y:S04]  /*33250*/  LDL.LU R52, [R1+0x70] ;  /* 0x0000700001347983 */ /* 0x010f280000300800 */
[----:B------:R-:W1:Y:S01]  /*33260*/  LDS.128 R4, [R0] ;  /* 0x0000000000047984 */ /* 0x000e620000000c00 */
[----:B------:R-:W-:-:S03]  /*33270*/  NOP ;  /* 0x0000000000007918 */ /* 0x000fc60000000000 */
[----:B------:R-:W4:Y:S04]  /*33280*/  LDL.LU R53, [R1+0x74] ;  /* 0x0000740001357983 */ /* 0x000f280000300800 */
[----:B------:R-:W4:Y:S04]  /*33290*/  LDL.LU R54, [R1+0x78] ;  /* 0x0000780001367983 */ /* 0x000f280000300800 */
[----:B------:R-:W4:Y:S04]  /*332a0*/  LDL.LU R55, [R1+0x7c] ;  /* 0x00007c0001377983 */ /* 0x000f280000300800 */
[----:B0-----:R-:W2:Y:S04]  /*332b0*/  LDL.LU R44, [R1+0x90] ;  /* 0x00009000012c7983 */ /* 0x001ea80000300800 */
[----:B------:R-:W2:Y:S04]  /*332c0*/  LDL.LU R45, [R1+0x94] ;  /* 0x00009400012d7983 */ /* 0x000ea80000300800 */
[----:B-1----:R-:W2:Y:S04]  /*332d0*/  LDL.LU R46, [R1+0x98] ;  /* 0x00009800012e7983 */ /* 0x002ea80000300800 */
[----:B------:R-:W2:Y:S04]  /*332e0*/  LDL.LU R47, [R1+0x9c] ;  /* 0x00009c00012f7983 */ /* 0x000ea80000300800 */
[----:B------:R-:W3:Y:S04]  /*332f0*/  LDL.LU R48, [R1+0x80] ;  /* 0x0000800001307983 */ /* 0x000ee80000300800 */
[----:B------:R-:W3:Y:S04]  /*33300*/  LDL.LU R49, [R1+0x84] ;  /* 0x0000840001317983 */ /* 0x000ee80000300800 */
[----:B------:R-:W3:Y:S04]  /*33310*/  LDL.LU R50, [R1+0x88] ;  /* 0x0000880001327983 */ /* 0x000ee80000300800 */
[----:B------:R-:W3:Y:S04]  /*33320*/  LDL.LU R51, [R1+0x8c] ;  /* 0x00008c0001337983 */ /* 0x000ee80000300800 */
[----:B------:R-:W-:Y:S04]  /*33330*/  STL [R1+0x13e8], R4 ;  /* 0x0013e80401007387 */ /* 0x000fe80000100800 */
[----:B------:R-:W-:Y:S04]  /*33340*/  STL [R1+0x13d0], R5 ;  /* 0x0013d00501007387 */ /* 0x000fe80000100800 */
[----:B------:R-:W-:Y:S04]  /*33350*/  STL [R1+0x13ec], R5 ;  /* 0x0013ec0501007387 */ /* 0x000fe80000100800 */
[----:B------:R-:W-:Y:S04]  /*33360*/  STL [R1+0x1394], R7 ;  /* 0x0013940701007387 */ /* 0x000fe80000100800 */
[----:B------:R-:W-:Y:S04]  /*33370*/  STL [R1+0x139c], R7 ;  /* 0x00139c0701007387 */ /* 0x000fe80000100800 */
[----:B------:R-:W-:Y:S04]  /*33380*/  STL.64 [R1+0x13c0], R6 ;  /* 0x0013c00601007387 */ /* 0x000fe80000100a00 */
[----:B------:R-:W-:Y:S04]  /*33390*/  STL [R1+0x13f4], R6 ;  /* 0x0013f40601007387 */ /* 0x000fe80000100800 */
[----:B------:R-:W-:Y:S04]  /*333a0*/  STL [R1+0x13f0], R7 ;  /* 0x0013f00701007387 */ /* 0x000fe80000100800 */
[----:B------:R0:W-:Y:S01]  /*333b0*/  STSM.16.M88.4 [R0], R12 ;  /* 0x0000000c00007844 */ /* 0x0001e20000000200 */
[----:B------:R-:W-:-:S03]  /*333c0*/  NOP ;  /* 0x0000000000007918 */ /* 0x000fc60000000000 */
[----:B------:R-:W1:Y:S01]  /*333d0*/  LDS.128 R8, [R0] ;  /* 0x0000000000087984 */ /* 0x000e620000000c00 */
[----:B------:R-:W-:-:S03]  /*333e0*/  NOP ;  /* 0x0000000000007918 */ /* 0x000fc60000000000 */
[----:B0-----:R-:W4:Y:S04]  /*333f0*/  LDL.LU R12, [R1+0x50] ;  /* 0x00005000010c7983 */ /* 0x001f280000300800 */
[----:B------:R-:W4:Y:S04]  /*33400*/  LDL.LU R13, [R1+0x54] ;  /* 0x00005400010d7983 */ /* 0x000f280000300800 */
[----:B------:R-:W4:Y:S04]  /*33410*/  LDL.LU R14, [R1+0x58] ;  /* 0x00005800010e7983 */ /* 0x000f280000300800 */
[----:B------:R-:W4:Y:S04]  /*33420*/  LDL.LU R15, [R1+0x5c] ;  /* 0x00005c00010f7983 */ /* 0x000f280000300800 */
[----:B-1----:R-:W-:Y:S04]  /*33430*/  STL.64 [R1+0x13d8], R8 ;  /* 0x0013d80801007387 */ /* 0x002fe80000100a00 */
[----:B------:R-:W-:Y:S04]  /*33440*/  STL [R1+0x1390], R11 ;  /* 0x0013900b01007387 */ /* 0x000fe80000100800 */
[----:B------:R-:W-:Y:S04]  /*33450*/  STL.64 [R1+0x13a0], R10 ;  /* 0x0013a00a01007387 */ /* 0x000fe80000100a00 */
[----:B------:R-:W-:Y:S04]  /*33460*/  STL.64 [R1+0x13e0], R10 ;  /* 0x0013e00a01007387 */ /* 0x000fe80000100a00 */
[----:B------:R-:W-:Y:S04]  /*33470*/  STL.64 [R1+0x1400], R10 ;  /* 0x0014000a01007387 */ /* 0x000fe80000100a00 */
[----:B--2---:R-:W-:Y:S01]  /*33480*/  STSM.16.M88.4 [R0], R44 ;  /* 0x0000002c00007844 */ /* 0x004fe20000000200 */
[----:B------:R-:W-:-:S03]  /*33490*/  NOP ;  /* 0x0000000000007918 */ /* 0x000fc60000000000 */
[----:B------:R-:W0:Y:S01]  /*334a0*/  LDS.128 R44, [R0] ;  /* 0x00000000002c7984 */ /* 0x000e220000000c00 */
[----:B------:R-:W-:-:S03]  /*334b0*/  NOP ;  /* 0x0000000000007918 */ /* 0x000fc60000000000 */
[----:B---3--:R-:W-:Y:S01]  /*334c0*/  STSM.16.M88.4 [R0], R48 ;  /* 0x0000003000007844 */ /* 0x008fe20000000200 */
[----:B------:R-:W-:-:S03]  /*334d0*/  NOP ;  /* 0x0000000000007918 */ /* 0x000fc60000000000 */
[----:B------:R-:W1:Y:S01]  /*334e0*/  LDS.128 R48, [R0] ;  /* 0x0000000000307984 */ /* 0x000e620000000c00 */
[----:B------:R-:W-:-:S03]  /*334f0*/  NOP ;  /* 0x0000000000007918 */ /* 0x000fc60000000000 */
[----:B----4-:R-:W-:Y:S01]  /*33500*/  STSM.16.M88.4 [R0], R52 ;  /* 0x0000003400007844 */ /* 0x010fe20000000200 */
[----:B------:R-:W-:-:S03]  /*33510*/  NOP ;  /* 0x0000000000007918 */ /* 0x000fc60000000000 */
[----:B------:R-:W2:Y:S01]  /*33520*/  LDS.128 R52, [R0] ;  /* 0x0000000000347984 */ /* 0x000ea20000000c00 */
[----:B------:R-:W-:-:S03]  /*33530*/  NOP ;  /* 0x0000000000007918 */ /* 0x000fc60000000000 */
[----:B------:R-:W-:Y:S01]  /*33540*/  STSM.16.M88.4 [R0], R56 ;  /* 0x0000003800007844 */ /* 0x000fe20000000200 */
[----:B------:R-:W-:-:S03]  /*33550*/  NOP ;  /* 0x0000000000007918 */ /* 0x000fc60000000000 */
[----:B0-----:R-:W-:Y:S04]  /*33560*/  STL.64 [R1+0x90], R44 ;  /* 0x0000902c01007387 */ /* 0x001fe80000100a00 */
[----:B------:R-:W0:Y:S01]  /*33570*/  LDS.128 R56, [R0] ;  /* 0x0000000000387984 */ /* 0x000e220000000c00 */
[----:B------:R-:W-:-:S03]  /*33580*/  NOP ;  /* 0x0000000000007918 */ /* 0x000fc60000000000 */
[----:B------:R3:W-:Y:S04]  /*33590*/  STL.64 [R1+0x98], R46 ;  /* 0x0000982e01007387 */ /* 0x0007e80000100a00 */
[----:B---3--:R-:W3:Y:S04]  /*335a0*/  LDL.LU.64 R46, [R1+0x1440] ;  /* 0x00144000012e7983 */ /* 0x008ee80000300a00 */
[----:B------:R-:W3:Y:S04]  /*335b0*/  LDL.LU.64 R44, [R1+0x1438] ;  /* 0x00143800012c7983 */ /* 0x000ee80000300a00 */
[----:B------:R-:W-:Y:S01]  /*335c0*/  STSM.16.M88.4 [R0], R12 ;  /* 0x0000000c00007844 */ /* 0x000fe20000000200 */
[----:B------:R-:W-:-:S03]  /*335d0*/  NOP ;  /* 0x0000000000007918 */ /* 0x000fc60000000000 */
[----:B------:R-:W4:Y:S01]  /*335e0*/  LDS.128 R12, [R0] ;  /* 0x00000000000c7984 */ /* 0x000f220000000c00 */
[----:B------:R-:W-:-:S03]  /*335f0*/  NOP ;  /* 0x0000000000007918 */ /* 0x000fc60000000000 */
[----:B-1----:R-:W-:Y:S04]  /*33600*/  STL.64 [R1+0x80], R48 ;  /* 0x0000803001007387 */ /* 0x002fe80000100a00 */
[----:B------:R1:W-:Y:S04]  /*33610*/  STL.64 [R1+0x88], R50 ;  /* 0x0000883201007387 */ /* 0x0003e80000100a00 */
[----:B-1----:R-:W3:Y:S04]  /*33620*/  LDL.LU.64 R50, [R1+0x1430] ;  /* 0x0014300001327983 */ /* 0x002ee80000300a00 */
[----:B------:R-:W3:Y:S04]  /*33630*/  LDL.LU.64 R48, [R1+0x1428] ;  /* 0x0014280001307983 */ /* 0x000ee80000300a00 */
[----:B--2---:R-:W-:Y:S04]  /*33640*/  STL.64 [R1+0x70], R52 ;  /* 0x0000703401007387 */ /* 0x004fe80000100a00 */
[----:B------:R1:W-:Y:S04]  /*33650*/  STL.64 [R1+0x78], R54 ;  /* 0x0000783601007387 */ /* 0x0003e80000100a00 */
[----:B------:R-:W-:Y:S01]  /*33660*/  STSM.16.M88.4 [R0], R16 ;  /* 0x0000001000007844 */ /* 0x000fe20000000200 */
[----:B------:R-:W-:-:S03]  /*33670*/  NOP ;  /* 0x0000000000007918 */ /* 0x000fc60000000000 */
[----:B-1----:R-:W2:Y:S04]  /*33680*/  LDL.LU.64 R54, [R1+0x1420] ;  /* 0x0014200001367983 */ /* 0x002ea80000300a00 */
[----:B------:R-:W2:Y:S04]  /*33690*/  LDL.LU.64 R52, [R1+0x1418] ;  /* 0x0014180001347983 */ /* 0x000ea80000300a00 */
[----:B0-----:R-:W-:Y:S04]  /*336a0*/  STL.64 [R1+0x120], R56 ;  /* 0x0001203801007387 */ /* 0x001fe80000100a00 */
[----:B------:R0:W-:Y:S04]  /*336b0*/  STL.64 [R1+0x128], R58 ;  /* 0x0001283a01007387 */ /* 0x0001e80000100a00 */
[----:B0-----:R-:W2:Y:S04]  /*336c0*/  LDL.LU.64 R58, [R1+0x1410] ;  /* 0x00141000013a7983 */ /* 0x001ea80000300a00 */
[----:B------:R-:W2:Y:S04]  /*336d0*/  LDL.LU.64 R56, [R1+0x1408] ;  /* 0x0014080001387983 */ /* 0x000ea80000300a00 */
[----:B----4-:R-:W-:Y:S04]  /*336e0*/  STL.64 [R1+0x130], R12 ;  /* 0x0001300c01007387 */ /* 0x010fe80000100a00 */
[----:B------:R-:W-:Y:S04]  /*336f0*/  STL.64 [R1+0x138], R14 ;  /* 0x0001380e01007387 */ /* 0x000fe80000100a00 */
[----:B------:R-:W0:Y:S01]  /*33700*/  LDS.128 R12, [R0] ;  /* 0x00000000000c7984 */ /* 0x000e220000000c00 */
[----:B------:R-:W-:-:S03]  /*33710*/  NOP ;  /* 0x0000000000007918 */ /* 0x000fc60000000000 */
[----:B------:R-:W-:Y:S04]  /*33720*/  STSM.16.M88.4 [R0], R20 ;  /* 0x0000001400007844 */ /* 0x000fe80000000200 */
[----:B0-----:R-:W-:Y:S04]  /*33730*/  STL.64 [R1+0x160], R12 ;  /* 0x0001600c01007387 */ /* 0x001fe80000100a00 */
[----:B------:R-:W-:Y:S01]  /*33740*/  STL.64 [R1+0x168], R14 ;  /* 0x0001680e01007387 */ /* 0x000fe20000100a00 */
[----:B------:R-:W-:-:S03]  /*33750*/  NOP ;  /* 0x0000000000007918 */ /* 0x000fc60000000000 */
        /* <DEDUP_REMOVED lines=32> */
[----:B---3--:R-:W-:Y:S01]  /*33960*/  STSM.16.M88.4 [R0], R44 ;  /* 0x0000002c00007844 */ /* 0x008fe20000000200 */
[----:B------:R-:W-:-:S03]  /*33970*/  NOP ;  /* 0x0000000000007918 */ /* 0x000fc60000000000 */
[----:B------:R-:W1:Y:S01]  /*33980*/  LDS.128 R16, [R0] ;  /* 0x0000000000107984 */ /* 0x000e620000000c00 */
[----:B------:R-:W-:-:S03]  /*33990*/  NOP ;  /* 0x0000000000007918 */ /* 0x000fc60000000000 */
[----:B------:R-:W-:Y:S01]  /*339a0*/  STSM.16.M88.4 [R0], R48 ;  /* 0x0000003000007844 */ /* 0x000fe20000000200 */
[----:B------:R-:W-:-:S03]  /*339b0*/  NOP ;  /* 0x0000000000007918 */ /* 0x000fc60000000000 */
[----:B0-----:R-:W-:Y:S04]  /*339c0*/  STL [R1+0x138c], R12 ;  /* 0x00138c0c01007387 */ /* 0x001fe80000100800 */
[----:B------:R-:W-:Y:S04]  /*339d0*/  STL [R1+0x1388], R13 ;  /* 0x0013880d01007387 */ /* 0x000fe80000100800 */
[----:B------:R-:W-:Y:S04]  /*339e0*/  STL [R1+0x1398], R13 ;  /* 0x0013980d01007387 */ /* 0x000fe80000100800 */
[----:B------:R-:W-:Y:S04]  /*339f0*/  STL [R1+0x13b0], R13 ;  /* 0x0013b00d01007387 */ /* 0x000fe80000100800 */
[----:B------:R-:W-:Y:S04]  /*33a00*/  STL.64 [R1+0x13f8], R12 ;  /* 0x0013f80c01007387 */ /* 0x000fe80000100a00 */
[----:B------:R-:W-:Y:S04]  /*33a10*/  STL [R1+0x1384], R14 ;  /* 0x0013840e01007387 */ /* 0x000fe80000100800 */
[----:B------:R-:W-:Y:S04]  /*33a20*/  STL [R1+0x137c], R15 ;  /* 0x00137c0f01007387 */ /* 0x000fe80000100800 */
[----:B-1----:R-:W-:Y:S04]  /*33a30*/  STL.64 [R1+0x1c0], R16 ;  /* 0x0001c01001007387 */ /* 0x002fe80000100a00 */
[----:B------:R-:W-:Y:S04]  /*33a40*/  STL.64 [R1+0x1c8], R18 ;  /* 0x0001c81201007387 */ /* 0x000fe80000100a00 */
[----:B------:R-:W0:Y:S01]  /*33a50*/  LDS.128 R16, [R0] ;  /* 0x0000000000107984 */ /* 0x000e220000000c00 */
[----:B------:R-:W-:-:S03]  /*33a60*/  NOP ;  /* 0x0000000000007918 */ /* 0x000fc60000000000 */
[----:B------:R-:W3:Y:S04]  /*33a70*/  LDL.LU R28, [R1+0xb0] ;  /* 0x0000b000011c7983 */ /* 0x000ee80000300800 */
[----:B0-----:R-:W-:Y:S04]  /*33a80*/  STL.64 [R1+0x1b0], R16 ;  /* 0x0001b01001007387 */ /* 0x001fe80000100a00 */
[----:B------:R-:W-:Y:S04]  /*33a90*/  STL.64 [R1+0x1b8], R18 ;  /* 0x0001b81201007387 */ /* 0x000fe80000100a00 */
[----:B------:R-:W3:Y:S04]  /*33aa0*/  LDL.LU R29, [R1+0xb4] ;  /* 0x0000b400011d7983 */ /* 0x000ee80000300800 */
[----:B------:R-:W3:Y:S04]  /*33ab0*/  LDL.LU R30, [R1+0xb8] ;  /* 0x0000b800011e7983 */ /* 0x000ee80000300800 */
[----:B------:R-:W3:Y:S04]  /*33ac0*/  LDL.LU R31, [R1+0xbc] ;  /* 0x0000bc00011f7983 */ /* 0x000ee80000300800 */
[----:B--2---:R-:W-:Y:S01]  /*33ad0*/  STSM.16.M88.4 [R0], R52 ;  /* 0x0000003400007844 */ /* 0x004fe20000000200 */
[----:B------:R-:W-:-:S03]  /*33ae0*/  NOP ;  /* 0x0000000000007918 */ /* 0x000fc60000000000 */
[----:B------:R-:W0:Y:S01]  /*33af0*/  LDS.128 R16, [R0] ;  /* 0x0000000000107984 */ /* 0x000e220000000c00 */
[----:B------:R-:W-:-:S03]  /*33b00*/  NOP ;  /* 0x0000000000007918 */ /* 0x000fc60000000000 */
[----:B------:R-:W-:Y:S01]  /*33b10*/  STSM.16.M88.4 [R0], R56 ;  /* 0x0000003800007844 */ /* 0x000fe20000000200 */
[----:B------:R-:W-:-:S03]  /*33b20*/  NOP ;  /* 0x0000000000007918 */ /* 0x000fc60000000000 */
[----:B------:R-:W1:Y:S01]  /*33b30*/  LDS.128 R48, [R0] ;  /* 0x0000000000307984 */ /* 0x000e620000000c00 */
[----:B------:R-:W-:-:S03]  /*33b40*/  NOP ;  /* 0x0000000000007918 */ /* 0x000fc60000000000 */
        /* <DEDUP_REMOVED lines=20> */
[----:B0-----:R-:W-:Y:S04]  /*33c90*/  STL.64 [R1+0x13a8], R16 ;  /* 0x0013a81001007387 */ /* 0x001fe80000100a00 */
[----:B------:R-:W-:Y:S04]  /*33ca0*/  STL [R1+0x1380], R19 ;  /* 0x0013801301007387 */ /* 0x000fe80000100800 */
[----:B------:R-:W-:Y:S04]  /*33cb0*/  STL.64 [R1+0x13b8], R18 ;  /* 0x0013b81201007387 */ /* 0x000fe80000100a00 */
[----:B-1----:R-:W-:Y:S04]  /*33cc0*/  STL.64 [R1+0x13c8], R50 ;  /* 0x0013c83201007387 */ /* 0x002fe80000100a00 */
[----:B---3--:R0:W-:Y:S01]  /*33cd0*/  STSM.16.M88.4 [R0], R28 ;  /* 0x0000001c00007844 */ /* 0x0081e20000000200 */
[----:B------:R-:W-:-:S03]  /*33ce0*/  NOP ;  /* 0x0000000000007918 */ /* 0x000fc60000000000 */
[----:B------:R-:W-:Y:S01]  /*33cf0*/  LDS.128 R44, [R0] ;  /* 0x00000000002c7984 */ /* 0x000fe20000000c00 */
[----:B------:R-:W-:-:S03]  /*33d00*/  NOP ;  /* 0x0000000000007918 */ /* 0x000fc60000000000 */
        /* <DEDUP_REMOVED lines=8> */
[----:B----4-:R-:W-:Y:S01]  /*33d90*/  STSM.16.M88.4 [R0], R36 ;  /* 0x0000002400007844 */ /* 0x010fe20000000200 */
[----:B------:R-:W-:-:S03]  /*33da0*/  NOP ;  /* 0x0000000000007918 */ /* 0x000fc60000000000 */
[----:B------:R-:W-:Y:S01]  /*33db0*/  LDS.128 R36, [R0] ;  /* 0x0000000000247984 */ /* 0x000fe20000000c00 */
[----:B------:R-:W-:-:S03]  /*33dc0*/  NOP ;  /* 0x0000000000007918 */ /* 0x000fc60000000000 */
[----:B--2---:R-:W-:Y:S01]  /*33dd0*/  STSM.16.M88.4 [R0], R40 ;  /* 0x0000002800007844 */ /* 0x004fe20000000200 */
[----:B------:R-:W-:-:S03]  /*33de0*/  NOP ;  /* 0x0000000000007918 */ /* 0x000fc60000000000 */
[----:B------:R-:W-:Y:S01]  /*33df0*/  LDS.128 R40, [R0] ;  /* 0x0000000000287984 */ /* 0x000fe20000000c00 */
[----:B------:R-:W-:-:S03]  /*33e00*/  NOP ;  /* 0x0000000000007918 */ /* 0x000fc60000000000 */
[----:B------:R-:W-:Y:S01]  /*33e10*/  STSM.16.M88.4 [R0], R32 ;  /* 0x0000002000007844 */ /* 0x000fe20000000200 */
[----:B------:R-:W-:-:S03]  /*33e20*/  NOP ;  /* 0x0000000000007918 */ /* 0x000fc60000000000 */
[----:B------:R-:W-:Y:S01]  /*33e30*/  LDS.128 R32, [R0] ;  /* 0x0000000000207984 */ /* 0x000fe20000000c00 */
[----:B------:R-:W-:-:S03]  /*33e40*/  NOP ;  /* 0x0000000000007918 */ /* 0x000fc60000000000 */
[----:B------:R-:W-:Y:S01]  /*33e50*/  STSM.16.M88.4 [R0], R20 ;  /* 0x0000001400007844 */ /* 0x000fe20000000200 */
[----:B------:R-:W-:-:S03]  /*33e60*/  NOP ;  /* 0x0000000000007918 */ /* 0x000fc60000000000 */
[----:B------:R-:W0:Y:S01]  /*33e70*/  LDS.128 R20, [R0] ;  /* 0x0000000000147984 */ /* 0x000e220000000c00 */
[----:B------:R-:W-:-:S03]  /*33e80*/  NOP ;  /* 0x0000000000007918 */ /* 0x000fc60000000000 */
[----:B------:R-:W-:Y:S01]  /*33e90*/  STSM.16.M88.4 [R0], R24 ;  /* 0x0000001800007844 */ /* 0x000fe20000000200 */
[----:B------:R-:W-:-:S03]  /*33ea0*/  NOP ;  /* 0x0000000000007918 */ /* 0x000fc60000000000 */
[----:B------:R-:W1:Y:S01]  /*33eb0*/  LDS.128 R24, [R0] ;  /* 0x0000000000187984 */ /* 0x000e620000000c00 */
[----:B------:R-:W-:-:S03]  /*33ec0*/  NOP ;  /* 0x0000000000007918 */ /* 0x000fc60000000000 */
[----:B0-----:R0:W-:Y:S04]  /*33ed0*/  STL [R1+0x1374], R23 ;  /* 0x0013741701007387 */ /* 0x0011e80000100800 */
[----:B------:R-:W2:Y:S04]  /*33ee0*/  LDL R14, [R1+0x76c] ;  /* 0x00076c00010e7983 */ /* 0x000ea80000100800 */
[----:B0-----:R-:W4:Y:S04]  /*33ef0*/  LDL.LU R23, [R1+0x768] ;  /* 0x0007680001177983 */ /* 0x001f280000300800 */
[----:B-1----:R-:W-:Y:S04]  /*33f00*/  STL [R1+0x1370], R27 ;  /* 0x0013701b01007387 */ /* 0x002fe80000100800 */
[----:B------:R-:W4:Y:S04]  /*33f10*/  LDL.LU R6, [R1+0xa0] ;  /* 0x0000a00001067983 */ /* 0x000f280000300800 */
[----:B---3--:R-:W-:Y:S01]  /*33f20*/  STSM.16.M88.4 [R0], R28 ;  /* 0x0000001c00007844 */ /* 0x008fe20000000200 */
[----:B------:R-:W-:-:S03]  /*33f30*/  NOP ;  /* 0x0000000000007918 */ /* 0x000fc60000000000 */
[----:B------:R-:W0:Y:S01]  /*33f40*/  LDS.128 R28, [R0] ;  /* 0x00000000001c7984 */ /* 0x000e220000000c00 */
[----:B------:R-:W-:-:S03]  /*33f50*/  NOP ;  /* 0x0000000000007918 */ /* 0x000fc60000000000 */
[----:B0-----:R0:W-:Y:S04]  /*33f60*/  STL [R1+0x1378], R30 ;  /* 0x0013781e01007387 */ /* 0x0011e80000100800 */
[----:B0-----:R-:W3:Y:S04]  /*33f70*/  LDL.LU R30, [R1+0x644] ;  /* 0x00064400011e7983 */ /* 0x001ee80000300800 */
[----:B------:R0:W-:Y:S04]  /*33f80*/  STL [R1+0x136c], R31 ;  /* 0x00136c1f01007387 */ /* 0x0001e80000100800 */
[----:B------:R-:W3:Y:S04]  /*33f90*/  LDL.LU R17, [R1+0x40] ;  /* 0x0000400001117983 */ /* 0x000ee80000300800 */
[----:B------:R-:W3:Y:S04]  /*33fa0*/  LDL.LU R9, [R1+0x30] ;  /* 0x0000300001097983 */ /* 0x000ee80000300800 */
[----:B------:R-:W3:Y:S04]  /*33fb0*/  LDL.LU R27, [R1+0xe9c] ;  /* 0x000e9c00011b7983 */ /* 0x000ee80000300800 */
[----:B0-----:R-:W3:Y:S04]  /*33fc0*/  LDL.LU R31, [R1+0xe64] ;  /* 0x000e6400011f7983 */ /* 0x001ee80000300800 */
[----:B------:R0:W-:Y:S04]  /*33fd0*/  STSM.16.M88.4 [R0], R52 ;  /* 0x0000003400007844 */ /* 0x0001e80000000200 */
[----:B------:R-:W3:Y:S01]  /*33fe0*/  LDL.LU R51, [R1+0x20] ;  /* 0x0000200001337983 */ /* 0x000ee20000300800 */
[----:B--2---:R-:W-:Y:S01]  /*33ff0*/  ISETP.GE.AND P3, PT, R14, UR4, PT ;  /* 0x000000040e007c0c */ /* 0x004fe2000bf66270 */
[----:B------:R-:W-:Y:S01]  /*34000*/  ULDC.64 UR4, c[0x0][0x220] ;  /* 0x0000880000047ab9 */ /* 0x000fe20000000a00 */
[C---:B----4-:R-:W-:Y:S01]  /*34010*/  IMAD R3, R23.reuse, R60, RZ ;  /* 0x0000003c17037224 */ /* 0x050fe200078e02ff */
[----:B------:R-:W-:-:S04]  /*34020*/  ISETP.GE.AND P2, PT, R23, UR8, PT ;  /* 0x0000000817007c0c */ /* 0x000fc8000bf46270 */
[----:B------:R-:W-:Y:S01]  /*34030*/  LEA R2, P4, R3, UR4, 0x1 ;  /* 0x0000000403027c11 */ /* 0x000fe2000f8808ff */
[----:B------:R-:W-:-:S03]  /*34040*/  IMAD R57, R60, 0x40, R3 ;  /* 0x000000403c397824 */ /* 0x000fc600078e0203 */
[----:B------:R-:W-:Y:S01]  /*34050*/  LEA.HI.X.SX32 R3, R3, UR5, 0x1, P4 ;  /* 0x0000000503037c11 */ /* 0x000fe2000a0f0eff */
[----:B0-----:R-:W-:-:S05]  /*34060*/  IMAD R53, R14, R60, RZ ;  /* 0x0000003c0e357224 */ /* 0x001fca00078e02ff */
[----:B------:R-:W-:-:S04]  /*34070*/  LEA R52, P5, R53, UR4, 0x1 ;  /* 0x0000000435347c11 */ /* 0x000fc8000f8a08ff */
[----:B------:R-:W-:Y:S02]  /*34080*/  LEA.HI.X.SX32 R53, R53, UR5, 0x1, P5 ;  /* 0x0000000535357c11 */ /* 0x000fe4000a8f0eff */
[----:B------:R-:W-:Y:S02]  /*34090*/  PRMT R61, R6, 0x7632, R61 ;  /* 0x00007632063d7816 */ /* 0x000fe4000000003d */
[C---:B---3--:R-:W-:Y:S01]  /*340a0*/  ISETP.LT.AND P2, PT, R30.reuse, UR29, !P2 ;  /* 0x0000001d1e007c0c */ /* 0x048fe2000d741270 */
[----:B------:R-:W-:-:S04]  /*340b0*/  IMAD R12, R30, UR24, RZ ;  /* 0x000000181e0c7c24 */ /* 0x000fc8000f8e02ff */
[----:B------:R-:W-:Y:S01]  /*340c0*/  IMAD.WIDE R54, R12, 0x2, R2 ;  /* 0x000000020c367825 */ /* 0x000fe200078e0202 */
[----:B------:R-:W-:-:S07]  /*340d0*/  NOP ;  /* 0x0000000000007918 */ /* 0x000fce0000000000 */
[----:B------:R0:W-:Y:S01]  /*340e0*/  @P2 STG.E.U16 desc[UR6][R54.64], R6 ;  /* 0x0000000636002986 */ /* 0x0001e2000c101506 */
[C---:B------:R-:W-:Y:S02]  /*340f0*/  ISETP.GE.AND P2, PT, R30.reuse, UR9, PT ;  /* 0x000000091e007c0c */ /* 0x040fe4000bf46270 */
[----:B------:R-:W-:Y:S01]  /*34100*/  ISETP.LT.AND P3, PT, R30, UR31, !P3 ;  /* 0x0000001f1e007c0c */ /* 0x000fe2000df61270 */
[----:B------:R-:W-:Y:S01]  /*34110*/  IMAD.WIDE R58, R12, 0x2, R52 ;  /* 0x000000020c3a7825 */ /* 0x000fe200078e0234 */
[----:B------:R-:W-:Y:S01]  /*34120*/  ULDC.64 UR8, c[0x0][0x228] ;  /* 0x00008a0000087ab9 */ /* 0x000fe20000000a00 */
[C---:B0-----:R-:W-:Y:S01]  /*34130*/  LEA R54, P4, R57.reuse, UR4, 0x1 ;  /* 0x0000000439367c11 */ /* 0x041fe2000f8808ff */
[----:B------:R-:W2:Y:S03]  /*34140*/  LDL.LU R6, [R1+0xa4] ;  /* 0x0000a40001067983 */ /* 0x000ea60000300800 */
[----:B------:R-:W-:-:S02]  /*34150*/  LEA.HI.X.SX32 R55, R57, UR5, 0x1, P4 ;  /* 0x0000000539377c11 */ /* 0x000fc4000a0f0eff */
[----:B------:R-:W-:-:S04]  /*34160*/  ISETP.LT.AND P4, PT, R27, UR12, !P2 ;  /* 0x0000000c1b007c0c */ /* 0x000fc8000d781270 */
[----:B------:R-:W-:Y:S01]  /*34170*/  @P3 STG.E.U16 desc[UR6][R58.64], R61 ;  /* 0x0000003d3a003986 */ /* 0x000fe2000c101506 */
[----:B------:R-:W-:-:S04]  /*34180*/  IMAD.WIDE R10, R12, 0x2, R54 ;  /* 0x000000020c0a7825 */ /* 0x000fc800078e0236 */
[----:B------:R-:W-:Y:S01]  /*34190*/  VIADD R19, R30, 0x2 ;  /* 0x000000021e137836 */ /* 0x000fe20000000000 */
[----:B------:R-:W-:Y:S01]  /*341a0*/  PRMT R8, R17, 0x7632, R8 ;  /* 0x0000763211087816 */ /* 0x000fe20000000008 */
[----:B------:R-:W-:Y:S01]  /*341b0*/  IMAD R60, R60, 0x20, R57 ;  /* 0x000000203c3c7824 */ /* 0x000fe200078e0239 */
[----:B------:R-:W-:Y:S01]  /*341c0*/  PRMT R4, R9, 0x7632, R4 ;  /* 0x0000763209047816 */ /* 0x000fe20000000004 */
[----:B------:R-:W-:Y:S01]  /*341d0*/  VIADD R16, R12, UR24 ;  /* 0x000000180c107c36 */ /* 0x000fe20008000000 */
[----:B------:R-:W-:Y:S01]  /*341e0*/  ULDC UR12, c[0x0][0x228] ;  /* 0x00008a00000c7ab9 */ /* 0x000fe20000000800 */
[----:B------:R0:W-:Y:S04]  /*341f0*/  @P4 STG.E.U16 desc[UR6][R10.64], R17 ;  /* 0x000000110a004986 */ /* 0x0001e8000c101506 */
[----:B0-----:R-:W3:Y:S01]  /*34200*/  LDL.LU.64 R10, [R1+0x1400] ;  /* 0x00140000010a7983 */ /* 0x001ee20000300a00 */
[----:B------:R-:W-:-:S02]  /*34210*/  LEA R56, P5, R60, UR4, 0x1 ;  /* 0x000000043c387c11 */ /* 0x000fc4000f8a08ff */
[----:B------:R-:W-:Y:S01]  /*34220*/  ISETP.LT.AND P3, PT, R31, UR10, !P2 ;  /* 0x0000000a1f007c0c */ /* 0x000fe2000d761270 */
[----:B------:R-:W-:Y:S01]  /*34230*/  IMAD.WIDE R58, R16, 0x2, R52 ;  /* 0x00000002103a7825 */ /* 0x000fe200078e0234 */
[----:B------:R-:W-:Y:S01]  /*34240*/  LEA.HI.X.SX32 R57, R60, UR5, 0x1, P5 ;  /* 0x000000053c397c11 */ /* 0x000fe2000a8f0eff */
[----:B------:R-:W-:Y:S01]  /*34250*/  ULDC.64 UR4, c[0x0][0x228] ;  /* 0x00008a0000047ab9 */ /* 0x000fe20000000a00 */
[----:B------:R-:W-:Y:S01]  /*34260*/  ISETP.LT.AND P5, PT, R23, UR8, !P1 ;  /* 0x0000000817007c0c */ /* 0x000fe2000cfa1270 */
[----:B------:R-:W-:Y:S01]  /*34270*/  ULDC UR10, c[0x0][0x228] ;  /* 0x00008a00000a7ab9 */ /* 0x000fe20000000800 */
[----:B------:R-:W-:Y:S02]  /*34280*/  ISETP.LT.AND P6, PT, R14, UR4, !P1 ;  /* 0x000000040e007c0c */ /* 0x000fe4000cfc1270 */
[----:B------:R-:W-:Y:S01]  /*34290*/  ISETP.GE.AND P2, PT, R19, UR14, PT ;  /* 0x0000000e13007c0c */ /* 0x000fe2000bf46270 */
[----:B------:R-:W-:Y:S01]  /*342a0*/  IMAD.WIDE R12, R12, 0x2, R56 ;  /* 0x000000020c0c7825 */ /* 0x000fe200078e0238 */
[----:B------:R-:W4:Y:S01]  /*342b0*/  LDL.LU R19, [R1+0x44] ;  /* 0x0000440001137983 */ /* 0x000f220000300800 */
[----:B------:R-:W-:Y:S01]  /*342c0*/  ISETP.LT.AND P4, PT, R27, UR20, !P1 ;  /* 0x000000141b007c0c */ /* 0x000fe2000cf81270 */
[----:B------:R-:W-:Y:S01]  /*342d0*/  ULDC.64 UR14, c[0x0][0x228] ;  /* 0x00008a00000e7ab9 */ /* 0x000fe20000000a00 */
[----:B------:R-:W-:Y:S01]  /*342e0*/  IMAD.WIDE R60, R16, 0x2, R2 ;  /* 0x00000002103c7825 */ /* 0x000fe200078e0202 */
[----:B------:R-:W-:Y:S01]  /*342f0*/  @P3 STG.E.U16 desc[UR6][R12.64], R8 ;  /* 0x000000080c003986 */ /* 0x000fe2000c101506 */
[----:B------:R-:W-:Y:S01]  /*34300*/  ULDC UR4, c[0x0][0x22c] ;  /* 0x00008b0000047ab9 */ /* 0x000fe20000000800 */
[----:B------:R-:W-:-:S02]  /*34310*/  ULDC UR8, c[0x0][0x228] ;  /* 0x00008a0000087ab9 */ /* 0x000fc40000000800 */
[----:B------:R-:W-:Y:S04]  /*34320*/  @P5 STG.E.U16 desc[UR6][R60.64], R9 ;  /* 0x000000093c005986 */ /* 0x000fe8000c101506 */
[----:B------:R0:W-:Y:S01]  /*34330*/  @P6 STG.E.U16 desc[UR6][R58.64], R4 ;  /* 0x000000043a006986 */ /* 0x0001e2000c101506 */
[----:B------:R-:W-:-:S03]  /*34340*/  ISETP.LT.AND P3, PT, R31, UR18, !P1 ;  /* 0x000000121f007c0c */ /* 0x000fc6000cf61270 */
[----:B0-----:R-:W4:Y:S01]  /*34350*/  LDL.LU R4, [R1+0x34] ;  /* 0x0000340001047983 */ /* 0x001f220000300800 */
[----:B------:R-:W-:Y:S01]  /*34360*/  ISETP.LT.AND P5, PT, R23, UR16, !P2 ;  /* 0x0000001017007c0c */ /* 0x000fe2000d7a1270 */
[----:B------:R-:W-:Y:S01]  /*34370*/  VIADD R58, R16, UR24 ;  /* 0x00000018103a7c36 */ /* 0x000fe20008000000 */
[----:B------:R-:W-:Y:S01]  /*34380*/  ISETP.LT.AND P6, PT, R14, UR14, !P2 ;  /* 0x0000000e0e007c0c */ /* 0x000fe2000d7c1270 */
[----:B------:R-:W-:Y:S01]  /*34390*/  IMAD.WIDE R12, R16, 0x2, R54 ;  /* 0x00000002100c7825 */ /* 0x000fe200078e0236 */
[----:B------:R-:W-:-:S03]  /*343a0*/  ULDC UR14, c[0x0][0x228] ;  /* 0x00008a00000e7ab9 */ /* 0x000fc60000000800 */
[----:B------:R-:W-:Y:S01]  /*343b0*/  IMAD.WIDE R16, R16, 0x2, R56 ;  /* 0x0000000210107825 */ /* 0x000fe200078e0238 */
[----:B------:R0:W-:Y:S03]  /*343c0*/  @P4 STG.E.U16 desc[UR6][R12.64], R51 ;  /* 0x000000330c004986 */ /* 0x0001e6000c101506 */
[----:B------:R-:W-:-:S04]  /*343d0*/  IMAD.WIDE R8, R58, 0x2, R2 ;  /* 0x000000023a087825 */ /* 0x000fc800078e0202 */
[----:B------:R-:W-:Y:S01]  /*343e0*/  IMAD.WIDE R60, R58, 0x2, R52 ;  /* 0x000000023a3c7825 */ /* 0x000fe200078e0234 */
[----:B0-----:R-:W4:Y:S01]  /*343f0*/  LDL.LU.64 R12, [R1+0x13f8] ;  /* 0x0013f800010c7983 */ /* 0x001f220000300a00 */
[----:B--2---:R-:W-:Y:S02]  /*34400*/  PRMT R5, R6, 0x7632, R5 ;  /* 0x0000763206057816 */ /* 0x004fe40000000005 */
[----:B---3--:R-:W-:-:S05]  /*34410*/  PRMT R11, R51, 0x7632, R11 ;  /* 0x00007632330b7816 */ /* 0x008fca000000000b */
[----:B------:R0:W-:Y:S04]  /*34420*/  @P3 STG.E.U16 desc[UR6][R16.64], R11 ;  /* 0x0000000b10003986 */ /* 0x0001e8000c101506 */
[----:B------:R-:W-:Y:S04]  /*34430*/  @P5 STG.E.U16 desc[UR6][R8.64], R6 ;  /* 0x0000000608005986 */ /* 0x000fe8000c101506 */
[----:B0-----:R-:W2:Y:S04]  /*34440*/  LDL.LU R11, [R1+0x24] ;  /* 0x00002400010b7983 */ /* 0x001ea80000300800 */
[----:B------:R0:W-:Y:S04]  /*34450*/  @P6 STG.E.U16 desc[UR6][R60.64], R5 ;  /* 0x000000053c006986 */ /* 0x0001e8000c101506 */
[----:B0-----:R-:W3:Y:S01]  /*34460*/  LDL.LU R5, [R1+0xa8] ;  /* 0x0000a80001057983 */ /* 0x001ee20000300800 */
[----:B------:R-:W-:Y:S01]  /*34470*/  VIADD R59, R30, 0x3 ;  /* 0x000000031e3b7836 */ /* 0x000fe20000000000 */
[----:B------:R-:W-:-:S02]  /*34480*/  ISETP.LT.AND P3, PT, R27, UR22, !P2 ;  /* 0x000000161b007c0c */ /* 0x000fc4000d761270 */
[----:B------:R-:W-:Y:S02]  /*34490*/  ISETP.LT.AND P4, PT, R31, UR26, !P2 ;  /* 0x0000001a1f007c0c */ /* 0x000fe4000d781270 */
[----:B------:R-:W-:Y:S01]  /*344a0*/  ISETP.GE.AND P1, PT, R59, UR4, PT ;  /* 0x000000043b007c0c */ /* 0x000fe2000bf26270 */
[----:B------:R-:W-:Y:S01]  /*344b0*/  IMAD.WIDE R50, R58, 0x2, R54 ;  /* 0x000000023a327825 */ /* 0x000fe200078e0236 */
[----:B----4-:R-:W-:Y:S01]  /*344c0*/  PRMT R7, R19, 0x7632, R7 ;  /* 0x0000763213077816 */ /* 0x010fe20000000007 */
[----:B------:R-:W-:Y:S01]  /*344d0*/  ULDC UR4, c[0x0][0x22c] ;  /* 0x00008b0000047ab9 */ /* 0x000fe20000000800 */
[----:B------:R-:W-:Y:S01]  /*344e0*/  ISETP.LT.AND P5, PT, R23, UR28, !P1 ;  /* 0x0000001c17007c0c */ /* 0x000fe2000cfa1270 */
[----:B------:R-:W-:Y:S02]  /*344f0*/  VIADD R6, R30, 0x4 ;  /* 0x000000041e067836 */ /* 0x000fe40000000000 */
[----:B------:R-:W-:-:S04]  /*34500*/  IMAD.WIDE R16, R58, 0x2, R56 ;  /* 0x000000023a107825 */ /* 0x000fc800078e0238 */
[----:B------:R-:W-:Y:S01]  /*34510*/  VIADD R59, R58, UR24 ;  /* 0x000000183a3b7c36 */ /* 0x000fe20008000000 */
[----:B------:R-:W-:Y:S01]  /*34520*/  @P3 STG.E.U16 desc[UR6][R50.64], R19 ;  /* 0x0000001332003986 */ /* 0x000fe2000c101506 */
[----:B------:R-:W-:Y:S01]  /*34530*/  ISETP.GE.AND P2, PT, R6, UR4, PT ;  /* 0x0000000406007c0c */ /* 0x000fe2000bf46270 */
[----:B------:R-:W-:Y:S01]  /*34540*/  ULDC UR4, c[0x0][0x228] ;  /* 0x00008a0000047ab9 */ /* 0x000fe20000000800 */
[----:B------:R-:W-:Y:S01]  /*34550*/  IMAD.WIDE R8, R59, 0x2, R2 ;  /* 0x000000023b087825 */ /* 0x000fe200078e0202 */
[----:B------:R0:W-:Y:S01]  /*34560*/  @P4 STG.E.U16 desc[UR6][R16.64], R7 ;  /* 0x0000000710004986 */ /* 0x0001e2000c101506 */
[----:B------:R-:W-:Y:S01]  /*34570*/  ISETP.LT.AND P4, PT, R27, UR4, !P1 ;  /* 0x000000041b007c0c */ /* 0x000fe2000cf81270 */
[----:B------:R-:W-:Y:S01]  /*34580*/  ULDC UR4, c[0x0][0x22c] ;  /* 0x00008b0000047ab9 */ /* 0x000fe20000000800 */
[----:B------:R-:W-:Y:S01]  /*34590*/  ISETP.LT.AND P6, PT, R14, UR30, !P1 ;  /* 0x0000001e0e007c0c */ /* 0x000fe2000cfc1270 */
[----:B------:R-:W4:Y:S01]  /*345a0*/  LDL.LU R6, [R1+0x13f4] ;  /* 0x0013f40001067983 */ /* 0x000f220000300800 */
[----:B------:R-:W-:-:S02]  /*345b0*/  PRMT R58, R4, 0x7632, R58 ;  /* 0x00007632043a7816 */ /* 0x000fc4000000003a */
[----:B------:R-:W-:Y:S01]  /*345c0*/  ISETP.LT.AND P3, PT, R31, UR8, !P1 ;  /* 0x000000081f007c0c */ /* 0x000fe2000cf61270 */
[----:B------:R1:W-:Y:S01]  /*345d0*/  @P5 STG.E.U16 desc[UR6][R8.64], R4 ;  /* 0x0000000408005986 */ /* 0x0003e2000c101506 */
[----:B0-----:R-:W-:-:S03]  /*345e0*/  VIADD R7, R30, 0x5 ;  /* 0x000000051e077836 */ /* 0x001fc60000000000 */
[----:B------:R-:W4:Y:S01]  /*345f0*/  LDL.LU R19, [R1+0x48] ;  /* 0x0000480001137983 */ /* 0x000f220000300800 */
[----:B------:R-:W-:Y:S01]  /*34600*/  IMAD.WIDE R60, R59, 0x2, R52 ;  /* 0x000000023b3c7825 */ /* 0x000fe200078e0234 */
[----:B------:R-:W-:Y:S01]  /*34610*/  ULDC UR8, c[0x0][0x228] ;  /* 0x00008a0000087ab9 */ /* 0x000fe20000000800 */
[----:B------:R-:W-:Y:S02]  /*34620*/  ISETP.GE.AND P1, PT, R7, UR4, PT ;  /* 0x0000000407007c0c */ /* 0x000fe4000bf26270 */
[----:B------:R-:W-:Y:S01]  /*34630*/  IMAD.WIDE R50, R59, 0x2, R54 ;  /* 0x000000023b327825 */ /* 0x000fe200078e0236 */
[----:B-1----:R-:W4:Y:S01]  /*34640*/  LDL.LU R4, [R1+0x38] ;  /* 0x0000380001047983 */ /* 0x002f220000300800 */
[----:B------:R-:W-:Y:S02]  /*34650*/  ISETP.LT.AND P5, PT, R23, UR10, !P2 ;  /* 0x0000000a17007c0c */ /* 0x000fe4000d7a1270 */
[----:B------:R-:W-:Y:S01]  /*34660*/  IMAD.WIDE R16, R59, 0x2, R56 ;  /* 0x000000023b107825 */ /* 0x000fe200078e0238 */
[----:B------:R-:W-:Y:S01]  /*34670*/  ULDC UR4, c[0x0][0x228] ;  /* 0x00008a0000047ab9 */ /* 0x000fe20000000800 */
[----:B------:R-:W4:Y:S01]  /*34680*/  LDL.LU R7, [R1+0x13f0] ;  /* 0x0013f00001077983 */ /* 0x000f220000300800 */
[----:B------:R-:W-:-:S03]  /*34690*/  ULDC UR10, c[0x0][0x228] ;  /* 0x00008a00000a7ab9 */ /* 0x000fc60000000800 */
[----:B------:R0:W-:Y:S02]  /*346a0*/  @P6 STG.E.U16 desc[UR6][R60.64], R58 ;  /* 0x0000003a3c006986 */ /* 0x0001e4000c101506 */
[----:B0-----:R-:W-:-:S04]  /*346b0*/  VIADD R58, R59, UR24 ;  /* 0x000000183b3a7c36 */ /* 0x001fc80008000000 */
[----:B------:R-:W-:Y:S01]  /*346c0*/  IMAD.WIDE R8, R58, 0x2, R2 ;  /* 0x000000023a087825 */ /* 0x000fe200078e0202 */
[----:B--2---:R-:W-:Y:S01]  /*346d0*/  PRMT R10, R11, 0x7632, R10 ;  /* 0x000076320b0a7816 */ /* 0x004fe2000000000a */
[----:B------:R-:W-:Y:S04]  /*346e0*/  @P4 STG.E.U16 desc[UR6][R50.64], R11 ;  /* 0x0000000b32004986 */ /* 0x000fe8000c101506 */
[----:B------:R-:W-:Y:S04]  /*346f0*/  @P3 STG.E.U16 desc[UR6][R16.64], R10 ;  /* 0x0000000a10003986 */ /* 0x000fe8000c101506 */
[----:B---3--:R0:W-:Y:S04]  /*34700*/  @P5 STG.E.U16 desc[UR6][R8.64], R5 ;  /* 0x0000000508005986 */ /* 0x0081e8000c101506 */
[----:B0-----:R-:W2:Y:S01]  /*34710*/  LDL.LU R8, [R1+0x28] ;  /* 0x0000280001087983 */ /* 0x001ea20000300800 */
[----:B------:R-:W-:-:S02]  /*34720*/  ISETP.LT.AND P6, PT, R14, UR12, !P2 ;  /* 0x0000000c0e007c0c */ /* 0x000fc4000d7c1270 */
[----:B------:R-:W-:Y:S02]  /*34730*/  PRMT R59, R5, 0x7632, R59 ;  /* 0x00007632053b7816 */ /* 0x000fe4000000003b */
[----:B------:R-:W-:Y:S01]  /*34740*/  ISETP.LT.AND P4, PT, R27, UR4, !P2 ;  /* 0x000000041b007c0c */ /* 0x000fe2000d781270 */
[----:B------:R-:W-:Y:S01]  /*34750*/  VIADD R5, R30, 0x6 ;  /* 0x000000061e057836 */ /* 0x000fe20000000000 */
[----:B------:R-:W-:Y:S01]  /*34760*/  ULDC UR4, c[0x0][0x22c] ;  /* 0x00008b0000047ab9 */ /* 0x000fe20000000800 */
[----:B------:R-:W-:Y:S01]  /*34770*/  ISETP.LT.AND P3, PT, R31, UR8, !P2 ;  /* 0x000000081f007c0c */ /* 0x000fe2000d761270 */
[C---:B------:R-:W-:Y:S01]  /*34780*/  IMAD.WIDE R60, R58.reuse, 0x2, R52 ;  /* 0x000000023a3c7825 */ /* 0x040fe200078e0234 */
[----:B------:R-:W3:Y:S01]  /*34790*/  LDL.LU R9, [R1+0xac] ;  /* 0x0000ac0001097983 */ /* 0x000ee20000300800 */
[----:B------:R-:W-:Y:S01]  /*347a0*/  ISETP.GE.AND P2, PT, R5, UR4, PT ;  /* 0x0000000405007c0c */ /* 0x000fe2000bf46270 */
[----:B------:R-:W-:Y:S01]  /*347b0*/  ULDC UR12, c[0x0][0x228] ;  /* 0x00008a00000c7ab9 */ /* 0x000fe20000000800 */
[C---:B------:R-:W-:Y:S01]  /*347c0*/  IMAD.WIDE R50, R58.reuse, 0x2, R54 ;  /* 0x000000023a327825 */ /* 0x040fe200078e0236 */
[----:B------:R-:W3:Y:S01]  /*347d0*/  LDL.LU R5, [R1+0x13ec] ;  /* 0x0013ec0001057983 */ /* 0x000ee20000300800 */
[----:B------:R-:W-:Y:S01]  /*347e0*/  ISETP.LT.AND P5, PT, R23, UR10, !P1 ;  /* 0x0000000a17007c0c */ /* 0x000fe2000cfa1270 */
[----:B------:R-:W-:Y:S01]  /*347f0*/  ULDC UR8, c[0x0][0x228] ;  /* 0x00008a0000087ab9 */ /* 0x000fe20000000800 */
[----:B------:R-:W-:Y:S01]  /*34800*/  IMAD.WIDE R16, R58, 0x2, R56 ;  /* 0x000000023a107825 */ /* 0x000fe200078e0238 */
[----:B------:R-:W-:Y:S01]  /*34810*/  @P6 STG.E.U16 desc[UR6][R60.64], R59 ;  /* 0x0000003b3c006986 */ /* 0x000fe2000c101506 */
[----:B------:R-:W-:Y:S01]  /*34820*/  ULDC UR10, c[0x0][0x228] ;  /* 0x00008a00000a7ab9 */ /* 0x000fe20000000800 */
[----:B------:R-:W-:-:S02]  /*34830*/  ULDC UR4, c[0x0][0x22c] ;  /* 0x00008b0000047ab9 */ /* 0x000fc40000000800 */
[----:B----4-:R0:W-:Y:S01]  /*34840*/  @P4 STG.E.U16 desc[UR6][R50.64], R19 ;  /* 0x0000001332004986 */ /* 0x0101e2000c101506 */
[----:B------:R-:W-:-:S03]  /*34850*/  PRMT R7, R19, 0x7632, R7 ;  /* 0x0000763213077816 */ /* 0x000fc60000000007 */
[----:B0-----:R-:W4:Y:S01]  /*34860*/  LDL.LU R19, [R1+0x4c] ;  /* 0x00004c0001137983 */ /* 0x001f220000300800 */
[----:B------:R-:W-:Y:S01]  /*34870*/  VIADD R59, R58, UR24 ;  /* 0x000000183a3b7c36 */ /* 0x000fe20008000000 */
[----:B------:R-:W-:Y:S01]  /*34880*/  ISETP.LT.AND P6, PT, R14, UR12, !P1 ;  /* 0x0000000c0e007c0c */ /* 0x000fe2000cfc1270 */
[----:B------:R-:W-:Y:S01]  /*34890*/  ULDC UR12, c[0x0][0x228] ;  /* 0x00008a00000c7ab9 */ /* 0x000fe20000000800 */
[----:B------:R-:W-:Y:S01]  /*348a0*/  ISETP.LT.AND P4, PT, R27, UR8, !P1 ;  /* 0x000000081b007c0c */ /* 0x000fe2000cf81270 */
[C---:B------:R-:W-:Y:S01]  /*348b0*/  IMAD.WIDE R10, R59.reuse, 0x2, R2 ;  /* 0x000000023b0a7825 */ /* 0x040fe200078e0202 */
[----:B------:R0:W-:Y:S01]  /*348c0*/  @P3 STG.E.U16 desc[UR6][R16.64], R7 ;  /* 0x0000000710003986 */ /* 0x0001e2000c101506 */
[----:B------:R-:W-:Y:S01]  /*348d0*/  PRMT R58, R4, 0x7632, R58 ;  /* 0x00007632043a7816 */ /* 0x000fe2000000003a */
[----:B------:R-:W-:Y:S01]  /*348e0*/  ULDC UR8, c[0x0][0x228] ;  /* 0x00008a0000087ab9 */ /* 0x000fe20000000800 */
[C---:B------:R-:W-:Y:S01]  /*348f0*/  IMAD.WIDE R60, R59.reuse, 0x2, R52 ;  /* 0x000000023b3c7825 */ /* 0x040fe200078e0234 */
[----:B------:R1:W-:Y:S03]  /*34900*/  @P5 STG.E.U16 desc[UR6][R10.64], R4 ;  /* 0x000000040a005986 */ /* 0x0003e6000c101506 */
[----:B------:R-:W-:Y:S01]  /*34910*/  IMAD.WIDE R50, R59, 0x2, R54 ;  /* 0x000000023b327825 */ /* 0x000fe200078e0236 */
[----:B------:R-:W-:Y:S01]  /*34920*/  ISETP.LT.AND P3, PT, R31, UR10, !P1 ;  /* 0x0000000a1f007c0c */ /* 0x000fe2000cf61270 */
[----:B0-----:R-:W4:Y:S02]  /*34930*/  LDL.LU R7, [R1+0x3c] ;  /* 0x00003c0001077983 */ /* 0x001f240000300800 */
[----:B-1----:R-:W-:-:S02]  /*34940*/  VIADD R4, R30, 0x7 ;  /* 0x000000071e047836 */ /* 0x002fc40000000000 */
[----:B------:R-:W-:Y:S01]  /*34950*/  @P6 STG.E.U16 desc[UR6][R60.64], R58 ;  /* 0x0000003a3c006986 */ /* 0x000fe2000c101506 */
[----:B------:R-:W-:Y:S01]  /*34960*/  ISETP.LT.AND P5, PT, R23, UR12, !P2 ;  /* 0x0000000c17007c0c */ /* 0x000fe2000d7a1270 */
[C---:B------:R-:W-:Y:S01]  /*34970*/  IMAD.WIDE R16, R59.reuse, 0x2, R56 ;  /* 0x000000023b107825 */ /* 0x040fe200078e0238 */
[----:B------:R-:W-:Y:S01]  /*34980*/  ULDC UR10, c[0x0][0x228] ;  /* 0x00008a00000a7ab9 */ /* 0x000fe20000000800 */
[----:B------:R-:W-:Y:S01]  /*34990*/  ISETP.GE.AND P1, PT, R4, UR4, PT ;  /* 0x0000000404007c0c */ /* 0x000fe2000bf26270 */
[----:B------:R-:W-:Y:S01]  /*349a0*/  ULDC UR4, c[0x0][0x228] ;  /* 0x00008a0000047ab9 */ /* 0x000fe20000000800 */
[----:B------:R-:W4:Y:S01]  /*349b0*/  LDL.LU R4, [R1+0x13e8] ;  /* 0x0013e80001047983 */ /* 0x000f220000300800 */
[----:B------:R-:W-:Y:S01]  /*349c0*/  ISETP.LT.AND P6, PT, R14, UR14, !P2 ;  /* 0x0000000e0e007c0c */ /* 0x000fe2000d7c1270 */
[----:B------:R-:W-:Y:S02]  /*349d0*/  ULDC UR12, c[0x0][0x228] ;  /* 0x00008a00000c7ab9 */ /* 0x000fe40000000800 */
[----:B--2---:R0:W-:Y:S04]  /*349e0*/  @P4 STG.E.U16 desc[UR6][R50.64], R8 ;  /* 0x0000000832004986 */ /* 0x0041e8000c101506 */
[----:B0-----:R-:W2:Y:S01]  /*349f0*/  LDL.LU R51, [R1+0x2c] ;  /* 0x00002c0001337983 */ /* 0x001ea20000300800 */
[----:B------:R-:W-:Y:S01]  /*34a00*/  VIADD R58, R59, UR24 ;  /* 0x000000183b3a7c36 */ /* 0x000fe20008000000 */
[----:B------:R-:W-:-:S02]  /*34a10*/  ISETP.LT.AND P4, PT, R27, UR4, !P2 ;  /* 0x000000041b007c0c */ /* 0x000fc4000d781270 */
[----:B---3--:R-:W-:Y:S01]  /*34a20*/  PRMT R5, R9, 0x7632, R5 ;  /* 0x0000763209057816 */ /* 0x008fe20000000005 */
[----:B------:R-:W-:Y:S01]  /*34a30*/  IMAD.WIDE R10, R58, 0x2, R2 ;  /* 0x000000023a0a7825 */ /* 0x000fe200078e0202 */
[----:B------:R-:W-:Y:S01]  /*34a40*/  PRMT R59, R8, 0x7632, R59 ;  /* 0x00007632083b7816 */ /* 0x000fe2000000003b */
[----:B------:R-:W-:Y:S02]  /*34a50*/  ULDC UR4, c[0x0][0x22c] ;  /* 0x00008b0000047ab9 */ /* 0x000fe40000000800 */
[C---:B------:R-:W-:Y:S02]  /*34a60*/  IMAD.WIDE R60, R58.reuse, 0x2, R52 ;  /* 0x000000023a3c7825 */ /* 0x040fe400078e0234 */
[----:B------:R-:W-:Y:S04]  /*34a70*/  @P3 STG.E.U16 desc[UR6][R16.64], R59 ;  /* 0x0000003b10003986 */ /* 0x000fe8000c101506 */
[----:B------:R0:W-:Y:S04]  /*34a80*/  @P5 STG.E.U16 desc[UR6][R10.64], R9 ;  /* 0x000000090a005986 */ /* 0x0001e8000c101506 */
[----:B------:R1:W-:Y:S01]  /*34a90*/  @P6 STG.E.U16 desc[UR6][R60.64], R5 ;  /* 0x000000053c006986 */ /* 0x0003e2000c101506 */
[----:B0-----:R-:W-:-:S03]  /*34aa0*/  IMAD.WIDE R10, R58, 0x2, R54 ;  /* 0x000000023a0a7825 */ /* 0x001fc600078e0236 */
[----:B-1----:R-:W3:Y:S04]  /*34ab0*/  LDL.LU R5, [R1+0x10] ;  /* 0x0000100001057983 */ /* 0x002ee80000300800 */
[----:B----4-:R0:W-:Y:S01]  /*34ac0*/  @P4 STG.E.U16 desc[UR6][R10.64], R19 ;  /* 0x000000130a004986 */ /* 0x0101e2000c101506 */
[----:B------:R-:W-:Y:S01]  /*34ad0*/  VIADD R50, R30, 0x8 ;  /* 0x000000081e327836 */ /* 0x000fe20000000000 */
[----:B------:R-:W-:Y:S01]  /*34ae0*/  ISETP.LT.AND P3, PT, R31, UR8, !P2 ;  /* 0x000000081f007c0c */ /* 0x000fe2000d761270 */
[C---:B------:R-:W-:Y:S01]  /*34af0*/  VIADD R59, R58.reuse, UR24 ;  /* 0x000000183a3b7c36 */ /* 0x040fe20008000000 */
[----:B------:R-:W-:Y:S02]  /*34b00*/  ISETP.LT.AND P5, PT, R23, UR10, !P1 ;  /* 0x0000000a17007c0c */ /* 0x000fe4000cfa1270 */
[----:B------:R-:W-:Y:S01]  /*34b10*/  PRMT R6, R19, 0x7632, R6 ;  /* 0x0000763213067816 */ /* 0x000fe20000000006 */
[----:B------:R-:W-:Y:S01]  /*34b20*/  IMAD.WIDE R16, R58, 0x2, R56 ;  /* 0x000000023a107825 */ /* 0x000fe200078e0238 */
[----:B0-----:R-:W4:Y:S01]  /*34b30*/  LDL.LU.64 R10, [R1+0x13e0] ;  /* 0x0013e000010a7983 */ /* 0x001f220000300a00 */
[----:B------:R-:W-:Y:S01]  /*34b40*/  ISETP.GE.AND P2, PT, R50, UR4, PT ;  /* 0x0000000432007c0c */ /* 0x000fe2000bf46270 */
[----:B------:R-:W-:Y:S01]  /*34b50*/  ULDC UR4, c[0x0][0x228] ;  /* 0x00008a0000047ab9 */ /* 0x000fe20000000800 */
[----:B------:R-:W-:Y:S01]  /*34b60*/  ISETP.LT.AND P6, PT, R14, UR12, !P1 ;  /* 0x0000000c0e007c0c */ /* 0x000fe2000cfc1270 */
[----:B------:R-:W4:Y:S01]  /*34b70*/  LDL.LU R19, [R1] ;  /* 0x0000000001137983 */ /* 0x000f220000300800 */
[----:B------:R-:W-:Y:S01]  /*34b80*/  ISETP.LT.AND P4, PT, R27, UR4, !P1 ;  /* 0x000000041b007c0c */ /* 0x000fe2000cf81270 */
[----:B------:R-:W-:Y:S01]  /*34b90*/  IMAD.WIDE R8, R59, 0x2, R2 ;  /* 0x000000023b087825 */ /* 0x000fe200078e0202 */
[----:B------:R-:W-:Y:S01]  /*34ba0*/  PRMT R58, R7, 0x7632, R58 ;  /* 0x00007632073a7816 */ /* 0x000fe2000000003a */
[----:B------:R-:W-:Y:S01]  /*34bb0*/  @P3 STG.E.U16 desc[UR6][R16.64], R6 ;  /* 0x0000000610003986 */ /* 0x000fe2000c101506 */
[----:B------:R-:W-:Y:S01]  /*34bc0*/  ULDC UR8, c[0x0][0x228] ;  /* 0x00008a0000087ab9 */ /* 0x000fe20000000800 */
[C---:B------:R-:W-:Y:S01]  /*34bd0*/  IMAD.WIDE R60, R59.reuse, 0x2, R52 ;  /* 0x000000023b3c7825 */ /* 0x040fe200078e0234 */
[----:B------:R-:W-:Y:S01]  /*34be0*/  ULDC UR10, c[0x0][0x228] ;  /* 0x00008a00000a7ab9 */ /* 0x000fe20000000800 */
[----:B------:R0:W-:Y:S01]  /*34bf0*/  @P5 STG.E.U16 desc[UR6][R8.64], R7 ;  /* 0x0000000708005986 */ /* 0x0001e2000c101506 */
[----:B------:R-:W-:Y:S01]  /*34c00*/  ULDC UR4, c[0x0][0x22c] ;  /* 0x00008b0000047ab9 */ /* 0x000fe20000000800 */
[----:B------:R-:W-:Y:S01]  /*34c10*/  VIADD R50, R30, 0x9 ;  /* 0x000000091e327836 */ /* 0x000fe20000000000 */
[----:B------:R-:W-:Y:S01]  /*34c20*/  ULDC UR12, c[0x0][0x228] ;  /* 0x00008a00000c7ab9 */ /* 0x000fe20000000800 */
[----:B------:R-:W-:Y:S01]  /*34c30*/  @P6 STG.E.U16 desc[UR6][R60.64], R58 ;  /* 0x0000003a3c006986 */ /* 0x000fe2000c101506 */
[----:B0-----:R-:W-:-:S05]  /*34c40*/  IMAD.WIDE R8, R59, 0x2, R54 ;  /* 0x000000023b087825 */ /* 0x001fca00078e0236 */
[----:B--2---:R0:W-:Y:S04]  /*34c50*/  @P4 STG.E.U16 desc[UR6][R8.64], R51 ;  /* 0x0000003308004986 */ /* 0x0041e8000c101506 */
[----:B0-----:R-:W2:Y:S01]  /*34c60*/  LDL.LU.64 R8, [R1+0x13d8] ;  /* 0x0013d80001087983 */ /* 0x001ea20000300a00 */
[----:B------:R-:W-:Y:S02]  /*34c70*/  ISETP.LT.AND P3, PT, R31, UR8, !P1 ;  /* 0x000000081f007c0c */ /* 0x000fe4000cf61270 */
[----:B------:R-:W-:Y:S01]  /*34c80*/  ISETP.LT.AND P5, PT, R23, UR10, !P2 ;  /* 0x0000000a17007c0c */ /* 0x000fe2000d7a1270 */
[----:B------:R-:W-:Y:S01]  /*34c90*/  IMAD.WIDE R16, R59, 0x2, R56 ;  /* 0x000000023b107825 */ /* 0x000fe200078e0238 */
[----:B------:R-:W-:Y:S01]  /*34ca0*/  ISETP.GE.AND P1, PT, R50, UR4, PT ;  /* 0x0000000432007c0c */ /* 0x000fe2000bf26270 */
[----:B------:R-:W-:-:S02]  /*34cb0*/  ULDC UR4, c[0x0][0x228] ;  /* 0x00008a0000047ab9 */ /* 0x000fc40000000800 */
[----:B------:R-:W-:Y:S01]  /*34cc0*/  VIADD R58, R59, UR24 ;  /* 0x000000183b3a7c36 */ /* 0x000fe20008000000 */
[----:B------:R-:W-:Y:S01]  /*34cd0*/  ISETP.LT.AND P6, PT, R14, UR12, !P2 ;  /* 0x0000000c0e007c0c */ /* 0x000fe2000d7c1270 */
[----:B------:R-:W-:Y:S01]  /*34ce0*/  ULDC UR8, c[0x0][0x228] ;  /* 0x00008a0000087ab9 */ /* 0x000fe20000000800 */
[----:B------:R-:W-:Y:S01]  /*34cf0*/  ISETP.LT.AND P4, PT, R27, UR4, !P2 ;  /* 0x000000041b007c0c */ /* 0x000fe2000d781270 */
[C---:B------:R-:W-:Y:S01]  /*34d00*/  IMAD.WIDE R6, R58.reuse, 0x2, R2 ;  /* 0x000000023a067825 */ /* 0x040fe200078e0202 */
[----:B------:R-:W-:Y:S01]  /*34d10*/  ULDC UR10, c[0x0][0x228] ;  /* 0x00008a00000a7ab9 */ /* 0x000fe20000000800 */
[----:B------:R-:W-:Y:S01]  /*34d20*/  ULDC UR4, c[0x0][0x22c] ;  /* 0x00008b0000047ab9 */ /* 0x000fe20000000800 */
[----:B------:R-:W-:Y:S01]  /*34d30*/  ULDC UR12, c[0x0][0x228] ;  /* 0x00008a00000c7ab9 */ /* 0x000fe20000000800 */
[----:B------:R-:W-:Y:S01]  /*34d40*/  IMAD.WIDE R60, R58, 0x2, R52 ;  /* 0x000000023a3c7825 */ /* 0x000fe200078e0234 */
[----:B---3--:R-:W-:Y:S02]  /*34d50*/  PRMT R59, R5, 0x7632, R59 ;  /* 0x00007632053b7816 */ /* 0x008fe4000000003b */
[----:B----4-:R-:W-:-:S05]  /*34d60*/  PRMT R11, R51, 0x7632, R11 ;  /* 0x00007632330b7816 */ /* 0x010fca000000000b */
[----:B------:R0:W-:Y:S01]  /*34d70*/  @P3 STG.E.U16 desc[UR6][R16.64], R11 ;  /* 0x0000000b10003986 */ /* 0x0001e2000c101506 */
[----:B------:R-:W-:Y:S01]  /*34d80*/  ISETP.LT.AND P3, PT, R31, UR8, !P2 ;  /* 0x000000081f007c0c */ /* 0x000fe2000d761270 */
[C---:B------:R-:W-:Y:S01]  /*34d90*/  IMAD.WIDE R50, R58.reuse, 0x2, R54 ;  /* 0x000000023a327825 */ /* 0x040fe200078e0236 */
[----:B------:R-:W-:Y:S01]  /*34da0*/  PRMT R13, R19, 0x7632, R13 ;  /* 0x00007632130d7816 */ /* 0x000fe2000000000d */
[----:B------:R1:W-:Y:S01]  /*34db0*/  @P5 STG.E.U16 desc[UR6][R6.64], R5 ;  /* 0x0000000506005986 */ /* 0x0003e2000c101506 */
[----:B------:R-:W-:Y:S01]  /*34dc0*/  ISETP.LT.AND P5, PT, R23, UR10, !P1 ;  /* 0x0000000a17007c0c */ /* 0x000fe2000cfa1270 */
[----:B------:R-:W-:Y:S01]  /*34dd0*/  ULDC UR8, c[0x0][0x228] ;  /* 0x00008a0000087ab9 */ /* 0x000fe20000000800 */
[----:B------:R-:W-:Y:S01]  /*34de0*/  ULDC UR10, c[0x0][0x228] ;  /* 0x00008a00000a7ab9 */ /* 0x000fe20000000800 */
[----:B------:R3:W-:Y:S01]  /*34df0*/  @P6 STG.E.U16 desc[UR6][R60.64], R59 ;  /* 0x0000003b3c006986 */ /* 0x0007e2000c101506 */
[----:B0-----:R-:W-:-:S03]  /*34e00*/  IMAD.WIDE R16, R58, 0x2, R56 ;  /* 0x000000023a107825 */ /* 0x001fc600078e0238 */
[----:B------:R-:W4:Y:S01]  /*34e10*/  LDL.LU R11, [R1+0x14] ;  /* 0x00001400010b7983 */ /* 0x000f220000300800 */
[----:B-1----:R-:W-:Y:S01]  /*34e20*/  VIADD R5, R30, 0xa ;  /* 0x0000000a1e057836 */ /* 0x002fe20000000000 */
[----:B------:R-:W-:Y:S02]  /*34e30*/  ISETP.LT.AND P6, PT, R14, UR12, !P1 ;  /* 0x0000000c0e007c0c */ /* 0x000fe4000cfc1270 */
[----:B------:R0:W-:Y:S01]  /*34e40*/  @P4 STG.E.U16 desc[UR6][R50.64], R19 ;  /* 0x0000001332004986 */ /* 0x0001e2000c101506 */
[----:B------:R-:W-:Y:S01]  /*34e50*/  ULDC UR12, c[0x0][0x228] ;  /* 0x00008a00000c7ab9 */ /* 0x000fe20000000800 */
[----:B------:R-:W-:Y:S01]  /*34e60*/  ISETP.GE.AND P2, PT, R5, UR4, PT ;  /* 0x0000000405007c0c */ /* 0x000fe2000bf46270 */
[----:B------:R-:W-:Y:S01]  /*34e70*/  ULDC UR4, c[0x0][0x228] ;  /* 0x00008a0000047ab9 */ /* 0x000fe20000000800 */
[----:B---3--:R-:W-:Y:S01]  /*34e80*/  VIADD R59, R58, UR24 ;  /* 0x000000183a3b7c36 */ /* 0x008fe20008000000 */
[----:B------:R1:W-:Y:S01]  /*34e90*/  @P3 STG.E.U16 desc[UR6][R16.64], R13 ;  /* 0x0000000d10003986 */ /* 0x0003e2000c101506 */
[----:B------:R-:W-:Y:S01]  /*34ea0*/  ISETP.LT.AND P4, PT, R27, UR4, !P1 ;  /* 0x000000041b007c0c */ /* 0x000fe2000cf81270 */
[----:B------:R-:W-:Y:S01]  /*34eb0*/  ULDC UR4, c[0x0][0x22c] ;  /* 0x00008b0000047ab9 */ /* 0x000fe20000000800 */
[----:B------:R-:W-:Y:S01]  /*34ec0*/  ISETP.LT.AND P3, PT, R31, UR8, !P1 ;  /* 0x000000081f007c0c */ /* 0x000fe2000cf61270 */
[C---:B------:R-:W-:Y:S01]  /*34ed0*/  IMAD.WIDE R6, R59.reuse, 0x2, R2 ;  /* 0x000000023b067825 */ /* 0x040fe200078e0202 */
[----:B------:R-:W-:Y:S01]  /*34ee0*/  PRMT R58, R4, 0x7632, R58 ;  /* 0x00007632043a7816 */ /* 0x000fe2000000003a */
[----:B------:R-:W3:Y:S01]  /*34ef0*/  LDL.LU R5, [R1+0x13d0] ;  /* 0x0013d00001057983 */ /* 0x000ee20000300800 */
[----:B------:R-:W-:Y:S01]  /*34f00*/  ULDC UR8, c[0x0][0x228] ;  /* 0x00008a0000087ab9 */ /* 0x000fe20000000800 */
[----:B------:R-:W-:-:S02]  /*34f10*/  IMAD.WIDE R60, R59, 0x2, R52 ;  /* 0x000000023b3c7825 */ /* 0x000fc400078e0234 */
[----:B------:R1:W-:Y:S02]  /*34f20*/  @P5 STG.E.U16 desc[UR6][R6.64], R4 ;  /* 0x0000000406005986 */ /* 0x0003e4000c101506 */
[C---:B0-----:R-:W-:Y:S02]  /*34f30*/  IMAD.WIDE R50, R59.reuse, 0x2, R54 ;  /* 0x000000023b327825 */ /* 0x041fe400078e0236 */
[----:B------:R-:W-:Y:S04]  /*34f40*/  @P6 STG.E.U16 desc[UR6][R60.64], R58 ;  /* 0x0000003a3c006986 */ /* 0x000fe8000c101506 */
[----:B-1----:R-:W3:Y:S01]  /*34f50*/  LDL.LU R13, [R1+0x4] ;  /* 0x00000400010d7983 */ /* 0x002ee20000300800 */
[----:B------:R-:W-:Y:S01]  /*34f60*/  IMAD.WIDE R6, R59, 0x2, R56 ;  /* 0x000000023b067825 */ /* 0x000fe200078e0238 */
[----:B--2---:R-:W-:-:S02]  /*34f70*/  PRMT R18, R8, 0x7632, R18 ;  /* 0x0000763208127816 */ /* 0x004fc40000000012 */
[----:B------:R0:W-:Y:S04]  /*34f80*/  @P4 STG.E.U16 desc[UR6][R50.64], R8 ;  /* 0x0000000832004986 */ /* 0x0001e8000c101506 */
[----:B------:R1:W-:Y:S04]  /*34f90*/  @P3 STG.E.U16 desc[UR6][R6.64], R18 ;  /* 0x0000001206003986 */ /* 0x0003e8000c101506 */
[----:B0-----:R-:W2:Y:S04]  /*34fa0*/  LDL.LU.64 R50, [R1+0x13c8] ;  /* 0x0013c80001327983 */ /* 0x001ea80000300a00 */
[----:B-1----:R-:W2:Y:S01]  /*34fb0*/  LDL.LU.64 R6, [R1+0x13c0] ;  /* 0x0013c00001067983 */ /* 0x002ea20000300a00 */
[----:B------:R-:W-:Y:S01]  /*34fc0*/  ISETP.LT.AND P5, PT, R23, UR10, !P2 ;  /* 0x0000000a17007c0c */ /* 0x000fe2000d7a1270 */
[----:B------:R-:W-:Y:S01]  /*34fd0*/  VIADD R58, R59, UR24 ;  /* 0x000000183b3a7c36 */ /* 0x000fe20008000000 */
[----:B------:R-:W-:Y:S01]  /*34fe0*/  ISETP.LT.AND P6, PT, R14, UR12, !P2 ;  /* 0x0000000c0e007c0c */ /* 0x000fe2000d7c1270 */
[----:B------:R-:W-:Y:S01]  /*34ff0*/  VIADD R4, R30, 0xb ;  /* 0x0000000b1e047836 */ /* 0x000fe20000000000 */
[----:B------:R-:W-:Y:S01]  /*35000*/  ULDC UR10, c[0x0][0x228] ;  /* 0x00008a00000a7ab9 */ /* 0x000fe20000000800 */
[----:B------:R-:W-:Y:S01]  /*35010*/  IMAD.WIDE R16, R58, 0x2, R2 ;  /* 0x000000023a107825 */ /* 0x000fe200078e0202 */
[----:B------:R-:W-:-:S02]  /*35020*/  ULDC UR12, c[0x0][0x228] ;  /* 0x00008a00000c7ab9 */ /* 0x000fc40000000800 */
[----:B------:R-:W-:Y:S01]  /*35030*/  ISETP.GE.AND P1, PT, R4, UR4, PT ;  /* 0x0000000404007c0c */ /* 0x000fe2000bf26270 */
[C---:B------:R-:W-:Y:S01]  /*35040*/  IMAD.WIDE R60, R58.reuse, 0x2, R52 ;  /* 0x000000023a3c7825 */ /* 0x040fe200078e0234 */
[----:B------:R-:W-:Y:S01]  /*35050*/  ULDC UR4, c[0x0][0x228] ;  /* 0x00008a0000047ab9 */ /* 0x000fe20000000800 */
[----:B------:R-:W-:Y:S01]  /*35060*/  ISETP.LT.AND P3, PT, R31, UR8, !P2 ;  /* 0x000000081f007c0c */ /* 0x000fe2000d761270 */
[----:B------:R-:W-:Y:S01]  /*35070*/  ULDC UR8, c[0x0][0x228] ;  /* 0x00008a0000087ab9 */ /* 0x000fe20000000800 */
[----:B------:R-:W-:Y:S01]  /*35080*/  ISETP.LT.AND P4, PT, R27, UR4, !P2 ;  /* 0x000000041b007c0c */ /* 0x000fe2000d781270 */
[C---:B------:R-:W-:Y:S01]  /*35090*/  VIADD R4, R58.reuse, UR24 ;  /* 0x000000183a047c36 */ /* 0x040fe20008000000 */
[----:B------:R-:W-:Y:S01]  /*350a0*/  ULDC UR4, c[0x0][0x22c] ;  /* 0x00008b0000047ab9 */ /* 0x000fe20000000800 */
[----:B------:R-:W-:Y:S01]  /*350b0*/  IMAD.WIDE R18, R58, 0x2, R54 ;  /* 0x000000023a127825 */ /* 0x000fe200078e0236 */
[----:B----4-:R-:W-:Y:S01]  /*350c0*/  PRMT R59, R11, 0x7632, R59 ;  /* 0x000076320b3b7816 */ /* 0x010fe2000000003b */
[----:B------:R0:W-:Y:S01]  /*350d0*/  @P5 STG.E.U16 desc[UR6][R16.64], R11 ;  /* 0x0000000b10005986 */ /* 0x0001e2000c101506 */
[----:B------:R-:W-:-:S02]  /*350e0*/  ISETP.LT.AND P5, PT, R23, UR10, !P1 ;  /* 0x0000000a17007c0c */ /* 0x000fc4000cfa1270 */
[----:B---3--:R-:W-:Y:S01]  /*350f0*/  PRMT R12, R13, 0x7632, R12 ;  /* 0x000076320d0c7816 */ /* 0x008fe2000000000c */
[----:B------:R1:W-:Y:S01]  /*35100*/  @P6 STG.E.U16 desc[UR6][R60.64], R59 ;  /* 0x0000003b3c006986 */ /* 0x0003e2000c101506 */
[----:B------:R-:W-:Y:S01]  /*35110*/  ISETP.LT.AND P6, PT, R14, UR12, !P1 ;  /* 0x0000000c0e007c0c */ /* 0x000fe2000cfc1270 */
[----:B0-----:R-:W-:Y:S01]  /*35120*/  IMAD.WIDE R16, R58, 0x2, R56 ;  /* 0x000000023a107825 */ /* 0x001fe200078e0238 */
[----:B------:R-:W-:Y:S01]  /*35130*/  ULDC UR10, c[0x0][0x228] ;  /* 0x00008a00000a7ab9 */ /* 0x000fe20000000800 */
[----:B------:R-:W3:Y:S01]  /*35140*/  LDL.LU R11, [R1+0x18] ;  /* 0x00001800010b7983 */ /* 0x000ee20000300800 */
[----:B------:R-:W-:-:S03]  /*35150*/  ULDC UR12, c[0x0][0x228] ;  /* 0x00008a00000c7ab9 */ /* 0x000fc60000000800 */
[----:B------:R0:W-:Y:S01]  /*35160*/  @P4 STG.E.U16 desc[UR6][R18.64], R13 ;  /* 0x0000000d12004986 */ /* 0x0001e2000c101506 */
[----:B-1----:R-:W-:-:S03]  /*35170*/  IMAD.WIDE R60, R4, 0x2, R2 ;  /* 0x00000002043c7825 */ /* 0x002fc600078e0202 */
[----:B------:R-:W-:Y:S01]  /*35180*/  @P3 STG.E.U16 desc[UR6][R16.64], R12 ;  /* 0x0000000c10003986 */ /* 0x000fe2000c101506 */
[----:B------:R-:W-:-:S03]  /*35190*/  IMAD.WIDE R58, R4, 0x2, R52 ;  /* 0x00000002043a7825 */ /* 0x000fc600078e0234 */
[----:B------:R-:W-:Y:S04]  /*351a0*/  @P5 STG.E.U16 desc[UR6][R60.64], R5 ;  /* 0x000000053c005986 */ /* 0x000fe8000c101506 */
[----:B0-----:R-:W4:Y:S01]  /*351b0*/  LDL.LU.64 R18, [R1+0x13b8] ;  /* 0x0013b80001127983 */ /* 0x001f220000300a00 */
[----:B--2---:R-:W-:-:S05]  /*351c0*/  PRMT R7, R5, 0x7632, R7 ;  /* 0x0000763205077816 */ /* 0x004fca0000000007 */
[----:B------:R0:W-:Y:S04]  /*351d0*/  @P6 STG.E.U16 desc[UR6][R58.64], R7 ;  /* 0x000000073a006986 */ /* 0x0001e8000c101506 */
[----:B0-----:R-:W2:Y:S01]  /*351e0*/  LDL.LU R7, [R1+0x8] ;  /* 0x0000080001077983 */ /* 0x001ea20000300800 */
[----:B------:R-:W-:-:S05]  /*351f0*/  VIADD R8, R30, 0xc ;  /* 0x0000000c1e087836 */ /* 0x000fca0000000000 */
[----:B------:R-:W-:Y:S01]  /*35200*/  ISETP.GE.AND P2, PT, R8, UR4, PT ;  /* 0x0000000408007c0c */ /* 0x000fe2000bf46270 */
[----:B------:R-:W-:Y:S02]  /*35210*/  ULDC UR4, c[0x0][0x228] ;  /* 0x00008a0000047ab9 */ /* 0x000fe40000000800 */
[----:B------:R-:W-:Y:S01]  /*35220*/  ISETP.LT.AND P4, PT, R27, UR4, !P1 ;  /* 0x000000041b007c0c */ /* 0x000fe2000cf81270 */
[----:B------:R-:W-:Y:S01]  /*35230*/  VIADD R8, R30, 0xd ;  /* 0x0000000d1e087836 */ /* 0x000fe20000000000 */
[----:B------:R-:W-:Y:S01]  /*35240*/  ISETP.LT.AND P3, PT, R31, UR8, !P1 ;  /* 0x000000081f007c0c */ /* 0x000fe2000cf61270 */
[----:B------:R-:W-:Y:S01]  /*35250*/  IMAD.WIDE R12, R4, 0x2, R54 ;  /* 0x00000002040c7825 */ /* 0x000fe200078e0236 */
[----:B------:R-:W-:Y:S01]  /*35260*/  ISETP.LT.AND P5, PT, R23, UR10, !P2 ;  /* 0x0000000a17007c0c */ /* 0x000fe2000d7a1270 */
[----:B------:R-:W-:Y:S01]  /*35270*/  ULDC UR4, c[0x0][0x22c] ;  /* 0x00008b0000047ab9 */ /* 0x000fe20000000800 */
[----:B------:R-:W-:Y:S01]  /*35280*/  ISETP.LT.AND P6, PT, R14, UR12, !P2 ;  /* 0x0000000c0e007c0c */ /* 0x000fe2000d7c1270 */
[----:B------:R-:W-:Y:S01]  /*35290*/  VIADD R5, R4, UR24 ;  /* 0x0000001804057c36 */ /* 0x000fe20008000000 */
[----:B------:R-:W-:Y:S01]  /*352a0*/  ISETP.GE.AND P1, PT, R8, UR4, PT ;  /* 0x0000000408007c0c */ /* 0x000fe2000bf26270 */
[----:B------:R-:W-:Y:S01]  /*352b0*/  ULDC UR4, c[0x0][0x228] ;  /* 0x00008a0000047ab9 */ /* 0x000fe20000000800 */
[----:B------:R-:W-:Y:S01]  /*352c0*/  IMAD.WIDE R16, R4, 0x2, R56 ;  /* 0x0000000204107825 */ /* 0x000fe200078e0238 */
[----:B------:R-:W-:Y:S01]  /*352d0*/  PRMT R10, R9, 0x7632, R10 ;  /* 0x00007632090a7816 */ /* 0x000fe2000000000a */
[----:B------:R-:W-:Y:S01]  /*352e0*/  ULDC UR8, c[0x0][0x228] ;  /* 0x00008a0000087ab9 */ /* 0x000fe20000000800 */
[----:B------:R0:W-:Y:S01]  /*352f0*/  @P4 STG.E.U16 desc[UR6][R12.64], R9 ;  /* 0x000000090c004986 */ /* 0x0001e2000c101506 */
[----:B------:R-:W-:Y:S01]  /*35300*/  ISETP.LT.AND P4, PT, R27, UR4, !P2 ;  /* 0x000000041b007c0c */ /* 0x000fe2000d781270 */
[C---:B------:R-:W-:Y:S01]  /*35310*/  IMAD.WIDE R60, R5.reuse, 0x2, R2 ;  /* 0x00000002053c7825 */ /* 0x040fe200078e0202 */
[----:B------:R-:W-:Y:S01]  /*35320*/  ULDC UR10, c[0x0][0x228] ;  /* 0x00008a00000a7ab9 */ /* 0x000fe20000000800 */
[----:B------:R1:W-:Y:S01]  /*35330*/  @P3 STG.E.U16 desc[UR6][R16.64], R10 ;  /* 0x0000000a10003986 */ /* 0x0003e2000c101506 */
[----:B------:R-:W-:Y:S01]  /*35340*/  ULDC UR12, c[0x0][0x228] ;  /* 0x00008a00000c7ab9 */ /* 0x000fe20000000800 */
[----:B------:R-:W-:Y:S01]  /*35350*/  IMAD.WIDE R58, R5, 0x2, R52 ;  /* 0x00000002053a7825 */ /* 0x000fe200078e0234 */
[----:B------:R-:W-:Y:S01]  /*35360*/  ULDC UR4, c[0x0][0x22c] ;  /* 0x00008b0000047ab9 */ /* 0x000fe20000000800 */
[----:B0-----:R-:W4:Y:S04]  /*35370*/  LDL.LU R13, [R1+0x13b0] ;  /* 0x0013b000010d7983 */ /* 0x001f280000300800 */
[----:B-1----:R-:W4:Y:S04]  /*35380*/  LDL.LU.64 R16, [R1+0x13a8] ;  /* 0x0013a80001107983 */ /* 0x002f280000300a00 */
[----:B------:R-:W4:Y:S01]  /*35390*/  LDL.LU R12, [R1+0x1c] ;  /* 0x00001c00010c7983 */ /* 0x000f220000300800 */
[----:B---3--:R-:W-:-:S03]  /*353a0*/  PRMT R4, R11, 0x7632, R4 ;  /* 0x000076320b047816 */ /* 0x008fc60000000004 */
[----:B------:R0:W-:Y:S04]  /*353b0*/  @P5 STG.E.U16 desc[UR6][R60.64], R11 ;  /* 0x0000000b3c005986 */ /* 0x0001e8000c101506 */
[----:B------:R-:W-:Y:S01]  /*353c0*/  @P6 STG.E.U16 desc[UR6][R58.64], R4 ;  /* 0x000000043a006986 */ /* 0x000fe2000c101506 */
[----:B0-----:R-:W-:-:S05]  /*353d0*/  IMAD.WIDE R10, R5, 0x2, R54 ;  /* 0x00000002050a7825 */ /* 0x001fca00078e0236 */
[----:B--2---:R0:W-:Y:S01]  /*353e0*/  @P4 STG.E.U16 desc[UR6][R10.64], R7 ;  /* 0x000000070a004986 */ /* 0x0041e2000c101506 */
[----:B------:R-:W-:-:S03]  /*353f0*/  PRMT R15, R7, 0x7632, R15 ;  /* 0x00007632070f7816 */ /* 0x000fc6000000000f */
[----:B0-----:R-:W2:Y:S04]  /*35400*/  LDL.LU.64 R10, [R1+0x13a0] ;  /* 0x0013a000010a7983 */ /* 0x001ea80000300a00 */
[----:B------:R-:W3:Y:S01]  /*35410*/  LDL.LU R7, [R1+0x139c] ;  /* 0x00139c0001077983 */ /* 0x000ee20000300800 */
[----:B------:R-:W-:Y:S02]  /*35420*/  ISETP.LT.AND P3, PT, R31, UR8, !P2 ;  /* 0x000000081f007c0c */ /* 0x000fe4000d761270 */
[----:B------:R-:W-:Y:S01]  /*35430*/  ISETP.LT.AND P5, PT, R23, UR10, !P1 ;  /* 0x0000000a17007c0c */ /* 0x000fe2000cfa1270 */
[C---:B------:R-:W-:Y:S01]  /*35440*/  VIADD R58, R5.reuse, UR24 ;  /* 0x00000018053a7c36 */ /* 0x040fe20008000000 */
[----:B------:R-:W-:Y:S01]  /*35450*/  ISETP.LT.AND P6, PT, R14, UR12, !P1 ;  /* 0x0000000c0e007c0c */ /* 0x000fe2000cfc1270 */
[----:B------:R-:W-:Y:S01]  /*35460*/  VIADD R59, R30, 0xe ;  /* 0x0000000e1e3b7836 */ /* 0x000fe20000000000 */
[----:B------:R-:W-:Y:S01]  /*35470*/  ULDC UR8, c[0x0][0x228] ;  /* 0x00008a0000087ab9 */ /* 0x000fe20000000800 */
[----:B------:R-:W-:Y:S01]  /*35480*/  IMAD.WIDE R60, R5, 0x2, R56 ;  /* 0x00000002053c7825 */ /* 0x000fe200078e0238 */
[----:B------:R-:W-:Y:S01]  /*35490*/  ULDC UR10, c[0x0][0x228] ;  /* 0x00008a00000a7ab9 */ /* 0x000fe20000000800 */
[----:B------:R-:W-:Y:S01]  /*354a0*/  ULDC UR12, c[0x0][0x228] ;  /* 0x00008a00000c7ab9 */ /* 0x000fe20000000800 */
[----:B------:R-:W-:Y:S01]  /*354b0*/  ISETP.GE.AND P2, PT, R59, UR4, PT ;  /* 0x000000043b007c0c */ /* 0x000fe2000bf46270 */
[----:B------:R-:W-:Y:S01]  /*354c0*/  IMAD.WIDE R8, R58, 0x2, R2 ;  /* 0x000000023a087825 */ /* 0x000fe200078e0202 */
[----:B------:R-:W-:-:S03]  /*354d0*/  ULDC UR4, c[0x0][0x228] ;  /* 0x00008a0000047ab9 */ /* 0x000fc60000000800 */
[----:B------:R-:W-:Y:S01]  /*354e0*/  IMAD.WIDE R4, R58, 0x2, R52 ;  /* 0x000000023a047825 */ /* 0x000fe200078e0234 */
[----:B----4-:R-:W-:Y:S01]  /*354f0*/  PRMT R13, R6, 0x7632, R13 ;  /* 0x00007632060d7816 */ /* 0x010fe2000000000d */
[----:B------:R0:W-:Y:S01]  /*35500*/  @P3 STG.E.U16 desc[UR6][R60.64], R15 ;  /* 0x0000000f3c003986 */ /* 0x0001e2000c101506 */
[----:B------:R-:W-:Y:S01]  /*35510*/  ISETP.LT.AND P4, PT, R27, UR4, !P1 ;  /* 0x000000041b007c0c */ /* 0x000fe2000cf81270 */
[----:B------:R-:W-:Y:S01]  /*35520*/  ULDC UR4, c[0x0][0x22c] ;  /* 0x00008b0000047ab9 */ /* 0x000fe20000000800 */
[----:B------:R-:W-:Y:S01]  /*35530*/  ISETP.LT.AND P3, PT, R31, UR8, !P1 ;  /* 0x000000081f007c0c */ /* 0x000fe2000cf61270 */
[----:B------:R1:W-:Y:S01]  /*35540*/  @P5 STG.E.U16 desc[UR6][R8.64], R6 ;  /* 0x0000000608005986 */ /* 0x0003e2000c101506 */
[----:B------:R-:W-:Y:S01]  /*35550*/  ISETP.LT.AND P5, PT, R23, UR10, !P2 ;  /* 0x0000000a17007c0c */ /* 0x000fe2000d7a1270 */
[----:B------:R-:W-:Y:S01]  /*35560*/  ULDC UR8, c[0x0][0x228] ;  /* 0x00008a0000087ab9 */ /* 0x000fe20000000800 */
[----:B------:R-:W-:Y:S01]  /*35570*/  ULDC UR10, c[0x0][0x228] ;  /* 0x00008a00000a7ab9 */ /* 0x000fe20000000800 */
[----:B------:R4:W-:Y:S01]  /*35580*/  @P6 STG.E.U16 desc[UR6][R4.64], R13 ;  /* 0x0000000d04006986 */ /* 0x0009e2000c101506 */
[----:B------:R-:W-:Y:S01]  /*35590*/  ISETP.LT.AND P6, PT, R14, UR12, !P2 ;  /* 0x0000000c0e007c0c */ /* 0x000fe2000d7c1270 */
[----:B------:R-:W-:-:S02]  /*355a0*/  ULDC UR12, c[0x0][0x228] ;  /* 0x00008a00000c7ab9 */ /* 0x000fc40000000800 */
[----:B0-----:R-:W3:Y:S01]  /*355b0*/  LDL.LU R15, [R1+0xc] ;  /* 0x00000c00010f7983 */ /* 0x001ee20000300800 */
[----:B------:R-:W-:-:S04]  /*355c0*/  IMAD.WIDE R60, R58, 0x2, R54 ;  /* 0x000000023a3c7825 */ /* 0x000fc800078e0236 */
[----:B-1----:R-:W-:Y:S02]  /*355d0*/  VIADD R6, R58, UR24 ;  /* 0x000000183a067c36 */ /* 0x002fe40008000000 */
[----:B----4-:R-:W-:Y:S02]  /*355e0*/  VIADD R13, R30, 0xf ;  /* 0x0000000f1e0d7836 */ /* 0x010fe40000000000 */
[----:B------:R-:W-:-:S03]  /*355f0*/  IMAD.WIDE R58, R58, 0x2, R56 ;  /* 0x000000023a3a7825 */ /* 0x000fc600078e0238 */
[----:B------:R-:W-:Y:S01]  /*35600*/  ISETP.GE.AND P1, PT, R13, UR4, PT ;  /* 0x000000040d007c0c */ /* 0x000fe2000bf26270 */
[C---:B------:R-:W-:Y:S01]  /*35610*/  IMAD.WIDE R8, R6.reuse, 0x2, R2 ;  /* 0x0000000206087825 */ /* 0x040fe200078e0202 */
[----:B------:R-:W4:Y:S01]  /*35620*/  LDL.LU R13, [R1+0x1398] ;  /* 0x00139800010d7983 */ /* 0x000f220000300800 */
[----:B------:R-:W-:Y:S02]  /*35630*/  ULDC UR4, c[0x0][0x228] ;  /* 0x00008a0000047ab9 */ /* 0x000fe40000000800 */
[----:B------:R-:W-:Y:S01]  /*35640*/  IMAD.WIDE R4, R6, 0x2, R52 ;  /* 0x0000000206047825 */ /* 0x000fe200078e0234 */
[----:B--2---:R-:W-:Y:S02]  /*35650*/  PRMT R11, R12, 0x7632, R11 ;  /* 0x000076320c0b7816 */ /* 0x004fe4000000000b */
[----:B---3--:R-:W-:Y:S01]  /*35660*/  PRMT R7, R10, 0x7632, R7 ;  /* 0x000076320a077816 */ /* 0x008fe20000000007 */
[----:B------:R-:W-:Y:S04]  /*35670*/  @P4 STG.E.U16 desc[UR6][R60.64], R10 ;  /* 0x0000000a3c004986 */ /* 0x000fe8000c101506 */
[----:B------:R0:W-:Y:S04]  /*35680*/  @P3 STG.E.U16 desc[UR6][R58.64], R7 ;  /* 0x000000073a003986 */ /* 0x0001e8000c101506 */
[----:B------:R-:W-:Y:S01]  /*35690*/  @P5 STG.E.U16 desc[UR6][R8.64], R12 ;  /* 0x0000000c08005986 */ /* 0x000fe2000c101506 */
[----:B------:R-:W-:Y:S01]  /*356a0*/  ISETP.LT.AND P4, PT, R27, UR4, !P2 ;  /* 0x000000041b007c0c */ /* 0x000fe2000d781270 */
[----:B------:R-:W-:-:S02]  /*356b0*/  ULDC UR4, c[0x0][0x22c] ;  /* 0x00008b0000047ab9 */ /* 0x000fc40000000800 */
[----:B------:R1:W-:Y:S04]  /*356c0*/  @P6 STG.E.U16 desc[UR6][R4.64], R11 ;  /* 0x0000000b04006986 */ /* 0x0003e8000c101506 */
[----:B0-----:R-:W2:Y:S01]  /*356d0*/  LDL.LU R7, [R1+0x1394] ;  /* 0x0013940001077983 */ /* 0x001ea20000300800 */
[----:B------:R-:W-:Y:S01]  /*356e0*/  ISETP.LT.AND P3, PT, R31, UR8, !P2 ;  /* 0x000000081f007c0c */ /* 0x000fe2000d761270 */
[----:B------:R-:W-:-:S04]  /*356f0*/  IMAD.WIDE R60, R6, 0x2, R54 ;  /* 0x00000002063c7825 */ /* 0x000fc800078e0236 */
[----:B-1----:R-:W-:Y:S01]  /*35700*/  VIADD R11, R30, 0x10 ;  /* 0x000000101e0b7836 */ /* 0x002fe20000000000 */
[----:B------:R-:W3:Y:S01]  /*35710*/  LDL.LU R12, [R1+0x90] ;  /* 0x00009000010c7983 */ /* 0x000ee20000300800 */
[----:B------:R-:W-:Y:S01]  /*35720*/  ISETP.LT.AND P5, PT, R23, UR10, !P1 ;  /* 0x0000000a17007c0c */ /* 0x000fe2000cfa1270 */
[----:B------:R-:W-:Y:S01]  /*35730*/  IMAD.WIDE R58, R6, 0x2, R56 ;  /* 0x00000002063a7825 */ /* 0x000fe200078e0238 */
[----:B------:R-:W-:Y:S01]  /*35740*/  ISETP.LT.AND P6, PT, R14, UR12, !P1 ;  /* 0x0000000c0e007c0c */ /* 0x000fe2000cfc1270 */
[----:B------:R-:W-:Y:S01]  /*35750*/  ULDC UR8, c[0x0][0x228] ;  /* 0x00008a0000087ab9 */ /* 0x000fe20000000800 */
[----:B------:R-:W-:Y:S01]  /*35760*/  ISETP.GE.AND P2, PT, R11, UR4, PT ;  /* 0x000000040b007c0c */ /* 0x000fe2000bf46270 */
[----:B------:R-:W-:Y:S01]  /*35770*/  VIADD R10, R6, UR24 ;  /* 0x00000018060a7c36 */ /* 0x000fe20008000000 */
[----:B------:R-:W3:Y:S01]  /*35780*/  LDL.LU R11, [R1+0x1390] ;  /* 0x00139000010b7983 */ /* 0x000ee20000300800 */
[----:B------:R-:W-:Y:S01]  /*35790*/  ULDC UR4, c[0x0][0x228] ;  /* 0x00008a0000047ab9 */ /* 0x000fe20000000800 */
[----:B------:R-:W-:-:S02]  /*357a0*/  ULDC UR10, c[0x0][0x228] ;  /* 0x00008a00000a7ab9 */ /* 0x000fc40000000800 */
[----:B------:R0:W-:Y:S01]  /*357b0*/  @P4 STG.E.U16 desc[UR6][R60.64], R15 ;  /* 0x0000000f3c004986 */ /* 0x0001e2000c101506 */
[----:B------:R-:W-:Y:S01]  /*357c0*/  ISETP.LT.AND P4, PT, R27, UR4, !P1 ;  /* 0x000000041b007c0c */ /* 0x000fe2000cf81270 */
[C---:B------:R-:W-:Y:S01]  /*357d0*/  IMAD.WIDE R4, R10.reuse, 0x2, R2 ;  /* 0x000000020a047825 */ /* 0x040fe200078e0202 */
[----:B------:R-:W-:Y:S01]  /*357e0*/  ULDC UR12, c[0x0][0x228] ;  /* 0x00008a00000c7ab9 */ /* 0x000fe20000000800 */
[----:B------:R-:W-:Y:S01]  /*357f0*/  ULDC UR4, c[0x0][0x22c] ;  /* 0x00008b0000047ab9 */ /* 0x000fe20000000800 */
[----:B----4-:R-:W-:Y:S02]  /*35800*/  PRMT R13, R15, 0x7632, R13 ;  /* 0x000076320f0d7816 */ /* 0x010fe4000000000d */
[----:B0-----:R-:W4:Y:S01]  /*35810*/  LDL.LU R15, [R1+0x80] ;  /* 0x00008000010f7983 */ /* 0x001f220000300800 */
[----:B------:R-:W-:-:S03]  /*35820*/  IMAD.WIDE R8, R10, 0x2, R52 ;  /* 0x000000020a087825 */ /* 0x000fc600078e0234 */
[----:B------:R0:W-:Y:S01]  /*35830*/  @P3 STG.E.U16 desc[UR6][R58.64], R13 ;  /* 0x0000000d3a003986 */ /* 0x0001e2000c101506 */
[----:B------:R-:W-:Y:S01]  /*35840*/  ISETP.LT.AND P3, PT, R31, UR8, !P1 ;  /* 0x000000081f007c0c */ /* 0x000fe2000cf61270 */
[----:B------:R-:W-:Y:S01]  /*35850*/  VIADD R60, R10, UR24 ;  /* 0x000000180a3c7c36 */ /* 0x000fe20008000000 */
[----:B------:R-:W-:Y:S01]  /*35860*/  ULDC UR8, c[0x0][0x228] ;  /* 0x00008a0000087ab9 */ /* 0x000fe20000000800 */
[----:B0-----:R-:W4:Y:S01]  /*35870*/  LDL.LU R13, [R1+0x70] ;  /* 0x00007000010d7983 */ /* 0x001f220000300800 */
[----:B--2---:R-:W-:-:S03]  /*35880*/  PRMT R6, R7, 0x7632, R6 ;  /* 0x0000763207067816 */ /* 0x004fc60000000006 */
[----:B------:R0:W-:Y:S01]  /*35890*/  @P5 STG.E.U16 desc[UR6][R4.64], R7 ;  /* 0x0000000704005986 */ /* 0x0001e2000c101506 */
[----:B------:R-:W-:Y:S02]  /*358a0*/  ISETP.LT.AND P5, PT, R23, UR10, !P2 ;  /* 0x0000000a17007c0c */ /* 0x000fe4000d7a1270 */
[----:B---3--:R-:W-:Y:S01]  /*358b0*/  PRMT R19, R11, 0x7632, R19 ;  /* 0x000076320b137816 */ /* 0x008fe20000000013 */
[----:B------:R1:W-:Y:S01]  /*358c0*/  @P6 STG.E.U16 desc[UR6][R8.64], R6 ;  /* 0x0000000608006986 */ /* 0x0003e2000c101506 */
[----:B0-----:R-:W-:Y:S01]  /*358d0*/  IMAD.WIDE R4, R10, 0x2, R54 ;  /* 0x000000020a047825 */ /* 0x001fe200078e0236 */
[----:B------:R-:W-:-:S04]  /*358e0*/  ULDC UR10, c[0x0][0x228] ;  /* 0x00008a00000a7ab9 */ /* 0x000fc80000000800 */
[----:B------:R-:W-:Y:S01]  /*358f0*/  @P4 STG.E.U16 desc[UR6][R4.64], R11 ;  /* 0x0000000b04004986 */ /* 0x000fe2000c101506 */
[----:B-1----:R-:W-:-:S04]  /*35900*/  IMAD.WIDE R6, R10, 0x2, R56 ;  /* 0x000000020a067825 */ /* 0x002fc800078e0238 */
[----:B------:R-:W-:Y:S01]  /*35910*/  IMAD.WIDE R8, R60, 0x2, R2 ;  /* 0x000000023c087825 */ /* 0x000fe200078e0202 */
[----:B------:R0:W-:Y:S01]  /*35920*/  @P3 STG.E.U16 desc[UR6][R6.64], R19 ;  /* 0x0000001306003986 */ /* 0x0001e2000c101506 */
[----:B------:R-:W-:-:S03]  /*35930*/  PRMT R10, R12, 0x7632, R10 ;  /* 0x000076320c0a7816 */ /* 0x000fc6000000000a */
[----:B------:R1:W-:Y:S04]  /*35940*/  @P5 STG.E.U16 desc[UR6][R8.64], R12 ;  /* 0x0000000c08005986 */ /* 0x0003e8000c101506 */
[----:B0-----:R-:W2:Y:S04]  /*35950*/  LDL.LU R19, [R1+0x120] ;  /* 0x0001200001137983 */ /* 0x001ea80000300800 */
[----:B-1----:R-:W3:Y:S01]  /*35960*/  LDL.LU R12, [R1+0x94] ;  /* 0x00009400010c7983 */ /* 0x002ee20000300800 */
[----:B------:R-:W-:Y:S01]  /*35970*/  VIADD R61, R30, 0x11 ;  /* 0x000000111e3d7836 */ /* 0x000fe20000000000 */
[----:B------:R-:W-:Y:S01]  /*35980*/  ISETP.LT.AND P6, PT, R14, UR12, !P2 ;  /* 0x0000000c0e007c0c */ /* 0x000fe2000d7c1270 */
[C---:B------:R-:W-:Y:S01]  /*35990*/  IMAD.WIDE R58, R60.reuse, 0x2, R52 ;  /* 0x000000023c3a7825 */ /* 0x040fe200078e0234 */
[----:B------:R-:W-:Y:S01]  /*359a0*/  ISETP.LT.AND P3, PT, R31, UR8, !P2 ;  /* 0x000000081f007c0c */ /* 0x000fe2000d761270 */
[----:B------:R-:W-:Y:S01]  /*359b0*/  ULDC UR12, c[0x0][0x228] ;  /* 0x00008a00000c7ab9 */ /* 0x000fe20000000800 */
[----:B------:R-:W-:Y:S01]  /*359c0*/  ISETP.GE.AND P1, PT, R61, UR4, PT ;  /* 0x000000043d007c0c */ /* 0x000fe2000bf26270 */
[----:B------:R-:W-:Y:S01]  /*359d0*/  ULDC UR4, c[0x0][0x228] ;  /* 0x00008a0000047ab9 */ /* 0x000fe20000000800 */
[C---:B------:R-:W-:Y:S01]  /*359e0*/  IMAD.WIDE R4, R60.reuse, 0x2, R54 ;  /* 0x000000023c047825 */ /* 0x040fe200078e0236 */
[----:B------:R-:W-:Y:S01]  /*359f0*/  ISETP.LT.AND P4, PT, R27, UR4, !P2 ;  /* 0x000000041b007c0c */ /* 0x000fe2000d781270 */
[----:B------:R-:W-:Y:S01]  /*35a00*/  ULDC UR4, c[0x0][0x22c] ;  /* 0x00008b0000047ab9 */ /* 0x000fe20000000800 */
[----:B------:R-:W-:Y:S01]  /*35a10*/  ISETP.LT.AND P5, PT, R23, UR10, !P1 ;  /* 0x0000000a17007c0c */ /* 0x000fe2000cfa1270 */
[----:B------:R-:W-:-:S03]  /*35a20*/  IMAD.WIDE R6, R60, 0x2, R56 ;  /* 0x000000023c067825 */ /* 0x000fc600078e0238 */
[----:B------:R0:W-:Y:S01]  /*35a30*/  @P6 STG.E.U16 desc[UR6][R58.64], R10 ;  /* 0x0000000a3a006986 */ /* 0x0001e2000c101506 */
[----:B----4-:R-:W-:Y:S01]  /*35a40*/  PRMT R61, R15, 0x7632, R61 ;  /* 0x000076320f3d7816 */ /* 0x010fe2000000003d */
[----:B------:R-:W-:Y:S01]  /*35a50*/  ULDC UR8, c[0x0][0x228] ;  /* 0x00008a0000087ab9 */ /* 0x000fe20000000800 */
[----:B------:R-:W-:Y:S01]  /*35a60*/  ISETP.LT.AND P6, PT, R14, UR12, !P1 ;  /* 0x0000000c0e007c0c */ /* 0x000fe2000cfc1270 */
[----:B------:R-:W-:Y:S01]  /*35a70*/  ULDC UR10, c[0x0][0x228] ;  /* 0x00008a00000a7ab9 */ /* 0x000fe20000000800 */
[----:B------:R-:W-:Y:S01]  /*35a80*/  ULDC UR12, c[0x0][0x228] ;  /* 0x00008a00000c7ab9 */ /* 0x000fe20000000800 */
[----:B0-----:R-:W-:Y:S02]  /*35a90*/  VIADD R59, R30, 0x12 ;  /* 0x000000121e3b7836 */ /* 0x001fe40000000000 */
[----:B------:R-:W-:Y:S01]  /*35aa0*/  VIADD R58, R60, UR24 ;  /* 0x000000183c3a7c36 */ /* 0x000fe20008000000 */
[----:B------:R0:W-:Y:S02]  /*35ab0*/  @P4 STG.E.U16 desc[UR6][R4.64], R15 ;  /* 0x0000000f04004986 */ /* 0x0001e4000c101506 */
[----:B------:R-:W-:Y:S01]  /*35ac0*/  ISETP.GE.AND P2, PT, R59, UR4, PT ;  /* 0x000000043b007c0c */ /* 0x000fe2000bf46270 */
[----:B------:R-:W-:Y:S01]  /*35ad0*/  ULDC UR4, c[0x0][0x228] ;  /* 0x00008a0000047ab9 */ /* 0x000fe20000000800 */
[----:B------:R-:W-:Y:S01]  /*35ae0*/  IMAD.WIDE R8, R58, 0x2, R2 ;  /* 0x000000023a087825 */ /* 0x000fe200078e0202 */
[----:B------:R-:W-:Y:S01]  /*35af0*/  ISETP.LT.AND P4, PT, R27, UR4, !P1 ;  /* 0x000000041b007c0c */ /* 0x000fe2000cf81270 */
[----:B------:R-:W-:Y:S01]  /*35b00*/  @P3 STG.E.U16 desc[UR6][R6.64], R61 ;  /* 0x0000003d06003986 */ /* 0x000fe2000c101506 */
[----:B------:R-:W-:-:S03]  /*35b10*/  PRMT R60, R13, 0x7632, R60 ;  /* 0x000076320d3c7816 */ /* 0x000fc6000000003c */
[----:B0-----:R-:W4:Y:S01]  /*35b20*/  LDL.LU R15, [R1+0x84] ;  /* 0x00008400010f7983 */ /* 0x001f220000300800 */
[----:B------:R-:W-:Y:S01]  /*35b30*/  ISETP.LT.AND P3, PT, R31, UR8, !P1 ;  /* 0x000000081f007c0c */ /* 0x000fe2000cf61270 */
[C---:B------:R-:W-:Y:S01]  /*35b40*/  IMAD.WIDE R10, R58.reuse, 0x2, R52 ;  /* 0x000000023a0a7825 */ /* 0x040fe200078e0234 */
[----:B------:R-:W-:Y:S01]  /*35b50*/  ULDC UR4, c[0x0][0x22c] ;  /* 0x00008b0000047ab9 */ /* 0x000fe20000000800 */
[----:B------:R0:W-:Y:S01]  /*35b60*/  @P5 STG.E.U16 desc[UR6][R8.64], R13 ;  /* 0x0000000d08005986 */ /* 0x0001e2000c101506 */
[----:B------:R-:W-:Y:S01]  /*35b70*/  ISETP.LT.AND P5, PT, R23, UR10, !P2 ;  /* 0x0000000a17007c0c */ /* 0x000fe2000d7a1270 */
[C---:B------:R-:W-:Y:S01]  /*35b80*/  IMAD.WIDE R4, R58.reuse, 0x2, R54 ;  /* 0x000000023a047825 */ /* 0x040fe200078e0236 */
[----:B------:R-:W-:Y:S01]  /*35b90*/  ULDC UR8, c[0x0][0x228] ;  /* 0x00008a0000087ab9 */ /* 0x000fe20000000800 */
[----:B------:R-:W-:Y:S01]  /*35ba0*/  @P6 STG.E.U16 desc[UR6][R10.64], R60 ;  /* 0x0000003c0a006986 */ /* 0x000fe2000c101506 */
[----:B------:R-:W-:Y:S01]  /*35bb0*/  ULDC UR10, c[0x0][0x228] ;  /* 0x00008a00000a7ab9 */ /* 0x000fe20000000800 */
[----:B------:R-:W-:-:S02]  /*35bc0*/  VIADD R59, R58, UR24 ;  /* 0x000000183a3b7c36 */ /* 0x000fc40008000000 */
[----:B0-----:R-:W4:Y:S01]  /*35bd0*/  LDL.LU R13, [R1+0x74] ;  /* 0x00007400010d7983 */ /* 0x001f220000300800 */
[----:B------:R-:W-:-:S04]  /*35be0*/  IMAD.WIDE R6, R58, 0x2, R56 ;  /* 0x000000023a067825 */ /* 0x000fc800078e0238 */
[----:B------:R-:W-:Y:S01]  /*35bf0*/  IMAD.WIDE R8, R59, 0x2, R2 ;  /* 0x000000023b087825 */ /* 0x000fe200078e0202 */
[----:B--2---:R-:W-:Y:S01]  /*35c00*/  PRMT R61, R19, 0x7632, R61 ;  /* 0x00007632133d7816 */ /* 0x004fe2000000003d */
[----:B------:R0:W-:Y:S01]  /*35c10*/  @P4 STG.E.U16 desc[UR6][R4.64], R19 ;  /* 0x0000001304004986 */ /* 0x0001e2000c101506 */
[----:B---3--:R-:W-:-:S03]  /*35c20*/  PRMT R58, R12, 0x7632, R58 ;  /* 0x000076320c3a7816 */ /* 0x008fc6000000003a */
[----:B------:R-:W-:Y:S04]  /*35c30*/  @P3 STG.E.U16 desc[UR6][R6.64], R61 ;  /* 0x0000003d06003986 */ /* 0x000fe8000c101506 */
[----:B0-----:R-:W2:Y:S04]  /*35c40*/  LDL.LU R19, [R1+0x124] ;  /* 0x0001240001137983 */ /* 0x001ea80000300800 */
[----:B------:R0:W-:Y:S04]  /*35c50*/  @P5 STG.E.U16 desc[UR6][R8.64], R12 ;  /* 0x0000000c08005986 */ /* 0x0001e8000c101506 */
[----:B0-----:R-:W3:Y:S01]  /*35c60*/  LDL.LU R12, [R1+0x98] ;  /* 0x00009800010c7983 */ /* 0x001ee20000300800 */
[----:B------:R-:W-:Y:S01]  /*35c70*/  VIADD R60, R30, 0x13 ;  /* 0x000000131e3c7836 */ /* 0x000fe20000000000 */
[----:B------:R-:W-:Y:S01]  /*35c80*/  ISETP.LT.AND P6, PT, R14, UR12, !P2 ;  /* 0x0000000c0e007c0c */ /* 0x000fe2000d7c1270 */
[----:B------:R-:W-:Y:S01]  /*35c90*/  IMAD.WIDE R10, R59, 0x2, R52 ;  /* 0x000000023b0a7825 */ /* 0x000fe200078e0234 */
[----:B------:R-:W-:Y:S01]  /*35ca0*/  ISETP.LT.AND P3, PT, R31, UR8, !P2 ;  /* 0x000000081f007c0c */ /* 0x000fe2000d761270 */
[----:B------:R-:W-:Y:S01]  /*35cb0*/  ULDC UR12, c[0x0][0x228] ;  /* 0x00008a00000c7ab9 */ /* 0x000fe20000000800 */
[----:B------:R-:W-:Y:S01]  /*35cc0*/  ISETP.GE.AND P1, PT, R60, UR4, PT ;  /* 0x000000043c007c0c */ /* 0x000fe2000bf26270 */
[----:B------:R-:W-:Y:S01]  /*35cd0*/  ULDC UR4, c[0x0][0x228] ;  /* 0x00008a0000047ab9 */ /* 0x000fe20000000800 */
[----:B------:R-:W-:Y:S01]  /*35ce0*/  IMAD.WIDE R4, R59, 0x2, R54 ;  /* 0x000000023b047825 */ /* 0x000fe200078e0236 */
[----:B------:R-:W-:Y:S01]  /*35cf0*/  ISETP.LT.AND P4, PT, R27, UR4, !P2 ;  /* 0x000000041b007c0c */ /* 0x000fe2000d781270 */
[----:B------:R-:W-:Y:S01]  /*35d00*/  ULDC UR4, c[0x0][0x22c] ;  /* 0x00008b0000047ab9 */ /* 0x000fe20000000800 */
[----:B------:R-:W-:Y:S01]  /*35d10*/  ISETP.LT.AND P5, PT, R23, UR10, !P1 ;  /* 0x0000000a17007c0c */ /* 0x000fe2000cfa1270 */
[----:B------:R-:W-:Y:S01]  /*35d20*/  VIADD R60, R30, 0x14 ;  /* 0x000000141e3c7836 */ /* 0x000fe20000000000 */
[----:B------:R-:W-:Y:S01]  /*35d30*/  ULDC UR8, c[0x0][0x228] ;  /* 0x00008a0000087ab9 */ /* 0x000fe20000000800 */
[----:B------:R-:W-:Y:S01]  /*35d40*/  IMAD.WIDE R6, R59, 0x2, R56 ;  /* 0x000000023b067825 */ /* 0x000fe200078e0238 */
[----:B------:R0:W-:Y:S01]  /*35d50*/  @P6 STG.E.U16 desc[UR6][R10.64], R58 ;  /* 0x0000003a0a006986 */ /* 0x0001e2000c101506 */
[----:B------:R-:W-:Y:S01]  /*35d60*/  ISETP.LT.AND P6, PT, R14, UR12, !P1 ;  /* 0x0000000c0e007c0c */ /* 0x000fe2000cfc1270 */
[----:B------:R-:W-:Y:S01]  /*35d70*/  ULDC UR10, c[0x0][0x228] ;  /* 0x00008a00000a7ab9 */ /* 0x000fe20000000800 */
[----:B------:R-:W-:Y:S01]  /*35d80*/  ISETP.GE.AND P2, PT, R60, UR4, PT ;  /* 0x000000043c007c0c */ /* 0x000fe2000bf46270 */
[----:B------:R-:W-:Y:S01]  /*35d90*/  ULDC UR4, c[0x0][0x228] ;  /* 0x00008a0000047ab9 */ /* 0x000fe20000000800 */
[----:B----4-:R-:W-:-:S02]  /*35da0*/  PRMT R61, R15, 0x7632, R61 ;  /* 0x000076320f3d7816 */ /* 0x010fc4000000003d */
[----:B------:R1:W-:Y:S01]  /*35db0*/  @P4 STG.E.U16 desc[UR6][R4.64], R15 ;  /* 0x0000000f04004986 */ /* 0x0003e2000c101506 */
[----:B0-----:R-:W-:Y:S01]  /*35dc0*/  VIADD R58, R59, UR24 ;  /* 0x000000183b3a7c36 */ /* 0x001fe20008000000 */
[----:B------:R-:W-:Y:S02]  /*35dd0*/  ISETP.LT.AND P4, PT, R27, UR4, !P1 ;  /* 0x000000041b007c0c */ /* 0x000fe4000cf81270 */
[----:B------:R0:W-:Y:S01]  /*35de0*/  @P3 STG.E.U16 desc[UR6][R6.64], R61 ;  /* 0x0000003d06003986 */ /* 0x0001e2000c101506 */
[----:B------:R-:W-:Y:S01]  /*35df0*/  ULDC UR12, c[0x0][0x228] ;  /* 0x00008a00000c7ab9 */ /* 0x000fe20000000800 */
[C---:B------:R-:W-:Y:S02]  /*35e00*/  IMAD.WIDE R8, R58.reuse, 0x2, R2 ;  /* 0x000000023a087825 */ /* 0x040fe400078e0202 */
[----:B-1----:R-:W4:Y:S02]  /*35e10*/  LDL.LU R15, [R1+0x88] ;  /* 0x00008800010f7983 */ /* 0x002f240000300800 */
[C---:B------:R-:W-:Y:S01]  /*35e20*/  IMAD.WIDE R10, R58.reuse, 0x2, R52 ;  /* 0x000000023a0a7825 */ /* 0x040fe200078e0234 */
[----:B------:R-:W-:Y:S01]  /*35e30*/  PRMT R59, R13, 0x7632, R59 ;  /* 0x000076320d3b7816 */ /* 0x000fe2000000003b */
[----:B------:R-:W-:Y:S01]  /*35e40*/  ULDC UR4, c[0x0][0x22c] ;  /* 0x00008b0000047ab9 */ /* 0x000fe20000000800 */
[----:B------:R1:W-:Y:S01]  /*35e50*/  @P5 STG.E.U16 desc[UR6][R8.64], R13 ;  /* 0x0000000d08005986 */ /* 0x0003e2000c101506 */
[----:B------:R-:W-:Y:S01]  /*35e60*/  ISETP.LT.AND P3, PT, R31, UR8, !P1 ;  /* 0x000000081f007c0c */ /* 0x000fe2000cf61270 */
[C---:B------:R-:W-:Y:S01]  /*35e70*/  IMAD.WIDE R4, R58.reuse, 0x2, R54 ;  /* 0x000000023a047825 */ /* 0x040fe200078e0236 */
[----:B------:R-:W-:Y:S01]  /*35e80*/  ISETP.LT.AND P5, PT, R23, UR10, !P2 ;  /* 0x0000000a17007c0c */ /* 0x000fe2000d7a1270 */
[----:B------:R1:W-:Y:S01]  /*35e90*/  @P6 STG.E.U16 desc[UR6][R10.64], R59 ;  /* 0x0000003b0a006986 */ /* 0x0003e2000c101506 */
[----:B------:R-:W-:Y:S01]  /*35ea0*/  ULDC UR8, c[0x0][0x228] ;  /* 0x00008a0000087ab9 */ /* 0x000fe20000000800 */
[C---:B0-----:R-:W-:Y:S01]  /*35eb0*/  IMAD.WIDE R6, R58.reuse, 0x2, R56 ;  /* 0x000000023a067825 */ /* 0x041fe200078e0238 */
[----:B------:R-:W-:Y:S01]  /*35ec0*/  ULDC UR10, c[0x0][0x228] ;  /* 0x00008a00000a7ab9 */ /* 0x000fe20000000800 */
[----:B-1----:R-:W4:Y:S02]  /*35ed0*/  LDL.LU R13, [R1+0x78] ;  /* 0x00007800010d7983 */ /* 0x002f240000300800 */
[----:B------:R-:W-:-:S04]  /*35ee0*/  VIADD R59, R58, UR24 ;  /* 0x000000183a3b7c36 */ /* 0x000fc80008000000 */
[----:B------:R-:W-:Y:S01]  /*35ef0*/  IMAD.WIDE R8, R59, 0x2, R2 ;  /* 0x000000023b087825 */ /* 0x000fe200078e0202 */
[----:B--2---:R-:W-:Y:S01]  /*35f00*/  PRMT R61, R19, 0x7632, R61 ;  /* 0x00007632133d7816 */ /* 0x004fe2000000003d */
[----:B------:R0:W-:Y:S04]  /*35f10*/  @P4 STG.E.U16 desc[UR6][R4.64], R19 ;  /* 0x0000001304004986 */ /* 0x0001e8000c101506 */
[----:B------:R-:W-:Y:S04]  /*35f20*/  @P3 STG.E.U16 desc[UR6][R6.64], R61 ;  /* 0x0000003d06003986 */ /* 0x000fe8000c101506 */
[----:B0-----:R-:W2:Y:S01]  /*35f30*/  LDL.LU R19, [R1+0x128] ;  /* 0x0001280001137983 */ /* 0x001ea20000300800 */
[----:B---3--:R-:W-:-:S03]  /*35f40*/  PRMT R58, R12, 0x7632, R58 ;  /* 0x000076320c3a7816 */ /* 0x008fc6000000003a */
        /* <DEDUP_REMOVED lines=25> */
[----:B------:R-:W-:Y:S01]  /*360e0*/  @P3 STG.E.U16 desc[UR6][R6.64], R61 ;  /* 0x0000003d06003986 */ /* 0x000fe2000c101506 */
[----:B------:R-:W-:Y:S01]  /*360f0*/  ULDC UR12, c[0x0][0x228] ;  /* 0x00008a00000c7ab9 */ /* 0x000fe20000000800 */
[C---:B------:R-:W-:Y:S02]  /*36100*/  IMAD.WIDE R8, R58.reuse, 0x2, R2 ;  /* 0x000000023a087825 */ /* 0x040fe400078e0202 */
[----:B-1----:R-:W4:Y:S02]  /*36110*/  LDL.LU R15, [R1+0x8c] ;  /* 0x00008c00010f7983 */ /* 0x002f240000300800 */
[C---:B------:R-:W-:Y:S01]  /*36120*/  IMAD.WIDE R10, R58.reuse, 0x2, R52 ;  /* 0x000000023a0a7825 */ /* 0x040fe200078e0234 */
[----:B------:R-:W-:Y:S01]  /*36130*/  ISETP.LT.AND P3, PT, R31, UR8, !P1 ;  /* 0x000000081f007c0c */ /* 0x000fe2000cf61270 */
[----:B------:R-:W-:Y:S01]  /*36140*/  ULDC UR4, c[0x0][0x22c] ;  /* 0x00008b0000047ab9 */ /* 0x000fe20000000800 */
[----:B------:R-:W-:Y:S01]  /*36150*/  PRMT R59, R13, 0x7632, R59 ;  /* 0x000076320d3b7816 */ /* 0x000fe2000000003b */
[----:B------:R0:W-:Y:S01]  /*36160*/  @P5 STG.E.U16 desc[UR6][R8.64], R13 ;  /* 0x0000000d08005986 */ /* 0x0001e2000c101506 */
[----:B------:R-:W-:Y:S01]  /*36170*/  ISETP.LT.AND P5, PT, R23, UR10, !P2 ;  /* 0x0000000a17007c0c */ /* 0x000fe2000d7a1270 */
[----:B------:R-:W-:Y:S01]  /*36180*/  IMAD.WIDE R4, R58, 0x2, R54 ;  /* 0x000000023a047825 */ /* 0x000fe200078e0236 */
[----:B------:R-:W-:Y:S01]  /*36190*/  ULDC UR8, c[0x0][0x228] ;  /* 0x00008a0000087ab9 */ /* 0x000fe20000000800 */
[----:B------:R1:W-:Y:S01]  /*361a0*/  @P6 STG.E.U16 desc[UR6][R10.64], R59 ;  /* 0x0000003b0a006986 */ /* 0x0003e2000c101506 */
[----:B------:R-:W-:-:S03]  /*361b0*/  ULDC UR10, c[0x0][0x228] ;  /* 0x00008a00000a7ab9 */ /* 0x000fc60000000800 */
[----:B0-----:R-:W4:Y:S01]  /*361c0*/  LDL.LU R13, [R1+0x7c] ;  /* 0x00007c00010d7983 */ /* 0x001f220000300800 */
[----:B------:R-:W-:-:S04]  /*361d0*/  IMAD.WIDE R6, R58, 0x2, R56 ;  /* 0x000000023a067825 */ /* 0x000fc800078e0238 */
[----:B-1----:R-:W-:-:S04]  /*361e0*/  VIADD R59, R58, UR24 ;  /* 0x000000183a3b7c36 */ /* 0x002fc80008000000 */
        /* <DEDUP_REMOVED lines=171> */
[----:B------:R-:W-:Y:S01]  /*36ca0*/  ULDC UR12, c[0x0][0x228] ;  /* 0x00008a00000c7ab9 */ /* 0x000fe20000000800 */
[----:B----4-:R-:W-:Y:S01]  /*36cb0*/  PRMT R61, R15, 0x7632, R61 ;  /* 0x000076320f3d7816 */ /* 0x010fe2000000003d */
[----:B------:R1:W-:Y:S01]  /*36cc0*/  @P4 STG.E.U16 desc[UR6][R4.64], R15 ;  /* 0x0000000f04004986 */ /* 0x0003e2000c101506 */
[----:B0-----:R-:W-:-:S04]  /*36cd0*/  VIADD R58, R59, UR24 ;  /* 0x000000183b3a7c36 */ /* 0x001fc80008000000 */
[C---:B------:R-:W-:Y:S01]  /*36ce0*/  IMAD.WIDE R8, R58.reuse, 0x2, R2 ;  /* 0x000000023a087825 */ /* 0x040fe200078e0202 */
[----:B-1----:R-:W4:Y:S03]  /*36cf0*/  LDL.LU R15, [R1+0x16c] ;  /* 0x00016c00010f7983 */ /* 0x002f260000300800 */
[C---:B------:R-:W-:Y:S01]  /*36d00*/  IMAD.WIDE R10, R58.reuse, 0x2, R52 ;  /* 0x000000023a0a7825 */ /* 0x040fe200078e0234 */
[----:B------:R-:W-:Y:S01]  /*36d10*/  ISETP.LT.AND P4, PT, R27, UR4, !P1 ;  /* 0x000000041b007c0c */ /* 0x000fe2000cf81270 */
[----:B------:R-:W-:Y:S01]  /*36d20*/  ULDC UR4, c[0x0][0x22c] ;  /* 0x00008b0000047ab9 */ /* 0x000fe20000000800 */
[----:B------:R-:W-:Y:S01]  /*36d30*/  PRMT R59, R13, 0x7632, R59 ;  /* 0x000076320d3b7816 */ /* 0x000fe2000000003b */
[----:B------:R-:W-:Y:S01]  /*36d40*/  @P3 STG.E.U16 desc[UR6][R6.64], R61 ;  /* 0x0000003d06003986 */ /* 0x000fe2000c101506 */
[----:B------:R-:W-:Y:S01]  /*36d50*/  ISETP.LT.AND P3, PT, R31, UR8, !P1 ;  /* 0x000000081f007c0c */ /* 0x000fe2000cf61270 */
[----:B------:R-:W-:Y:S01]  /*36d60*/  IMAD.WIDE R4, R58, 0x2, R54 ;  /* 0x000000023a047825 */ /* 0x000fe200078e0236 */
[----:B------:R-:W-:Y:S01]  /*36d70*/  ULDC UR8, c[0x0][0x228] ;  /* 0x00008a0000087ab9 */ /* 0x000fe20000000800 */
[----:B------:R0:W-:Y:S01]  /*36d80*/  @P5 STG.E.U16 desc[UR6][R8.64], R13 ;  /* 0x0000000d08005986 */ /* 0x0001e2000c101506 */
[----:B------:R-:W-:Y:S01]  /*36d90*/  ISETP.LT.AND P5, PT, R23, UR10, !P2 ;  /* 0x0000000a17007c0c */ /* 0x000fe2000d7a1270 */
[----:B------:R-:W-:Y:S01]  /*36da0*/  VIADD R60, R30, 0x1f ;  /* 0x0000001f1e3c7836 */ /* 0x000fe20000000000 */
[----:B------:R-:W-:Y:S01]  /*36db0*/  ULDC UR10, c[0x0][0x228] ;  /* 0x00008a00000a7ab9 */ /* 0x000fe20000000800 */
[----:B------:R1:W-:Y:S04]  /*36dc0*/  @P6 STG.E.U16 desc[UR6][R10.64], R59 ;  /* 0x0000003b0a006986 */ /* 0x0003e8000c101506 */
[----:B0-----:R-:W4:Y:S01]  /*36dd0*/  LDL.LU R13, [R1+0x14c] ;  /* 0x00014c00010d7983 */ /* 0x001f220000300800 */
[----:B------:R-:W-:-:S04]  /*36de0*/  IMAD.WIDE R6, R58, 0x2, R56 ;  /* 0x000000023a067825 */ /* 0x000fc800078e0238 */
[----:B-1----:R-:W-:-:S04]  /*36df0*/  VIADD R59, R58, UR24 ;  /* 0x000000183a3b7c36 */ /* 0x002fc80008000000 */
[----:B------:R-:W-:Y:S01]  /*36e00*/  IMAD.WIDE R8, R59, 0x2, R2 ;  /* 0x000000023b087825 */ /* 0x000fe200078e0202 */
[----:B--2---:R-:W-:Y:S01]  /*36e10*/  PRMT R61, R19, 0x7632, R61 ;  /* 0x00007632133d7816 */ /* 0x004fe2000000003d */
[----:B------:R-:W-:Y:S04]  /*36e20*/  @P4 STG.E.U16 desc[UR6][R4.64], R19 ;  /* 0x0000001304004986 */ /* 0x000fe8000c101506 */
[----:B------:R-:W-:Y:S01]  /*36e30*/  @P3 STG.E.U16 desc[UR6][R6.64], R61 ;  /* 0x0000003d06003986 */ /* 0x000fe2000c101506 */
[----:B---3--:R-:W-:-:S03]  /*36e40*/  PRMT R58, R12, 0x7632, R58 ;  /* 0x000076320c3a7816 */ /* 0x008fc6000000003a */
[----:B------:R0:W-:Y:S04]  /*36e50*/  @P5 STG.E.U16 desc[UR6][R8.64], R12 ;  /* 0x0000000c08005986 */ /* 0x0001e8000c101506 */
[----:B0-----:R-:W2:Y:S04]  /*36e60*/  LDL.LU R12, [R1+0x17c] ;  /* 0x00017c00010c7983 */ /* 0x001ea80000300800 */
[----:B------:R-:W3:Y:S01]  /*36e70*/  LDL.LU R19, [R1+0x190] ;  /* 0x0001900001137983 */ /* 0x000ee20000300800 */
[----:B------:R-:W-:Y:S02]  /*36e80*/  ISETP.LT.AND P6, PT, R14, UR12, !P2 ;  /* 0x0000000c0e007c0c */ /* 0x000fe4000d7c1270 */
[----:B------:R-:W-:Y:S01]  /*36e90*/  ISETP.GE.AND P1, PT, R60, UR4, PT ;  /* 0x000000043c007c0c */ /* 0x000fe2000bf26270 */
[----:B------:R-:W-:Y:S01]  /*36ea0*/  ULDC UR4, c[0x0][0x228] ;  /* 0x00008a0000047ab9 */ /* 0x000fe20000000800 */
[----:B------:R-:W-:Y:S01]  /*36eb0*/  IMAD.WIDE R10, R59, 0x2, R52 ;  /* 0x000000023b0a7825 */ /* 0x000fe200078e0234 */
[----:B------:R-:W-:Y:S01]  /*36ec0*/  ISETP.LT.AND P4, PT, R27, UR4, !P2 ;  /* 0x000000041b007c0c */ /* 0x000fe2000d781270 */
[----:B------:R-:W-:Y:S01]  /*36ed0*/  ULDC UR4, c[0x0][0x22c] ;  /* 0x00008b0000047ab9 */ /* 0x000fe20000000800 */
[----:B------:R-:W-:Y:S01]  /*36ee0*/  ISETP.LT.AND P3, PT, R31, UR8, !P2 ;  /* 0x000000081f007c0c */ /* 0x000fe2000d761270 */
[----:B------:R-:W-:Y:S01]  /*36ef0*/  VIADD R60, R30, 0x20 ;  /* 0x000000201e3c7836 */ /* 0x000fe20000000000 */
[----:B------:R-:W-:Y:S01]  /*36f00*/  ISETP.LT.AND P5, PT, R23, UR10, !P1 ;  /* 0x0000000a17007c0c */ /* 0x000fe2000cfa1270 */
[C---:B------:R-:W-:Y:S01]  /*36f10*/  IMAD.WIDE R4, R59.reuse, 0x2, R54 ;  /* 0x000000023b047825 */ /* 0x040fe200078e0236 */
[----:B------:R-:W-:Y:S01]  /*36f20*/  ULDC UR12, c[0x0][0x228] ;  /* 0x00008a00000c7ab9 */ /* 0x000fe20000000800 */
[----:B------:R-:W-:Y:S01]  /*36f30*/  ULDC UR8, c[0x0][0x228] ;  /* 0x00008a0000087ab9 */ /* 0x000fe20000000800 */
[----:B------:R0:W-:Y:S01]  /*36f40*/  @P6 STG.E.U16 desc[UR6][R10.64], R58 ;  /* 0x0000003a0a006986 */ /* 0x0001e2000c101506 */
[----:B------:R-:W-:Y:S01]  /*36f50*/  IMAD.WIDE R6, R59, 0x2, R56 ;  /* 0x000000023b067825 */ /* 0x000fe200078e0238 */
[----:B----4-:R-:W-:Y:S01]  /*36f60*/  PRMT R61, R15, 0x7632, R61 ;  /* 0x000076320f3d7816 */ /* 0x010fe2000000003d */
[----:B------:R-:W-:Y:S01]  /*36f70*/  ULDC UR10, c[0x0][0x228] ;  /* 0x00008a00000a7ab9 */ /* 0x000fe20000000800 */
[----:B------:R-:W-:Y:S01]  /*36f80*/  ISETP.GE.AND P2, PT, R60, UR4, PT ;  /* 0x000000043c007c0c */ /* 0x000fe2000bf46270 */
[----:B0-----:R-:W-:Y:S01]  /*36f90*/  VIADD R58, R59, UR24 ;  /* 0x000000183b3a7c36 */ /* 0x001fe20008000000 */
[----:B------:R0:W-:Y:S01]  /*36fa0*/  @P4 STG.E.U16 desc[UR6][R4.64], R15 ;  /* 0x0000000f04004986 */ /* 0x0001e2000c101506 */
[----:B------:R-:W-:-:S02]  /*36fb0*/  ULDC UR4, c[0x0][0x228] ;  /* 0x00008a0000047ab9 */ /* 0x000fc40000000800 */
[----:B------:R-:W-:Y:S01]  /*36fc0*/  IMAD.WIDE R8, R58, 0x2, R2 ;  /* 0x000000023a087825 */ /* 0x000fe200078e0202 */
[----:B------:R-:W-:Y:S01]  /*36fd0*/  @P3 STG.E.U16 desc[UR6][R6.64], R61 ;  /* 0x0000003d06003986 */ /* 0x000fe2000c101506 */
[----:B------:R-:W-:Y:S01]  /*36fe0*/  ISETP.LT.AND P6, PT, R14, UR12, !P1 ;  /* 0x0000000c0e007c0c */ /* 0x000fe2000cfc1270 */
[----:B------:R-:W-:Y:S01]  /*36ff0*/  ULDC UR12, c[0x0][0x228] ;  /* 0x00008a00000c7ab9 */ /* 0x000fe20000000800 */
[----:B------:R-:W-:Y:S02]  /*37000*/  ISETP.LT.AND P4, PT, R27, UR4, !P1 ;  /* 0x000000041b007c0c */ /* 0x000fe4000cf81270 */
[----:B------:R-:W-:Y:S01]  /*37010*/  PRMT R59, R13, 0x7632, R59 ;  /* 0x000076320d3b7816 */ /* 0x000fe2000000003b */
[----:B------:R1:W-:Y:S01]  /*37020*/  @P5 STG.E.U16 desc[UR6][R8.64], R13 ;  /* 0x0000000d08005986 */ /* 0x0003e2000c101506 */
[----:B------:R-:W-:-:S04]  /*37030*/  IMAD.WIDE R10, R58, 0x2, R52 ;  /* 0x000000023a0a7825 */ /* 0x000fc800078e0234 */
[C---:B0-----:R-:W-:Y:S01]  /*37040*/  IMAD.WIDE R4, R58.reuse, 0x2, R54 ;  /* 0x000000023a047825 */ /* 0x041fe200078e0236 */
[----:B------:R-:W-:Y:S01]  /*37050*/  ISETP.LT.AND P3, PT, R31, UR8, !P1 ;  /* 0x000000081f007c0c */ /* 0x000fe2000cf61270 */
[----:B------:R-:W-:Y:S01]  /*37060*/  ULDC UR4, c[0x0][0x22c] ;  /* 0x00008b0000047ab9 */ /* 0x000fe20000000800 */
[----:B-1----:R-:W4:Y:S01]  /*37070*/  LDL.LU R13, [R1+0x1a0] ;  /* 0x0001a000010d7983 */ /* 0x002f220000300800 */
[----:B------:R-:W-:Y:S01]  /*37080*/  ISETP.LT.AND P5, PT, R23, UR10, !P2 ;  /* 0x0000000a17007c0c */ /* 0x000fe2000d7a1270 */
        /* <DEDUP_REMOVED lines=8> */
[----:B------:R0:W-:Y:S04]  /*37110*/  @P4 STG.E.U16 desc[UR6][R4.64], R12 ;  /* 0x0000000c04004986 */ /* 0x0001e8000c101506 */
[----:B0-----:R-:W2:Y:S01]  /*37120*/  LDL.LU R12, [R1+0x138c] ;  /* 0x00138c00010c7983 */ /* 0x001ea20000300800 */
[----:B---3--:R-:W-:-:S03]  /*37130*/  PRMT R58, R19, 0x7632, R58 ;  /* 0x00007632133a7816 */ /* 0x008fc6000000003a */
[----:B------:R-:W-:Y:S04]  /*37140*/  @P3 STG.E.U16 desc[UR6][R6.64], R61 ;  /* 0x0000003d06003986 */ /* 0x000fe8000c101506 */
        /* <DEDUP_REMOVED lines=12> */
[----:B------:R-:W-:Y:S01]  /*37210*/  ULDC UR8, c[0x0][0x228] ;  /* 0x00008a0000087ab9 */ /* 0x000fe20000000800 */
[----:B------:R-:W-:-:S02]  /*37220*/  VIADD R60, R30, 0x22 ;  /* 0x000000221e3c7836 */ /* 0x000fc40000000000 */
[----:B------:R-:W-:Y:S01]  /*37230*/  IMAD.WIDE R6, R59, 0x2, R56 ;  /* 0x000000023b067825 */ /* 0x000fe200078e0238 */
[----:B------:R0:W-:Y:S01]  /*37240*/  @P6 STG.E.U16 desc[UR6][R10.64], R58 ;  /* 0x0000003a0a006986 */ /* 0x0001e2000c101506 */
[----:B------:R-:W-:Y:S01]  /*37250*/  ISETP.LT.AND P5, PT, R23, UR10, !P1 ;  /* 0x0000000a17007c0c */ /* 0x000fe2000cfa1270 */
[----:B------:R-:W-:Y:S01]  /*37260*/  ULDC UR10, c[0x0][0x228] ;  /* 0x00008a00000a7ab9 */ /* 0x000fe20000000800 */
[----:B------:R-:W-:Y:S01]  /*37270*/  ISETP.GE.AND P2, PT, R60, UR4, PT ;  /* 0x000000043c007c0c */ /* 0x000fe2000bf46270 */
[----:B------:R-:W-:Y:S01]  /*37280*/  ULDC UR4, c[0x0][0x228] ;  /* 0x00008a0000047ab9 */ /* 0x000fe20000000800 */
[----:B----4-:R-:W-:Y:S02]  /*37290*/  PRMT R61, R13, 0x7632, R61 ;  /* 0x000076320d3d7816 */ /* 0x010fe4000000003d */
[----:B------:R1:W-:Y:S01]  /*372a0*/  @P4 STG.E.U16 desc[UR6][R4.64], R13 ;  /* 0x0000000d04004986 */ /* 0x0003e2000c101506 */
[----:B------:R-:W-:Y:S01]  /*372b0*/  ISETP.LT.AND P6, PT, R14, UR12, !P1 ;  /* 0x0000000c0e007c0c */ /* 0x000fe2000cfc1270 */
[----:B------:R-:W-:Y:S01]  /*372c0*/  ULDC UR12, c[0x0][0x228] ;  /* 0x00008a00000c7ab9 */ /* 0x000fe20000000800 */
[----:B------:R-:W-:Y:S01]  /*372d0*/  ISETP.LT.AND P4, PT, R27, UR4, !P1 ;  /* 0x000000041b007c0c */ /* 0x000fe2000cf81270 */
[----:B------:R4:W-:Y:S01]  /*372e0*/  @P3 STG.E.U16 desc[UR6][R6.64], R61 ;  /* 0x0000003d06003986 */ /* 0x0009e2000c101506 */
[----:B0-----:R-:W-:Y:S01]  /*372f0*/  VIADD R58, R59, UR24 ;  /* 0x000000183b3a7c36 */ /* 0x001fe20008000000 */
[----:B------:R-:W-:Y:S01]  /*37300*/  ISETP.LT.AND P3, PT, R31, UR8, !P1 ;  /* 0x000000081f007c0c */ /* 0x000fe2000cf61270 */
[----:B------:R-:W-:Y:S01]  /*37310*/  VIADD R60, R30, 0x23 ;  /* 0x000000231e3c7836 */ /* 0x000fe20000000000 */
[----:B------:R-:W-:Y:S01]  /*37320*/  PRMT R59, R15, 0x7632, R59 ;  /* 0x000076320f3b7816 */ /* 0x000fe2000000003b */
[C---:B------:R-:W-:Y:S01]  /*37330*/  IMAD.WIDE R8, R58.reuse, 0x2, R2 ;  /* 0x000000023a087825 */ /* 0x040fe200078e0202 */
[----:B------:R-:W-:Y:S01]  /*37340*/  ULDC UR4, c[0x0][0x22c] ;  /* 0x00008b0000047ab9 */ /* 0x000fe20000000800 */
[----:B------:R-:W-:Y:S01]  /*37350*/  ULDC UR8, c[0x0][0x228] ;  /* 0x00008a0000087ab9 */ /* 0x000fe20000000800 */
[----:B-1----:R-:W3:Y:S01]  /*37360*/  LDL.LU R13, [R1+0x1388] ;  /* 0x00138800010d7983 */ /* 0x002ee20000300800 */
[----:B------:R-:W-:-:S04]  /*37370*/  IMAD.WIDE R10, R58, 0x2, R52 ;  /* 0x000000023a0a7825 */ /* 0x000fc800078e0234 */
[C---:B------:R-:W-:Y:S01]  /*37380*/  IMAD.WIDE R4, R58.reuse, 0x2, R54 ;  /* 0x000000023a047825 */ /* 0x040fe200078e0236 */
[----:B------:R0:W-:Y:S03]  /*37390*/  @P5 STG.E.U16 desc[UR6][R8.64], R15 ;  /* 0x0000000f08005986 */ /* 0x0001e6000c101506 */
[----:B----4-:R-:W-:Y:S01]  /*373a0*/  IMAD.WIDE R6, R58, 0x2, R56 ;  /* 0x000000023a067825 */ /* 0x010fe200078e0238 */
[----:B------:R1:W-:Y:S01]  /*373b0*/  @P6 STG.E.U16 desc[UR6][R10.64], R59 ;  /* 0x0000003b0a006986 */ /* 0x0003e2000c101506 */
[----:B------:R-:W-:Y:S01]  /*373c0*/  ISETP.LT.AND P6, PT, R14, UR12, !P2 ;  /* 0x0000000c0e007c0c */ /* 0x000fe2000d7c1270 */
[----:B------:R-:W-:Y:S02]  /*373d0*/  ULDC UR12, c[0x0][0x228] ;  /* 0x00008a00000c7ab9 */ /* 0x000fe40000000800 */
[----:B------:R-:W4:Y:S04]  /*373e0*/  LDL.LU R14, [R1+0x1a4] ;  /* 0x0001a400010e7983 */ /* 0x000f280000300800 */
[----:B0-----:R-:W4:Y:S01]  /*373f0*/  LDL.LU R15, [R1+0x184] ;  /* 0x00018400010f7983 */ /* 0x001f220000300800 */
[----:B------:R-:W-:Y:S01]  /*37400*/  ISETP.LT.AND P5, PT, R23, UR10, !P2 ;  /* 0x0000000a17007c0c */ /* 0x000fe2000d7a1270 */
[----:B------:R-:W-:Y:S01]  /*37410*/  ULDC UR10, c[0x0][0x228] ;  /* 0x00008a00000a7ab9 */ /* 0x000fe20000000800 */
[----:B-1----:R-:W-:-:S04]  /*37420*/  VIADD R59, R58, UR24 ;  /* 0x000000183a3b7c36 */ /* 0x002fc80008000000 */
[----:B------:R-:W-:Y:S01]  /*37430*/  IMAD.WIDE R8, R59, 0x2, R2 ;  /* 0x000000023b087825 */ /* 0x000fe200078e0202 */
[----:B--2---:R-:W-:Y:S01]  /*37440*/  PRMT R61, R12, 0x7632, R61 ;  /* 0x000076320c3d7816 */ /* 0x004fe2000000003d */
[----:B------:R-:W-:Y:S04]  /*37450*/  @P4 STG.E.U16 desc[UR6][R4.64], R12 ;  /* 0x0000000c04004986 */ /* 0x000fe8000c101506 */
[----:B------:R0:W-:Y:S04]  /*37460*/  @P3 STG.E.U16 desc[UR6][R6.64], R61 ;  /* 0x0000003d06003986 */ /* 0x0001e8000c101506 */
[----:B0-----:R-:W2:Y:S01]  /*37470*/  LDL.LU R61, [R1+0x76c] ;  /* 0x00076c00013d7983 */ /* 0x001ea20000300800 */
[----:B---3--:R-:W-:-:S03]  /*37480*/  PRMT R58, R19, 0x7632, R58 ;  /* 0x00007632133a7816 */ /* 0x008fc6000000003a */
[----:B------:R0:W-:Y:S04]  /*37490*/  @P5 STG.E.U16 desc[UR6][R8.64], R19 ;  /* 0x0000001308005986 */ /* 0x0001e8000c101506 */
[----:B0-----:R-:W3:Y:S01]  /*374a0*/  LDL.LU R19, [R1+0x198] ;  /* 0x0001980001137983 */ /* 0x001ee20000300800 */
[----:B------:R-:W-:Y:S01]  /*374b0*/  IMAD.WIDE R10, R59, 0x2, R52 ;  /* 0x000000023b0a7825 */ /* 0x000fe200078e0234 */
[----:B------:R-:W-:Y:S01]  /*374c0*/  ISETP.GE.AND P1, PT, R60, UR4, PT ;  /* 0x000000043c007c0c */ /* 0x000fe2000bf26270 */
[----:B------:R-:W-:Y:S01]  /*374d0*/  ULDC UR4, c[0x0][0x228] ;  /* 0x00008a0000047ab9 */ /* 0x000fe20000000800 */
[----:B------:R-:W-:Y:S01]  /*374e0*/  ISETP.LT.AND P3, PT, R31, UR8, !P2 ;  /* 0x000000081f007c0c */ /* 0x000fe2000d761270 */
[----:B------:R-:W-:Y:S01]  /*374f0*/  VIADD R12, R59, UR24 ;  /* 0x000000183b0c7c36 */ /* 0x000fe20008000000 */
[----:B------:R-:W-:Y:S01]  /*37500*/  ISETP.LT.AND P4, PT, R27, UR4, !P2 ;  /* 0x000000041b007c0c */ /* 0x000fe2000d781270 */
[----:B------:R0:W-:Y:S01]  /*37510*/  @P6 STG.E.U16 desc[UR6][R10.64], R58 ;  /* 0x0000003a0a006986 */ /* 0x0001e2000c101506 */
[----:B------:R-:W-:Y:S01]  /*37520*/  ISETP.LT.AND P5, PT, R23, UR10, !P1 ;  /* 0x0000000a17007c0c */ /* 0x000fe2000cfa1270 */
[C---:B------:R-:W-:Y:S01]  /*37530*/  IMAD.WIDE R4, R59.reuse, 0x2, R54 ;  /* 0x000000023b047825 */ /* 0x040fe200078e0236 */
[----:B------:R-:W-:Y:S01]  /*37540*/  ULDC UR4, c[0x0][0x22c] ;  /* 0x00008b0000047ab9 */ /* 0x000fe20000000800 */
[----:B------:R-:W-:Y:S01]  /*37550*/  ULDC UR8, c[0x0][0x228] ;  /* 0x00008a0000087ab9 */ /* 0x000fe20000000800 */
[----:B------:R-:W-:Y:S01]  /*37560*/  ULDC UR10, c[0x0][0x228] ;  /* 0x00008a00000a7ab9 */ /* 0x000fe20000000800 */
[----:B------:R-:W-:-:S04]  /*37570*/  IMAD.WIDE R6, R59, 0x2, R56 ;  /* 0x000000023b067825 */ /* 0x000fc800078e0238 */
[----:B0-----:R-:W-:Y:S02]  /*37580*/  VIADD R58, R30, 0x24 ;  /* 0x000000241e3a7836 */ /* 0x001fe40000000000 */
[----:B------:R-:W-:-:S03]  /*37590*/  IMAD.WIDE R8, R12, 0x2, R2 ;  /* 0x000000020c087825 */ /* 0x000fc600078e0202 */
[----:B------:R-:W-:Y:S01]  /*375a0*/  ISETP.GE.AND P2, PT, R58, UR4, PT ;  /* 0x000000043a007c0c */ /* 0x000fe2000bf46270 */
[----:B------:R-:W-:Y:S01]  /*375b0*/  IMAD.WIDE R10, R12, 0x2, R52 ;  /* 0x000000020c0a7825 */ /* 0x000fe200078e0234 */
[----:B------:R-:W-:Y:S01]  /*375c0*/  ULDC UR4, c[0x0][0x228] ;  /* 0x00008a0000047ab9 */ /* 0x000fe20000000800 */
[----:B----4-:R-:W-:Y:S01]  /*375d0*/  PRMT R60, R14, 0x7632, R60 ;  /* 0x000076320e3c7816 */ /* 0x010fe2000000003c */
[----:B------:R0:W-:Y:S01]  /*375e0*/  @P4 STG.E.U16 desc[UR6][R4.64], R14 ;  /* 0x0000000e04004986 */ /* 0x0001e2000c101506 */
[----:B------:R-:W-:-:S03]  /*375f0*/  PRMT R59, R15, 0x7632, R59 ;  /* 0x000076320f3b7816 */ /* 0x000fc6000000003b */
[----:B------:R1:W-:Y:S01]  /*37600*/  @P3 STG.E.U16 desc[UR6][R6.64], R60 ;  /* 0x0000003c06003986 */ /* 0x0003e2000c101506 */
[----:B------:R-:W-:Y:S01]  /*37610*/  ISETP.LT.AND P4, PT, R27, UR4, !P1 ;  /* 0x000000041b007c0c */ /* 0x000fe2000cf81270 */
[C---:B------:R-:W-:Y:S01]  /*37620*/  VIADD R58, R12.reuse, UR24 ;  /* 0x000000180c3a7c36 */ /* 0x040fe20008000000 */
[----:B------:R-:W-:Y:S01]  /*37630*/  ISETP.LT.AND P3, PT, R31, UR8, !P1 ;  /* 0x000000081f007c0c */ /* 0x000fe2000cf61270 */
[----:B------:R4:W-:Y:S01]  /*37640*/  @P5 STG.E.U16 desc[UR6][R8.64], R15 ;  /* 0x0000000f08005986 */ /* 0x0009e2000c101506 */
[----:B------:R-:W-:Y:S01]  /*37650*/  ISETP.LT.AND P5, PT, R23, UR10, !P2 ;  /* 0x0000000a17007c0c */ /* 0x000fe2000d7a1270 */
[----:B------:R-:W-:Y:S01]  /*37660*/  ULDC UR4, c[0x0][0x22c] ;  /* 0x00008b0000047ab9 */ /* 0x000fe20000000800 */
[----:B------:R-:W-:Y:S01]  /*37670*/  ULDC UR8, c[0x0][0x228] ;  /* 0x00008a0000087ab9 */ /* 0x000fe20000000800 */
[----:B0-----:R-:W-:Y:S01]  /*37680*/  IMAD.WIDE R4, R12, 0x2, R54 ;  /* 0x000000020c047825 */ /* 0x001fe200078e0236 */
[----:B------:R-:W3:Y:S01]  /*37690*/  LDL.LU R14, [R1+0x1384] ;  /* 0x00138400010e7983 */ /* 0x000ee20000300800 */
[----:B------:R-:W-:-:S02]  /*376a0*/  ULDC UR10, c[0x0][0x228] ;  /* 0x00008a00000a7ab9 */ /* 0x000fc40000000800 */
[----:B-1----:R-:W-:Y:S01]  /*376b0*/  IMAD.WIDE R6, R12, 0x2, R56 ;  /* 0x000000020c067825 */ /* 0x002fe200078e0238 */
[----:B------:R-:W-:-:S03]  /*376c0*/  PRMT R12, R13, 0x7632, R12 ;  /* 0x000076320d0c7816 */ /* 0x000fc6000000000c */
[----:B----4-:R-:W-:Y:S01]  /*376d0*/  IMAD.WIDE R8, R58, 0x2, R2 ;  /* 0x000000023a087825 */ /* 0x010fe200078e0202 */
[----:B------:R-:W4:Y:S01]  /*376e0*/  LDL.LU R15, [R1+0x188] ;  /* 0x00018800010f7983 */ /* 0x000f220000300800 */
[----:B--2---:R-:W-:Y:S01]  /*376f0*/  ISETP.LT.AND P6, PT, R61, UR12, !P1 ;  /* 0x0000000c3d007c0c */ /* 0x004fe2000cfc1270 */
[----:B------:R-:W-:-:S12]  /*37700*/  ULDC UR12, c[0x0][0x228] ;  /* 0x00008a00000c7ab9 */ /* 0x000fd80000000800 */
[----:B------:R0:W-:Y:S01]  /*37710*/  @P6 STG.E.U16 desc[UR6][R10.64], R59 ;  /* 0x0000003b0a006986 */ /* 0x0001e2000c101506 */
[----:B------:R-:W-:Y:S01]  /*37720*/  ISETP.LT.AND P6, PT, R61, UR12, !P2 ;  /* 0x0000000c3d007c0c */ /* 0x000fe2000d7c1270 */
[----:B------:R-:W-:Y:S01]  /*37730*/  ULDC UR12, c[0x0][0x228] ;  /* 0x00008a00000c7ab9 */ /* 0x000fe20000000800 */
[----:B---3--:R-:W-:Y:S01]  /*37740*/  PRMT R60, R19, 0x7632, R60 ;  /* 0x00007632133c7816 */ /* 0x008fe2000000003c */
[----:B------:R-:W-:Y:S04]  /*37750*/  @P4 STG.E.U16 desc[UR6][R4.64], R13 ;  /* 0x0000000d04004986 */ /* 0x000fe8000c101506 */
[----:B------:R-:W-:Y:S01]  /*37760*/  @P3 STG.E.U16 desc[UR6][R6.64], R12 ;  /* 0x0000000c06003986 */ /* 0x000fe2000c101506 */
[----:B0-----:R-:W-:-:S03]  /*37770*/  IMAD.WIDE R10, R58, 0x2, R52 ;  /* 0x000000023a0a7825 */ /* 0x001fc600078e0234 */
[----:B------:R0:W-:Y:S04]  /*37780*/  @P5 STG.E.U16 desc[UR6][R8.64], R19 ;  /* 0x0000001308005986 */ /* 0x0001e8000c101506 */
[----:B------:R1:W-:Y:S04]  /*37790*/  @P6 STG.E.U16 desc[UR6][R10.64], R60 ;  /* 0x0000003c0a006986 */ /* 0x0003e8000c101506 */
[----:B0-----:R-:W2:Y:S04]  /*377a0*/  LDL.LU R19, [R1+0x19c] ;  /* 0x00019c0001137983 */ /* 0x001ea80000300800 */
[----:B-1----:R-:W3:Y:S01]  /*377b0*/  LDL.LU R60, [R1+0x1a8] ;  /* 0x0001a800013c7983 */ /* 0x002ee20000300800 */
[----:B------:R-:W-:Y:S01]  /*377c0*/  VIADD R59, R30, 0x25 ;  /* 0x000000251e3b7836 */ /* 0x000fe20000000000 */
[----:B------:R-:W-:Y:S01]  /*377d0*/  ISETP.LT.AND P3, PT, R31, UR8, !P2 ;  /* 0x000000081f007c0c */ /* 0x000fe2000d761270 */
[----:B------:R-:W-:Y:S01]  /*377e0*/  VIADD R4, R58, UR24 ;  /* 0x000000183a047c36 */ /* 0x000fe20008000000 */
[----:B------:R-:W-:-:S02]  /*377f0*/  ULDC UR8, c[0x0][0x228] ;  /* 0x00008a0000087ab9 */ /* 0x000fc40000000800 */
[----:B------:R-:W-:Y:S01]  /*37800*/  ISETP.GE.AND P1, PT, R59, UR4, PT ;  /* 0x000000043b007c0c */ /* 0x000fe2000bf26270 */
[----:B------:R-:W-:Y:S02]  /*37810*/  ULDC UR4, c[0x0][0x228] ;  /* 0x00008a0000047ab9 */ /* 0x000fe40000000800 */
[----:B------:R-:W-:Y:S01]  /*37820*/  ISETP.LT.AND P4, PT, R27, UR4, !P2 ;  /* 0x000000041b007c0c */ /* 0x000fe2000d781270 */
[C---:B------:R-:W-:Y:S01]  /*37830*/  IMAD.WIDE R6, R58.reuse, 0x2, R54 ;  /* 0x000000023a067825 */ /* 0x040fe200078e0236 */
[----:B------:R-:W-:Y:S01]  /*37840*/  ISETP.LT.AND P5, PT, R23, UR10, !P1 ;  /* 0x0000000a17007c0c */ /* 0x000fe2000cfa1270 */
[----:B------:R-:W-:Y:S02]  /*37850*/  ULDC UR4, c[0x0][0x22c] ;  /* 0x00008b0000047ab9 */ /* 0x000fe40000000800 */
[----:B------:R-:W-:-:S04]  /*37860*/  IMAD.WIDE R8, R58, 0x2, R56 ;  /* 0x000000023a087825 */ /* 0x000fc800078e0238 */
[----:B------:R-:W-:Y:S01]  /*37870*/  IMAD.WIDE R10, R4, 0x2, R2 ;  /* 0x00000002040a7825 */ /* 0x000fe200078e0202 */
[----:B----4-:R-:W-:-:S03]  /*37880*/  PRMT R59, R15, 0x7632, R59 ;  /* 0x000076320f3b7816 */ /* 0x010fc6000000003b */
[----:B------:R-:W-:Y:S01]  /*37890*/  VIADD R5, R30, 0x26 ;  /* 0x000000261e057836 */ /* 0x000fe20000000000 */
[----:B------:R-:W-:Y:S01]  /*378a0*/  ISETP.LT.AND P6, PT, R61, UR12, !P1 ;  /* 0x0000000c3d007c0c */ /* 0x000fe2000cfc1270 */
[----:B------:R-:W-:Y:S01]  /*378b0*/  IMAD.WIDE R12, R4, 0x2, R52 ;  /* 0x00000002040c7825 */ /* 0x000fe200078e0234 */
[----:B------:R-:W-:Y:S01]  /*378c0*/  ULDC UR10, c[0x0][0x228] ;  /* 0x00008a00000a7ab9 */ /* 0x000fe20000000800 */
[----:B------:R-:W-:Y:S01]  /*378d0*/  ULDC UR12, c[0x0][0x228] ;  /* 0x00008a00000c7ab9 */ /* 0x000fe20000000800 */
[----:B---3--:R-:W-:Y:S01]  /*378e0*/  PRMT R58, R60, 0x7632, R58 ;  /* 0x000076323c3a7816 */ /* 0x008fe2000000003a */
[----:B------:R-:W-:Y:S04]  /*378f0*/  @P4 STG.E.U16 desc[UR6][R6.64], R60 ;  /* 0x0000003c06004986 */ /* 0x000fe8000c101506 */
[----:B------:R-:W-:Y:S04]  /*37900*/  @P3 STG.E.U16 desc[UR6][R8.64], R58 ;  /* 0x0000003a08003986 */ /* 0x000fe8000c101506 */
[----:B------:R0:W-:Y:S04]  /*37910*/  @P5 STG.E.U16 desc[UR6][R10.64], R15 ;  /* 0x0000000f0a005986 */ /* 0x0001e8000c101506 */
[----:B0-----:R-:W3:Y:S04]  /*37920*/  LDL.LU R15, [R1+0x1ac] ;  /* 0x0001ac00010f7983 */ /* 0x001ee80000300800 */
[----:B------:R-:W4:Y:S01]  /*37930*/  LDL.LU R60, [R1+0x18c] ;  /* 0x00018c00013c7983 */ /* 0x000f220000300800 */
[----:B------:R-:W-:Y:S01]  /*37940*/  ISETP.GE.AND P2, PT, R5, UR4, PT ;  /* 0x0000000405007c0c */ /* 0x000fe2000bf46270 */
[----:B------:R-:W-:-:S02]  /*37950*/  ULDC UR4, c[0x0][0x228] ;  /* 0x00008a0000047ab9 */ /* 0x000fc40000000800 */
[----:B------:R-:W-:Y:S01]  /*37960*/  ISETP.LT.AND P4, PT, R27, UR4, !P1 ;  /* 0x000000041b007c0c */ /* 0x000fe2000cf81270 */
[----:B------:R0:W-:Y:S01]  /*37970*/  @P6 STG.E.U16 desc[UR6][R12.64], R59 ;  /* 0x0000003b0c006986 */ /* 0x0001e2000c101506 */
[----:B------:R-:W-:Y:S01]  /*37980*/  ISETP.LT.AND P3, PT, R31, UR8, !P1 ;  /* 0x000000081f007c0c */ /* 0x000fe2000cf61270 */
[----:B------:R-:W-:Y:S01]  /*37990*/  IMAD.WIDE R6, R4, 0x2, R54 ;  /* 0x0000000204067825 */ /* 0x000fe200078e0236 */
[----:B------:R-:W-:Y:S01]  /*379a0*/  ULDC UR4, c[0x0][0x22c] ;  /* 0x00008b0000047ab9 */ /* 0x000fe20000000800 */
[----:B------:R-:W-:Y:S01]  /*379b0*/  ISETP.LT.AND P5, PT, R23, UR10, !P2 ;  /* 0x0000000a17007c0c */ /* 0x000fe2000d7a1270 */
[----:B------:R-:W-:Y:S01]  /*379c0*/  ULDC UR8, c[0x0][0x228] ;  /* 0x00008a0000087ab9 */ /* 0x000fe20000000800 */
[----:B0-----:R-:W-:Y:S01]  /*379d0*/  VIADD R13, R30, 0x27 ;  /* 0x000000271e0d7836 */ /* 0x001fe20000000000 */
[----:B------:R-:W-:-:S05]  /*379e0*/  ISETP.LT.AND P6, PT, R61, UR12, !P2 ;  /* 0x0000000c3d007c0c */ /* 0x000fca000d7c1270 */
[----:B------:R-:W-:Y:S01]  /*379f0*/  @P4 STG.E.U16 desc[UR6][R6.64], R14 ;  /* 0x0000000e06004986 */ /* 0x000fe2000c101506 */
[----:B------:R-:W-:Y:S01]  /*37a00*/  VIADD R12, R4, UR24 ;  /* 0x00000018040c7c36 */ /* 0x000fe20008000000 */
[----:B------:R-:W-:Y:S01]  /*37a10*/  PRMT R58, R14, 0x7632, R58 ;  /* 0x000076320e3a7816 */ /* 0x000fe2000000003a */
[----:B------:R-:W-:Y:S01]  /*37a20*/  ULDC UR10, c[0x0][0x228] ;  /* 0x00008a00000a7ab9 */ /* 0x000fe20000000800 */
[----:B------:R-:W-:Y:S01]  /*37a30*/  ISETP.GE.AND P1, PT, R13, UR4, PT ;  /* 0x000000040d007c0c */ /* 0x000fe2000bf26270 */
[----:B------:R-:W-:Y:S01]  /*37a40*/  ULDC UR4, c[0x0][0x228] ;  /* 0x00008a0000047ab9 */ /* 0x000fe20000000800 */
[----:B--2---:R-:W-:Y:S01]  /*37a50*/  PRMT R59, R19, 0x7632, R59 ;  /* 0x00007632133b7816 */ /* 0x004fe2000000003b */
[----:B------:R-:W-:Y:S01]  /*37a60*/  ULDC UR12, c[0x0][0x228] ;  /* 0x00008a00000c7ab9 */ /* 0x000fe20000000800 */
[----:B------:R-:W-:Y:S01]  /*37a70*/  ISETP.LT.AND P4, PT, R27, UR4, !P2 ;  /* 0x000000041b007c0c */ /* 0x000fe2000d781270 */
[----:B------:R-:W-:Y:S01]  /*37a80*/  IMAD.WIDE R4, R4, 0x2, R56 ;  /* 0x0000000204047825 */ /* 0x000fe200078e0238 */
[----:B------:R-:W-:-:S03]  /*37a90*/  ULDC UR4, c[0x0][0x22c] ;  /* 0x00008b0000047ab9 */ /* 0x000fc60000000800 */
[C---:B------:R-:W-:Y:S01]  /*37aa0*/  IMAD.WIDE R8, R12.reuse, 0x2, R2 ;  /* 0x000000020c087825 */ /* 0x040fe200078e0202 */
[----:B------:R0:W-:Y:S03]  /*37ab0*/  @P3 STG.E.U16 desc[UR6][R4.64], R58 ;  /* 0x0000003a04003986 */ /* 0x0001e6000c101506 */
[C---:B------:R-:W-:Y:S01]  /*37ac0*/  IMAD.WIDE R10, R12.reuse, 0x2, R52 ;  /* 0x000000020c0a7825 */ /* 0x040fe200078e0234 */
[----:B------:R1:W-:Y:S03]  /*37ad0*/  @P5 STG.E.U16 desc[UR6][R8.64], R19 ;  /* 0x0000001308005986 */ /* 0x0003e6000c101506 */
[C---:B------:R-:W-:Y:S01]  /*37ae0*/  VIADD R13, R12.reuse, UR24 ;  /* 0x000000180c0d7c36 */ /* 0x040fe20008000000 */
[----:B------:R2:W-:Y:S01]  /*37af0*/  @P6 STG.E.U16 desc[UR6][R10.64], R59 ;  /* 0x0000003b0a006986 */ /* 0x0005e2000c101506 */
[----:B0-----:R-:W-:-:S03]  /*37b00*/  IMAD.WIDE R4, R12, 0x2, R54 ;  /* 0x000000020c047825 */ /* 0x001fc600078e0236 */
[----:B-1----:R-:W3:Y:S01]  /*37b10*/  LDL.LU R19, [R1+0x1380] ;  /* 0x0013800001137983 */ /* 0x002ee20000300800 */
[----:B------:R-:W-:-:S03]  /*37b20*/  IMAD.WIDE R6, R12, 0x2, R56 ;  /* 0x000000020c067825 */ /* 0x000fc600078e0238 */
[----:B--2---:R-:W2:Y:S01]  /*37b30*/  LDL.LU R59, [R1+0x1c0] ;  /* 0x0001c000013b7983 */ /* 0x004ea20000300800 */
[----:B------:R-:W-:Y:S02]  /*37b40*/  ISETP.LT.AND P3, PT, R31, UR8, !P2 ;  /* 0x000000081f007c0c */ /* 0x000fe4000d761270 */
[----:B------:R-:W-:Y:S01]  /*37b50*/  ISETP.LT.AND P5, PT, R23, UR10, !P1 ;  /* 0x0000000a17007c0c */ /* 0x000fe2000cfa1270 */
[----:B------:R-:W-:Y:S01]  /*37b60*/  IMAD.WIDE R8, R13, 0x2, R2 ;  /* 0x000000020d087825 */ /* 0x000fe200078e0202 */
[----:B----4-:R-:W-:Y:S01]  /*37b70*/  PRMT R58, R60, 0x7632, R58 ;  /* 0x000076323c3a7816 */ /* 0x010fe2000000003a */
[----:B---3--:R0:W-:Y:S01]  /*37b80*/  @P4 STG.E.U16 desc[UR6][R4.64], R15 ;  /* 0x0000000f04004986 */ /* 0x0081e2000c101506 */
[----:B------:R-:W-:Y:S01]  /*37b90*/  PRMT R12, R15, 0x7632, R12 ;  /* 0x000076320f0c7816 */ /* 0x000fe2000000000c */
[----:B------:R-:W-:Y:S01]  /*37ba0*/  VIADD R14, R30, 0x28 ;  /* 0x000000281e0e7836 */ /* 0x000fe20000000000 */
[----:B------:R-:W-:Y:S01]  /*37bb0*/  ISETP.LT.AND P6, PT, R61, UR12, !P1 ;  /* 0x0000000c3d007c0c */ /* 0x000fe2000cfc1270 */
[----:B------:R-:W-:Y:S01]  /*37bc0*/  ULDC UR8, c[0x0][0x228] ;  /* 0x00008a0000087ab9 */ /* 0x000fe20000000800 */
[----:B------:R-:W-:Y:S01]  /*37bd0*/  ULDC UR10, c[0x0][0x228] ;  /* 0x00008a00000a7ab9 */ /* 0x000fe20000000800 */
[----:B0-----:R-:W3:Y:S04]  /*37be0*/  LDL.LU R15, [R1+0x137c] ;  /* 0x00137c00010f7983 */ /* 0x001ee80000300800 */
[----:B------:R-:W-:Y:S01]  /*37bf0*/  @P3 STG.E.U16 desc[UR6][R6.64], R12 ;  /* 0x0000000c06003986 */ /* 0x000fe2000c101506 */
[----:B------:R-:W-:Y:S01]  /*37c00*/  ISETP.GE.AND P2, PT, R14, UR4, PT ;  /* 0x000000040e007c0c */ /* 0x000fe2000bf46270 */
[----:B------:R-:W-:Y:S01]  /*37c10*/  ULDC UR4, c[0x0][0x228] ;  /* 0x00008a0000047ab9 */ /* 0x000fe20000000800 */
[----:B------:R-:W-:Y:S01]  /*37c20*/  IMAD.WIDE R10, R13, 0x2, R52 ;  /* 0x000000020d0a7825 */ /* 0x000fe200078e0234 */
[----:B------:R0:W-:Y:S01]  /*37c30*/  @P5 STG.E.U16 desc[UR6][R8.64], R60 ;  /* 0x0000003c08005986 */ /* 0x0001e2000c101506 */
[----:B------:R-:W-:-:S03]  /*37c40*/  ULDC UR12, c[0x0][0x228] ;  /* 0x00008a00000c7ab9 */ /* 0x000fc60000000800 */
[----:B0-----:R-:W4:Y:S01]  /*37c50*/  LDL.LU R60, [R1+0x1b0] ;  /* 0x0001b000013c7983 */ /* 0x001f220000300800 */
[----:B------:R-:W-:Y:S02]  /*37c60*/  ISETP.LT.AND P4, PT, R27, UR4, !P1 ;  /* 0x000000041b007c0c */ /* 0x000fe4000cf81270 */
[----:B------:R-:W-:Y:S01]  /*37c70*/  ISETP.LT.AND P3, PT, R31, UR8, !P1 ;  /* 0x000000081f007c0c */ /* 0x000fe2000cf61270 */
[----:B------:R-:W-:Y:S01]  /*37c80*/  VIADD R12, R13, UR24 ;  /* 0x000000180d0c7c36 */ /* 0x000fe20008000000 */
[----:B------:R-:W-:Y:S01]  /*37c90*/  ISETP.LT.AND P5, PT, R23, UR10, !P2 ;  /* 0x0000000a17007c0c */ /* 0x000fe2000d7a1270 */
[----:B------:R-:W-:Y:S01]  /*37ca0*/  VIADD R14, R30, 0x29 ;  /* 0x000000291e0e7836 */ /* 0x000fe20000000000 */
[----:B------:R-:W-:Y:S01]  /*37cb0*/  ULDC UR4, c[0x0][0x22c] ;  /* 0x00008b0000047ab9 */ /* 0x000fe20000000800 */
[----:B------:R-:W-:-:S04]  /*37cc0*/  IMAD.WIDE R4, R13, 0x2, R54 ;  /* 0x000000020d047825 */ /* 0x000fc800078e0236 */
[----:B------:R-:W-:Y:S01]  /*37cd0*/  IMAD.WIDE R6, R13, 0x2, R56 ;  /* 0x000000020d067825 */ /* 0x000fe200078e0238 */
[----:B------:R2:W-:Y:S01]  /*37ce0*/  @P6 STG.E.U16 desc[UR6][R10.64], R58 ;  /* 0x0000003a0a006986 */ /* 0x0005e2000c101506 */
[----:B------:R-:W-:Y:S01]  /*37cf0*/  ISETP.GE.AND P1, PT, R14, UR4, PT ;  /* 0x000000040e007c0c */ /* 0x000fe2000bf26270 */
[----:B------:R-:W-:Y:S01]  /*37d00*/  ULDC UR4, c[0x0][0x228] ;  /* 0x00008a0000047ab9 */ /* 0x000fe20000000800 */
[C---:B------:R-:W-:Y:S01]  /*37d10*/  IMAD.WIDE R8, R12.reuse, 0x2, R2 ;  /* 0x000000020c087825 */ /* 0x040fe200078e0202 */
[----:B------:R-:W-:Y:S01]  /*37d20*/  ISETP.LT.AND P6, PT, R61, UR12, !P2 ;  /* 0x0000000c3d007c0c */ /* 0x000fe2000d7c1270 */
[----:B------:R-:W-:Y:S01]  /*37d30*/  ULDC UR8, c[0x0][0x228] ;  /* 0x00008a0000087ab9 */ /* 0x000fe20000000800 */
[----:B------:R-:W-:Y:S01]  /*37d40*/  ULDC UR10, c[0x0][0x228] ;  /* 0x00008a00000a7ab9 */ /* 0x000fe20000000800 */
[----:B--2---:R-:W-:Y:S01]  /*37d50*/  PRMT R58, R59, 0x7632, R58 ;  /* 0x000076323b3a7816 */ /* 0x004fe2000000003a */
[----:B------:R-:W-:Y:S01]  /*37d60*/  IMAD.WIDE R10, R12, 0x2, R52 ;  /* 0x000000020c0a7825 */ /* 0x000fe200078e0234 */
[----:B------:R-:W-:Y:S01]  /*37d70*/  ULDC UR12, c[0x0][0x228] ;  /* 0x00008a00000c7ab9 */ /* 0x000fe20000000800 */
[----:B---3--:R-:W-:Y:S01]  /*37d80*/  PRMT R13, R15, 0x7632, R13 ;  /* 0x000076320f0d7816 */ /* 0x008fe2000000000d */
[----:B------:R0:W-:Y:S01]  /*37d90*/  @P4 STG.E.U16 desc[UR6][R4.64], R15 ;  /* 0x0000000f04004986 */ /* 0x0001e2000c101506 */
[----:B------:R-:W-:Y:S01]  /*37da0*/  ISETP.LT.AND P4, PT, R27, UR4, !P2 ;  /* 0x000000041b007c0c */ /* 0x000fe2000d781270 */
[----:B------:R-:W-:Y:S01]  /*37db0*/  VIADD R14, R30, 0x2a ;  /* 0x0000002a1e0e7836 */ /* 0x000fe20000000000 */
[----:B------:R-:W-:Y:S01]  /*37dc0*/  ULDC UR4, c[0x0][0x22c] ;  /* 0x00008b0000047ab9 */ /* 0x000fe20000000800 */
[----:B------:R-:W-:Y:S04]  /*37dd0*/  @P3 STG.E.U16 desc[UR6][R6.64], R13 ;  /* 0x0000000d06003986 */ /* 0x000fe8000c101506 */
[----:B------:R1:W-:Y:S01]  /*37de0*/  @P5 STG.E.U16 desc[UR6][R8.64], R59 ;  /* 0x0000003b08005986 */ /* 0x0003e2000c101506 */
[----:B0-----:R-:W-:-:S03]  /*37df0*/  IMAD.WIDE R4, R12, 0x2, R54 ;  /* 0x000000020c047825 */ /* 0x001fc600078e0236 */
[----:B-1----:R-:W2:Y:S01]  /*37e00*/  LDL.LU R59, [R1+0x1c4] ;  /* 0x0001c400013b7983 */ /* 0x002ea20000300800 */
[C---:B------:R-:W-:Y:S02]  /*37e10*/  VIADD R13, R12.reuse, UR24 ;  /* 0x000000180c0d7c36 */ /* 0x040fe40008000000 */
[----:B------:R-:W-:Y:S01]  /*37e20*/  IMAD.WIDE R6, R12, 0x2, R56 ;  /* 0x000000020c067825 */ /* 0x000fe200078e0238 */
[----:B------:R-:W-:Y:S01]  /*37e30*/  @P6 STG.E.U16 desc[UR6][R10.64], R58 ;  /* 0x0000003a0a006986 */ /* 0x000fe2000c101506 */
[----:B----4-:R-:W-:-:S03]  /*37e40*/  PRMT R12, R60, 0x7632, R12 ;  /* 0x000076323c0c7816 */ /* 0x010fc6000000000c */
[----:B------:R0:W-:Y:S04]  /*37e50*/  @P4 STG.E.U16 desc[UR6][R4.64], R60 ;  /* 0x0000003c04004986 */ /* 0x0001e8000c101506 */
[----:B0-----:R-:W3:Y:S01]  /*37e60*/  LDL.LU R60, [R1+0x1b4] ;  /* 0x0001b400013c7983 */ /* 0x001ee20000300800 */
[----:B------:R-:W-:Y:S02]  /*37e70*/  ISETP.LT.AND P3, PT, R31, UR8, !P2 ;  /* 0x000000081f007c0c */ /* 0x000fe4000d761270 */
[----:B------:R-:W-:Y:S01]  /*37e80*/  ISETP.LT.AND P5, PT, R23, UR10, !P1 ;  /* 0x0000000a17007c0c */ /* 0x000fe2000cfa1270 */
[----:B------:R-:W-:Y:S01]  /*37e90*/  IMAD.WIDE R8, R13, 0x2, R2 ;  /* 0x000000020d087825 */ /* 0x000fe200078e0202 */
[----:B------:R-:W-:Y:S01]  /*37ea0*/  ISETP.GE.AND P2, PT, R14, UR4, PT ;  /* 0x000000040e007c0c */ /* 0x000fe2000bf46270 */
[----:B------:R-:W-:Y:S01]  /*37eb0*/  ULDC UR4, c[0x0][0x228] ;  /* 0x00008a0000047ab9 */ /* 0x000fe20000000800 */
[----:B------:R-:W-:Y:S01]  /*37ec0*/  ISETP.LT.AND P6, PT, R61, UR12, !P1 ;  /* 0x0000000c3d007c0c */ /* 0x000fe2000cfc1270 */
[----:B------:R-:W-:Y:S01]  /*37ed0*/  ULDC UR8, c[0x0][0x228] ;  /* 0x00008a0000087ab9 */ /* 0x000fe20000000800 */
[----:B------:R-:W-:Y:S01]  /*37ee0*/  ULDC UR10, c[0x0][0x228] ;  /* 0x00008a00000a7ab9 */ /* 0x000fe20000000800 */
[----:B------:R-:W-:-:S04]  /*37ef0*/  ISETP.LT.AND P4, PT, R27, UR4, !P1 ;  /* 0x000000041b007c0c */ /* 0x000fc8000cf81270 */
[----:B------:R0:W-:Y:S01]  /*37f00*/  @P3 STG.E.U16 desc[UR6][R6.64], R12 ;  /* 0x0000000c06003986 */ /* 0x0001e2000c101506 */
[----:B------:R-:W-:Y:S01]  /*37f10*/  ISETP.LT.AND P3, PT, R31, UR8, !P1 ;  /* 0x000000081f007c0c */ /* 0x000fe2000cf61270 */
[----:B------:R-:W-:Y:S01]  /*37f20*/  IMAD.WIDE R10, R13, 0x2, R52 ;  /* 0x000000020d0a7825 */ /* 0x000fe200078e0234 */
[----:B------:R-:W-:Y:S01]  /*37f30*/  PRMT R15, R16, 0x7632, R15 ;  /* 0x00007632100f7816 */ /* 0x000fe2000000000f */
[----:B------:R1:W-:Y:S01]  /*37f40*/  @P5 STG.E.U16 desc[UR6][R8.64], R16 ;  /* 0x0000001008005986 */ /* 0x0003e2000c101506 */
[----:B------:R-:W-:Y:S01]  /*37f50*/  ISETP.LT.AND P5, PT, R23, UR10, !P2 ;  /* 0x0000000a17007c0c */ /* 0x000fe2000d7a1270 */
[----:B------:R-:W-:Y:S01]  /*37f60*/  VIADD R14, R30, 0x2b ;  /* 0x0000002b1e0e7836 */ /* 0x000fe20000000000 */
[----:B------:R-:W-:Y:S01]  /*37f70*/  ULDC UR4, c[0x0][0x22c] ;  /* 0x00008b0000047ab9 */ /* 0x000fe20000000800 */
[----:B------:R-:W-:Y:S01]  /*37f80*/  IMAD.WIDE R4, R13, 0x2, R54 ;  /* 0x000000020d047825 */ /* 0x000fe200078e0236 */
[----:B------:R-:W-:-:S03]  /*37f90*/  ULDC UR12, c[0x0][0x228] ;  /* 0x00008a00000c7ab9 */ /* 0x000fc60000000800 */
[C---:B0-----:R-:W-:Y:S02]  /*37fa0*/  VIADD R12, R13.reuse, UR24 ;  /* 0x000000180d0c7c36 */ /* 0x041fe40008000000 */
[----:B------:R-:W-:Y:S01]  /*37fb0*/  IMAD.WIDE R6, R13, 0x2, R56 ;  /* 0x000000020d067825 */ /* 0x000fe200078e0238 */
[----:B------:R-:W-:Y:S01]  /*37fc0*/  PRMT R13, R48, 0x7632, R13 ;  /* 0x00007632300d7816 */ /* 0x000fe2000000000d */
[----:B------:R0:W-:Y:S01]  /*37fd0*/  @P6 STG.E.U16 desc[UR6][R10.64], R15 ;  /* 0x0000000f0a006986 */ /* 0x0001e2000c101506 */
[----:B------:R-:W-:Y:S01]  /*37fe0*/  ULDC UR8, c[0x0][0x228] ;  /* 0x00008a0000087ab9 */ /* 0x000fe20000000800 */
[----:B-1----:R-:W-:Y:S01]  /*37ff0*/  IMAD.WIDE R8, R12, 0x2, R2 ;  /* 0x000000020c087825 */ /* 0x002fe200078e0202 */
[----:B------:R-:W-:Y:S01]  /*38000*/  ISETP.GE.AND P1, PT, R14, UR4, PT ;  /* 0x000000040e007c0c */ /* 0x000fe2000bf26270 */
[----:B------:R1:W-:Y:S01]  /*38010*/  @P4 STG.E.U16 desc[UR6][R4.64], R48 ;  /* 0x0000003004004986 */ /* 0x0003e2000c101506 */
[----:B------:R-:W-:Y:S01]  /*38020*/  ULDC UR4, c[0x0][0x228] ;  /* 0x00008a0000047ab9 */ /* 0x000fe20000000800 */
[----:B------:R-:W-:Y:S01]  /*38030*/  ISETP.LT.AND P6, PT, R61, UR12, !P2 ;  /* 0x0000000c3d007c0c */ /* 0x000fe2000d7c1270 */
[----:B------:R-:W-:Y:S01]  /*38040*/  ULDC UR10, c[0x0][0x228] ;  /* 0x00008a00000a7ab9 */ /* 0x000fe20000000800 */
[----:B------:R-:W-:Y:S01]  /*38050*/  @P3 STG.E.U16 desc[UR6][R6.64], R13 ;  /* 0x0000000d06003986 */ /* 0x000fe2000c101506 */
[----:B------:R-:W-:Y:S01]  /*38060*/  ISETP.LT.AND P4, PT, R27, UR4, !P2 ;  /* 0x000000041b007c0c */ /* 0x000fe2000d781270 */
[----:B------:R-:W-:Y:S01]  /*38070*/  ULDC UR4, c[0x0][0x22c] ;  /* 0x00008b0000047ab9 */ /* 0x000fe20000000800 */
[----:B------:R-:W-:Y:S01]  /*38080*/  ULDC UR12, c[0x0][0x228] ;  /* 0x00008a00000c7ab9 */ /* 0x000fe20000000800 */
[----:B0-----:R-:W-:-:S04]  /*38090*/  IMAD.WIDE R10, R12, 0x2, R52 ;  /* 0x000000020c0a7825 */ /* 0x001fc800078e0234 */
[----:B-1----:R-:W-:Y:S01]  /*380a0*/  IMAD.WIDE R4, R12, 0x2, R54 ;  /* 0x000000020c047825 */ /* 0x002fe200078e0236 */
[----:B--2---:R-:W-:Y:S01]  /*380b0*/  PRMT R15, R59, 0x7632, R15 ;  /* 0x000076323b0f7816 */ /* 0x004fe2000000000f */
[----:B------:R0:W-:Y:S04]  /*380c0*/  @P5 STG.E.U16 desc[UR6][R8.64], R59 ;  /* 0x0000003b08005986 */ /* 0x0001e8000c101506 */
[----:B0-----:R-:W2:Y:S04]  /*380d0*/  LDL.LU R59, [R1+0x1c8] ;  /* 0x0001c800013b7983 */ /* 0x001ea80000300800 */
[----:B------:R-:W-:Y:S01]  /*380e0*/  @P6 STG.E.U16 desc[UR6][R10.64], R15 ;  /* 0x0000000f0a006986 */ /* 0x000fe2000c101506 */
[----:B---3--:R-:W-:-:S03]  /*380f0*/  PRMT R14, R60, 0x7632, R14 ;  /* 0x000076323c0e7816 */ /* 0x008fc6000000000e */
[----:B------:R0:W-:Y:S04]  /*38100*/  @P4 STG.E.U16 desc[UR6][R4.64], R60 ;  /* 0x0000003c04004986 */ /* 0x0001e8000c101506 */
[----:B0-----:R-:W3:Y:S01]  /*38110*/  LDL.LU R60, [R1+0x1b8] ;  /* 0x0001b800013c7983 */ /* 0x001ee20000300800 */
[----:B------:R-:W-:Y:S02]  /*38120*/  ISETP.LT.AND P3, PT, R31, UR8, !P2 ;  /* 0x000000081f007c0c */ /* 0x000fe4000d761270 */
[----:B------:R-:W-:Y:S01]  /*38130*/  ISETP.LT.AND P5, PT, R23, UR10, !P1 ;  /* 0x0000000a17007c0c */ /* 0x000fe2000cfa1270 */
[----:B------:R-:W-:Y:S02]  /*38140*/  VIADD R10, R12, UR24 ;  /* 0x000000180c0a7c36 */ /* 0x000fe40008000000 */
[----:B------:R-:W-:Y:S01]  /*38150*/  VIADD R11, R30, 0x2c ;  /* 0x0000002c1e0b7836 */ /* 0x000fe20000000000 */
[----:B------:R-:W-:Y:S01]  /*38160*/  ISETP.LT.AND P6, PT, R61, UR12, !P1 ;  /* 0x0000000c3d007c0c */ /* 0x000fe2000cfc1270 */
[----:B------:R-:W-:Y:S01]  /*38170*/  IMAD.WIDE R12, R12, 0x2, R56 ;  /* 0x000000020c0c7825 */ /* 0x000fe200078e0238 */
[----:B------:R-:W-:Y:S01]  /*38180*/  ULDC UR8, c[0x0][0x228] ;  /* 0x00008a0000087ab9 */ /* 0x000fe20000000800 */
[----:B------:R-:W-:Y:S01]  /*38190*/  ULDC UR10, c[0x0][0x228] ;  /* 0x00008a00000a7ab9 */ /* 0x000fe20000000800 */
[----:B------:R-:W-:Y:S01]  /*381a0*/  ISETP.GE.AND P2, PT, R11, UR4, PT ;  /* 0x000000040b007c0c */ /* 0x000fe2000bf46270 */
[C---:B------:R-:W-:Y:S01]  /*381b0*/  IMAD.WIDE R6, R10.reuse, 0x2, R2 ;  /* 0x000000020a067825 */ /* 0x040fe200078e0202 */
[----:B------:R-:W-:Y:S01]  /*381c0*/  ULDC UR4, c[0x0][0x228] ;  /* 0x00008a0000047ab9 */ /* 0x000fe20000000800 */
[----:B------:R0:W-:Y:S01]  /*381d0*/  @P3 STG.E.U16 desc[UR6][R12.64], R14 ;  /* 0x0000000e0c003986 */ /* 0x0001e2000c101506 */
[----:B------:R-:W-:Y:S01]  /*381e0*/  ISETP.LT.AND P4, PT, R27, UR4, !P1 ;  /* 0x000000041b007c0c */ /* 0x000fe2000cf81270 */
[C---:B------:R-:W-:Y:S01]  /*381f0*/  IMAD.WIDE R8, R10.reuse, 0x2, R52 ;  /* 0x000000020a087825 */ /* 0x040fe200078e0234 */
[----:B------:R-:W-:Y:S01]  /*38200*/  ISETP.LT.AND P3, PT, R31, UR8, !P1 ;  /* 0x000000081f007c0c */ /* 0x000fe2000cf61270 */
[----:B------:R1:W-:Y:S01]  /*38210*/  @P5 STG.E.U16 desc[UR6][R6.64], R17 ;  /* 0x0000001106005986 */ /* 0x0003e2000c101506 */
[----:B------:R-:W-:Y:S01]  /*38220*/  ISETP.LT.AND P5, PT, R23, UR10, !P2 ;  /* 0x0000000a17007c0c */ /* 0x000fe2000d7a1270 */
[C---:B------:R-:W-:Y:S01]  /*38230*/  IMAD.WIDE R4, R10.reuse, 0x2, R54 ;  /* 0x000000020a047825 */ /* 0x040fe200078e0236 */
[----:B------:R-:W-:Y:S01]  /*38240*/  PRMT R15, R17, 0x7632, R15 ;  /* 0x00007632110f7816 */ /* 0x000fe2000000000f */
[----:B------:R-:W-:Y:S01]  /*38250*/  ULDC UR4, c[0x0][0x22c] ;  /* 0x00008b0000047ab9 */ /* 0x000fe20000000800 */
[----:B------:R-:W-:Y:S01]  /*38260*/  ULDC UR12, c[0x0][0x228] ;  /* 0x00008a00000c7ab9 */ /* 0x000fe20000000800 */
[----:B------:R-:W-:Y:S01]  /*38270*/  ULDC UR8, c[0x0][0x228] ;  /* 0x00008a0000087ab9 */ /* 0x000fe20000000800 */
[----:B------:R-:W-:Y:S01]  /*38280*/  ULDC UR10, c[0x0][0x228] ;  /* 0x00008a00000a7ab9 */ /* 0x000fe20000000800 */
[----:B0-----:R-:W-:-:S02]  /*38290*/  VIADD R12, R10, UR24 ;  /* 0x000000180a0c7c36 */ /* 0x001fc40008000000 */
[----:B------:R-:W-:Y:S01]  /*382a0*/  VIADD R13, R30, 0x2d ;  /* 0x0000002d1e0d7836 */ /* 0x000fe20000000000 */
[----:B------:R-:W-:Y:S01]  /*382b0*/  PRMT R14, R49, 0x7632, R14 ;  /* 0x00007632310e7816 */ /* 0x000fe2000000000e */
[----:B------:R-:W-:Y:S01]  /*382c0*/  IMAD.WIDE R10, R10, 0x2, R56 ;  /* 0x000000020a0a7825 */ /* 0x000fe200078e0238 */
[----:B------:R0:W-:Y:S03]  /*382d0*/  @P6 STG.E.U16 desc[UR6][R8.64], R15 ;  /* 0x0000000f08006986 */ /* 0x0001e6000c101506 */
[C---:B-1----:R-:W-:Y:S01]  /*382e0*/  IMAD.WIDE R6, R12.reuse, 0x2, R2 ;  /* 0x000000020c067825 */ /* 0x042fe200078e0202 */
        /* <DEDUP_REMOVED lines=17> */
[----:B------:R-:W-:Y:S01]  /*38400*/  ISETP.LT.AND P3, PT, R31, UR8, !P2 ;  /* 0x000000081f007c0c */ /* 0x000fe2000d761270 */
[----:B------:R-:W-:Y:S01]  /*38410*/  VIADD R14, R30, 0x2e ;  /* 0x0000002e1e0e7836 */ /* 0x000fe20000000000 */
[----:B------:R-:W-:Y:S01]  /*38420*/  ISETP.LT.AND P5, PT, R23, UR10, !P1 ;  /* 0x0000000a17007c0c */ /* 0x000fe2000cfa1270 */
[C---:B------:R-:W-:Y:S01]  /*38430*/  VIADD R11, R12.reuse, UR24 ;  /* 0x000000180c0b7c36 */ /* 0x040fe20008000000 */
[----:B------:R-:W-:Y:S01]  /*38440*/  ISETP.LT.AND P6, PT, R61, UR12, !P1 ;  /* 0x0000000c3d007c0c */ /* 0x000fe2000cfc1270 */
[----:B------:R-:W-:Y:S01]  /*38450*/  IMAD.WIDE R12, R12, 0x2, R56 ;  /* 0x000000020c0c7825 */ /* 0x000fe200078e0238 */
[----:B------:R-:W-:Y:S01]  /*38460*/  ISETP.GE.AND P2, PT, R14, UR4, PT ;  /* 0x000000040e007c0c */ /* 0x000fe2000bf46270 */
[----:B------:R-:W-:Y:S01]  /*38470*/  ULDC UR4, c[0x0][0x228] ;  /* 0x00008a0000047ab9 */ /* 0x000fe20000000800 */
[----:B------:R-:W-:Y:S01]  /*38480*/  PRMT R15, R18, 0x7632, R15 ;  /* 0x00007632120f7816 */ /* 0x000fe2000000000f */
[C---:B------:R-:W-:Y:S01]  /*38490*/  IMAD.WIDE R6, R11.reuse, 0x2, R2 ;  /* 0x000000020b067825 */ /* 0x040fe200078e0202 */
[----:B------:R-:W-:Y:S01]  /*384a0*/  ULDC UR8, c[0x0][0x228] ;  /* 0x00008a0000087ab9 */ /* 0x000fe20000000800 */
[----:B------:R-:W-:Y:S01]  /*384b0*/  ULDC UR10, c[0x0][0x228] ;  /* 0x00008a00000a7ab9 */ /* 0x000fe20000000800 */
[----:B------:R-:W-:Y:S01]  /*384c0*/  ULDC UR12, c[0x0][0x228] ;  /* 0x00008a00000c7ab9 */ /* 0x000fe20000000800 */
[----:B------:R-:W-:Y:S01]  /*384d0*/  IMAD.WIDE R8, R11, 0x2, R52 ;  /* 0x000000020b087825 */ /* 0x000fe200078e0234 */
[----:B------:R0:W-:Y:S01]  /*384e0*/  @P3 STG.E.U16 desc[UR6][R12.64], R10 ;  /* 0x0000000a0c003986 */ /* 0x0001e2000c101506 */
[----:B------:R-:W-:Y:S01]  /*384f0*/  ISETP.LT.AND P3, PT, R27, UR4, !P1 ;  /* 0x000000041b007c0c */ /* 0x000fe2000cf61270 */
[----:B------:R-:W-:Y:S01]  /*38500*/  ULDC UR4, c[0x0][0x22c] ;  /* 0x00008b0000047ab9 */ /* 0x000fe20000000800 */
[----:B------:R-:W-:Y:S01]  /*38510*/  ISETP.LT.AND P1, PT, R31, UR8, !P1 ;  /* 0x000000081f007c0c */ /* 0x000fe2000cf21270 */
[----:B------:R-:W-:Y:S01]  /*38520*/  @P5 STG.E.U16 desc[UR6][R6.64], R18 ;  /* 0x0000001206005986 */ /* 0x000fe2000c101506 */
[----:B------:R-:W-:Y:S01]  /*38530*/  ISETP.LT.AND P5, PT, R23, UR10, !P2 ;  /* 0x0000000a17007c0c */ /* 0x000fe2000d7a1270 */
[----:B------:R-:W-:Y:S01]  /*38540*/  IMAD.WIDE R4, R11, 0x2, R54 ;  /* 0x000000020b047825 */ /* 0x000fe200078e0236 */
[----:B------:R-:W-:Y:S01]  /*38550*/  ULDC UR8, c[0x0][0x228] ;  /* 0x00008a0000087ab9 */ /* 0x000fe20000000800 */
[----:B------:R1:W-:Y:S01]  /*38560*/  @P6 STG.E.U16 desc[UR6][R8.64], R15 ;  /* 0x0000000f08006986 */ /* 0x0003e2000c101506 */
[----:B------:R-:W-:Y:S01]  /*38570*/  ISETP.LT.AND P6, PT, R61, UR12, !P2 ;  /* 0x0000000c3d007c0c */ /* 0x000fe2000d7c1270 */
[----:B------:R-:W-:Y:S01]  /*38580*/  ULDC UR10, c[0x0][0x228] ;  /* 0x00008a00000a7ab9 */ /* 0x000fe20000000800 */
[----:B------:R-:W-:Y:S01]  /*38590*/  ULDC UR12, c[0x0][0x228] ;  /* 0x00008a00000c7ab9 */ /* 0x000fe20000000800 */
[----:B0-----:R-:W-:Y:S01]  /*385a0*/  VIADD R13, R11, UR24 ;  /* 0x000000180b0d7c36 */ /* 0x001fe20008000000 */
[----:B------:R-:W-:Y:S01]  /*385b0*/  PRMT R12, R50, 0x7632, R12 ;  /* 0x00007632320c7816 */ /* 0x000fe2000000000c */
[----:B-1----:R-:W-:-:S02]  /*385c0*/  VIADD R15, R30, 0x2f ;  /* 0x0000002f1e0f7836 */ /* 0x002fc40000000000 */
[----:B------:R-:W-:Y:S01]  /*385d0*/  IMAD.WIDE R6, R11, 0x2, R56 ;  /* 0x000000020b067825 */ /* 0x000fe200078e0238 */
[----:B------:R0:W-:Y:S02]  /*385e0*/  @P3 STG.E.U16 desc[UR6][R4.64], R50 ;  /* 0x0000003204003986 */ /* 0x0001e4000c101506 */
[----:B------:R-:W-:Y:S01]  /*385f0*/  ISETP.GE.AND P4, PT, R15, UR4, PT ;  /* 0x000000040f007c0c */ /* 0x000fe2000bf86270 */
[----:B------:R-:W-:Y:S01]  /*38600*/  IMAD.WIDE R8, R13, 0x2, R2 ;  /* 0x000000020d087825 */ /* 0x000fe200078e0202 */
[----:B------:R-:W-:Y:S02]  /*38610*/  ULDC UR4, c[0x0][0x228] ;  /* 0x00008a0000047ab9 */ /* 0x000fe40000000800 */
[----:B------:R-:W-:Y:S01]  /*38620*/  ISETP.LT.AND P3, PT, R27, UR4, !P2 ;  /* 0x000000041b007c0c */ /* 0x000fe2000d761270 */
[----:B------:R-:W-:Y:S01]  /*38630*/  IMAD.WIDE R10, R13, 0x2, R52 ;  /* 0x000000020d0a7825 */ /* 0x000fe200078e0234 */
[----:B------:R1:W-:Y:S01]  /*38640*/  @P1 STG.E.U16 desc[UR6][R6.64], R12 ;  /* 0x0000000c06001986 */ /* 0x0003e2000c101506 */
[----:B------:R-:W-:Y:S01]  /*38650*/  ISETP.LT.AND P2, PT, R31, UR8, !P2 ;  /* 0x000000081f007c0c */ /* 0x000fe2000d741270 */
[----:B------:R-:W-:Y:S01]  /*38660*/  ULDC UR4, c[0x0][0x22c] ;  /* 0x00008b0000047ab9 */ /* 0x000fe20000000800 */
[----:B0-----:R-:W-:Y:S01]  /*38670*/  VIADD R4, R30, 0x30 ;  /* 0x000000301e047836 */ /* 0x001fe20000000000 */
[----:B------:R-:W-:Y:S01]  /*38680*/  ULDC UR8, c[0x0][0x228] ;  /* 0x00008a0000087ab9 */ /* 0x000fe20000000800 */
[----:B------:R-:W-:-:S03]  /*38690*/  VIADD R15, R13, UR24 ;  /* 0x000000180d0f7c36 */ /* 0x000fc60008000000 */
[----:B------:R-:W-:Y:S01]  /*386a0*/  ISETP.GE.AND P1, PT, R4, UR4, PT ;  /* 0x0000000404007c0c */ /* 0x000fe2000bf26270 */
[----:B-1----:R-:W-:Y:S01]  /*386b0*/  IMAD.WIDE R6, R13, 0x2, R54 ;  /* 0x000000020d067825 */ /* 0x002fe200078e0236 */
[----:B------:R-:W-:-:S03]  /*386c0*/  ULDC UR4, c[0x0][0x228] ;  /* 0x00008a0000047ab9 */ /* 0x000fc60000000800 */
[----:B------:R-:W-:Y:S01]  /*386d0*/  IMAD.WIDE R4, R13, 0x2, R56 ;  /* 0x000000020d047825 */ /* 0x000fe200078e0238 */
[----:B------:R-:W-:-:S03]  /*386e0*/  PRMT R16, R51, 0x7632, R16 ;  /* 0x0000763233107816 */ /* 0x000fc60000000010 */
[----:B------:R-:W-:Y:S01]  /*386f0*/  VIADD R17, R15, UR24 ;  /* 0x000000180f117c36 */ /* 0x000fe20008000000 */
[----:B--2---:R-:W-:Y:S01]  /*38700*/  PRMT R14, R59, 0x7632, R14 ;  /* 0x000076323b0e7816 */ /* 0x004fe2000000000e */
[----:B------:R0:W-:Y:S01]  /*38710*/  @P5 STG.E.U16 desc[UR6][R8.64], R59 ;  /* 0x0000003b08005986 */ /* 0x0001e2000c101506 */
[----:B------:R-:W-:Y:S01]  /*38720*/  ISETP.LT.AND P5, PT, R61, UR12, !P4 ;  /* 0x0000000c3d007c0c */ /* 0x000fe2000e7a1270 */
[----:B------:R-:W-:Y:S02]  /*38730*/  ULDC UR12, c[0x0][0x228] ;  /* 0x00008a00000c7ab9 */ /* 0x000fe40000000800 */
[----:B------:R1:W-:Y:S01]  /*38740*/  @P6 STG.E.U16 desc[UR6][R10.64], R14 ;  /* 0x0000000e0a006986 */ /* 0x0003e2000c101506 */
[----:B------:R-:W-:Y:S01]  /*38750*/  ISETP.LT.AND P6, PT, R23, UR10, !P4 ;  /* 0x0000000a17007c0c */ /* 0x000fe2000e7c1270 */
[----:B------:R-:W-:Y:S01]  /*38760*/  ULDC UR10, c[0x0][0x228] ;  /* 0x00008a00000a7ab9 */ /* 0x000fe20000000800 */
[----:B0-----:R-:W-:-:S04]  /*38770*/  IMAD.WIDE R8, R15, 0x2, R2 ;  /* 0x000000020f087825 */ /* 0x001fc800078e0202 */
[----:B-1----:R-:W-:Y:S01]  /*38780*/  IMAD.WIDE R10, R15, 0x2, R52 ;  /* 0x000000020f0a7825 */ /* 0x002fe200078e0234 */
[----:B---3--:R-:W-:Y:S01]  /*38790*/  PRMT R12, R60, 0x7632, R12 ;  /* 0x000076323c0c7816 */ /* 0x008fe2000000000c */
[----:B------:R0:W-:Y:S01]  /*387a0*/  @P3 STG.E.U16 desc[UR6][R6.64], R60 ;  /* 0x0000003c06003986 */ /* 0x0001e2000c101506 */
[----:B------:R-:W-:Y:S01]  /*387b0*/  ISETP.LT.AND P3, PT, R27, UR4, !P4 ;  /* 0x000000041b007c0c */ /* 0x000fe2000e761270 */
[----:B------:R-:W-:Y:S02]  /*387c0*/  ULDC UR4, c[0x0][0x228] ;  /* 0x00008a0000047ab9 */ /* 0x000fe40000000800 */
[----:B------:R1:W-:Y:S01]  /*387d0*/  @P2 STG.E.U16 desc[UR6][R4.64], R12 ;  /* 0x0000000c04002986 */ /* 0x0003e2000c101506 */
[----:B------:R-:W-:Y:S01]  /*387e0*/  ISETP.LT.AND P2, PT, R31, UR4, !P4 ;  /* 0x000000041f007c0c */ /* 0x000fe2000e741270 */
[----:B------:R-:W-:Y:S01]  /*387f0*/  VIADD R14, R30, 0x31 ;  /* 0x000000311e0e7836 */ /* 0x000fe20000000000 */
[----:B------:R-:W-:Y:S01]  /*38800*/  ISETP.LT.AND P4, PT, R23, UR8, !P1 ;  /* 0x0000000817007c0c */ /* 0x000fe2000cf81270 */
[----:B------:R2:W-:Y:S01]  /*38810*/  @P6 STG.E.U16 desc[UR6][R8.64], R19 ;  /* 0x0000001308006986 */ /* 0x0005e2000c101506 */
[----:B0-----:R-:W-:Y:S01]  /*38820*/  PRMT R7, R19, 0x7632, R7 ;  /* 0x0000763213077816 */ /* 0x001fe20000000007 */
[----:B------:R-:W-:Y:S01]  /*38830*/  ULDC UR4, c[0x0][0x22c] ;  /* 0x00008b0000047ab9 */ /* 0x000fe20000000800 */
[----:B------:R-:W-:Y:S01]  /*38840*/  ISETP.LT.AND P6, PT, R27, UR12, !P1 ;  /* 0x0000000c1b007c0c */ /* 0x000fe2000cfc1270 */
[----:B------:R-:W-:Y:S01]  /*38850*/  ULDC UR8, c[0x0][0x228] ;  /* 0x00008a0000087ab9 */ /* 0x000fe20000000800 */
[----:B-1----:R-:W-:Y:S01]  /*38860*/  IMAD.WIDE R12, R15, 0x2, R54 ;  /* 0x000000020f0c7825 */ /* 0x002fe200078e0236 */
[----:B------:R0:W-:Y:S01]  /*38870*/  @P5 STG.E.U16 desc[UR6][R10.64], R7 ;  /* 0x000000070a005986 */ /* 0x0001e2000c101506 */
[----:B------:R-:W-:Y:S01]  /*38880*/  ISETP.LT.AND P5, PT, R61, UR10, !P1 ;  /* 0x0000000a3d007c0c */ /* 0x000fe2000cfa1270 */
[----:B------:R-:W-:Y:S01]  /*38890*/  ULDC UR10, c[0x0][0x228] ;  /* 0x00008a00000a7ab9 */ /* 0x000fe20000000800 */
[----:B------:R-:W-:Y:S01]  /*388a0*/  IMAD.WIDE R4, R15, 0x2, R56 ;  /* 0x000000020f047825 */ /* 0x000fe200078e0238 */
[----:B------:R1:W-:Y:S01]  /*388b0*/  @P3 STG.E.U16 desc[UR6][R12.64], R51 ;  /* 0x000000330c003986 */ /* 0x0003e2000c101506 */
[----:B------:R-:W-:Y:S01]  /*388c0*/  PRMT R15, R44, 0x7632, R15 ;  /* 0x000076322c0f7816 */ /* 0x000fe2000000000f */
[----:B------:R-:W-:Y:S01]  /*388d0*/  ULDC UR12, c[0x0][0x228] ;  /* 0x00008a00000c7ab9 */ /* 0x000fe20000000800 */
[----:B--2---:R-:W-:Y:S01]  /*388e0*/  IMAD.WIDE R8, R17, 0x2, R52 ;  /* 0x0000000211087825 */ /* 0x004fe200078e0234 */
[----:B------:R-:W-:Y:S01]  /*388f0*/  ISETP.GE.AND P3, PT, R14, UR4, PT ;  /* 0x000000040e007c0c */ /* 0x000fe2000bf66270 */
[----:B------:R-:W-:-:S02]  /*38900*/  ULDC UR4, c[0x0][0x228] ;  /* 0x00008a0000047ab9 */ /* 0x000fc40000000800 */
[C---:B0-----:R-:W-:Y:S01]  /*38910*/  IMAD.WIDE R6, R17.reuse, 0x2, R2 ;  /* 0x0000000211067825 */ /* 0x041fe200078e0202 */
[----:B------:R0:W-:Y:S03]  /*38920*/  @P2 STG.E.U16 desc[UR6][R4.64], R16 ;  /* 0x0000001004002986 */ /* 0x0001e6000c101506 */
[----:B------:R-:W-:Y:S01]  /*38930*/  IMAD.WIDE R10, R17, 0x2, R54 ;  /* 0x00000002110a7825 */ /* 0x000fe200078e0236 */
[----:B------:R-:W-:Y:S01]  /*38940*/  @P4 STG.E.U16 desc[UR6][R6.64], R44 ;  /* 0x0000002c06004986 */ /* 0x000fe2000c101506 */
[----:B------:R-:W-:Y:S01]  /*38950*/  ISETP.LT.AND P2, PT, R31, UR4, !P1 ;  /* 0x000000041f007c0c */ /* 0x000fe2000cf41270 */
[----:B------:R-:W-:Y:S01]  /*38960*/  ULDC UR4, c[0x0][0x22c] ;  /* 0x00008b0000047ab9 */ /* 0x000fe20000000800 */
[----:B------:R-:W-:Y:S01]  /*38970*/  ISETP.LT.AND P4, PT, R23, UR8, !P3 ;  /* 0x0000000817007c0c */ /* 0x000fe2000df81270 */
[----:B------:R2:W-:Y:S01]  /*38980*/  @P5 STG.E.U16 desc[UR6][R8.64], R15 ;  /* 0x0000000f08005986 */ /* 0x0005e2000c101506 */
[----:B------:R-:W-:Y:S01]  /*38990*/  ISETP.LT.AND P5, PT, R61, UR10, !P3 ;  /* 0x0000000a3d007c0c */ /* 0x000fe2000dfa1270 */
[----:B-1----:R-:W-:Y:S01]  /*389a0*/  VIADD R13, R17, UR24 ;  /* 0x00000018110d7c36 */ /* 0x002fe20008000000 */
[----:B------:R-:W-:Y:S01]  /*389b0*/  PRMT R12, R36, 0x7632, R12 ;  /* 0x00007632240c7816 */ /* 0x000fe2000000000c */
[----:B------:R1:W-:Y:S01]  /*389c0*/  @P6 STG.E.U16 desc[UR6][R10.64], R36 ;  /* 0x000000240a006986 */ /* 0x0003e2000c101506 */
[----:B------:R-:W-:Y:S01]  /*389d0*/  ISETP.LT.AND P6, PT, R27, UR12, !P3 ;  /* 0x0000000c1b007c0c */ /* 0x000fe2000dfc1270 */
[----:B0-----:R-:W-:Y:S01]  /*389e0*/  IMAD.WIDE R4, R13, 0x2, R52 ;  /* 0x000000020d047825 */ /* 0x001fe200078e0234 */
[----:B------:R-:W-:Y:S01]  /*389f0*/  PRMT R14, R40, 0x7632, R14 ;  /* 0x00007632280e7816 */ /* 0x000fe2000000000e */
[----:B------:R-:W-:Y:S01]  /*38a00*/  ULDC UR8, c[0x0][0x228] ;  /* 0x00008a0000087ab9 */ /* 0x000fe20000000800 */
[----:B------:R-:W-:Y:S01]  /*38a10*/  ULDC UR10, c[0x0][0x228] ;  /* 0x00008a00000a7ab9 */ /* 0x000fe20000000800 */
[----:B--2---:R-:W-:Y:S01]  /*38a20*/  VIADD R15, R30, 0x32 ;  /* 0x000000321e0f7836 */ /* 0x004fe20000000000 */
[----:B------:R-:W-:Y:S01]  /*38a30*/  ULDC UR12, c[0x0][0x228] ;  /* 0x00008a00000c7ab9 */ /* 0x000fe20000000800 */
[----:B------:R-:W-:-:S04]  /*38a40*/  IMAD.WIDE R8, R17, 0x2, R56 ;  /* 0x0000000211087825 */ /* 0x000fc800078e0238 */
[----:B------:R-:W-:Y:S01]  /*38a50*/  IMAD.WIDE R6, R13, 0x2, R2 ;  /* 0x000000020d067825 */ /* 0x000fe200078e0202 */
[----:B------:R-:W-:Y:S01]  /*38a60*/  ISETP.GE.AND P1, PT, R15, UR4, PT ;  /* 0x000000040f007c0c */ /* 0x000fe2000bf26270 */
[----:B------:R-:W-:Y:S02]  /*38a70*/  ULDC UR4, c[0x0][0x228] ;  /* 0x00008a0000047ab9 */ /* 0x000fe40000000800 */
[----:B-1----:R-:W-:Y:S01]  /*38a80*/  IMAD.WIDE R10, R13, 0x2, R54 ;  /* 0x000000020d0a7825 */ /* 0x002fe200078e0236 */
[----:B------:R0:W-:Y:S01]  /*38a90*/  @P2 STG.E.U16 desc[UR6][R8.64], R12 ;  /* 0x0000000c08002986 */ /* 0x0001e2000c101506 */
[----:B------:R-:W-:Y:S01]  /*38aa0*/  ISETP.LT.AND P3, PT, R31, UR4, !P3 ;  /* 0x000000041f007c0c */ /* 0x000fe2000df61270 */
[----:B------:R-:W-:Y:S02]  /*38ab0*/  ULDC UR4, c[0x0][0x22c] ;  /* 0x00008b0000047ab9 */ /* 0x000fe40000000800 */
[----:B------:R1:W-:Y:S01]  /*38ac0*/  @P4 STG.E.U16 desc[UR6][R6.64], R40 ;  /* 0x0000002806004986 */ /* 0x0003e2000c101506 */
[----:B------:R-:W-:Y:S01]  /*38ad0*/  ISETP.LT.AND P4, PT, R23, UR8, !P1 ;  /* 0x0000000817007c0c */ /* 0x000fe2000cf81270 */
[----:B------:R-:W-:Y:S01]  /*38ae0*/  VIADD R15, R13, UR24 ;  /* 0x000000180d0f7c36 */ /* 0x000fe20008000000 */
[----:B------:R-:W-:Y:S01]  /*38af0*/  ULDC UR8, c[0x0][0x228] ;  /* 0x00008a0000087ab9 */ /* 0x000fe20000000800 */
[----:B------:R2:W-:Y:S01]  /*38b00*/  @P5 STG.E.U16 desc[UR6][R4.64], R14 ;  /* 0x0000000e04005986 */ /* 0x0005e2000c101506 */
[----:B------:R-:W-:Y:S01]  /*38b10*/  ISETP.LT.AND P5, PT, R61, UR10, !P1 ;  /* 0x0000000a3d007c0c */ /* 0x000fe2000cfa1270 */
[----:B------:R-:W-:Y:S01]  /*38b20*/  VIADD R16, R30, 0x33 ;  /* 0x000000331e107836 */ /* 0x000fe20000000000 */
[----:B------:R-:W-:Y:S01]  /*38b30*/  ULDC UR10, c[0x0][0x228] ;  /* 0x00008a00000a7ab9 */ /* 0x000fe20000000800 */
[----:B------:R3:W-:Y:S01]  /*38b40*/  @P6 STG.E.U16 desc[UR6][R10.64], R32 ;  /* 0x000000200a006986 */ /* 0x0007e2000c101506 */
[----:B------:R-:W-:Y:S01]  /*38b50*/  ISETP.LT.AND P6, PT, R27, UR12, !P1 ;  /* 0x0000000c1b007c0c */ /* 0x000fe2000cfc1270 */
[----:B0-----:R-:W-:Y:S01]  /*38b60*/  IMAD.WIDE R8, R13, 0x2, R56 ;  /* 0x000000020d087825 */ /* 0x001fe200078e0238 */
[----:B------:R-:W-:Y:S01]  /*38b70*/  PRMT R12, R32, 0x7632, R12 ;  /* 0x00007632200c7816 */ /* 0x000fe2000000000c */
[----:B------:R-:W-:-:S02]  /*38b80*/  ULDC UR12, c[0x0][0x228] ;  /* 0x00008a00000c7ab9 */ /* 0x000fc40000000800 */
[----:B-1----:R-:W-:Y:S01]  /*38b90*/  IMAD.WIDE R6, R15, 0x2, R2 ;  /* 0x000000020f067825 */ /* 0x002fe200078e0202 */
[----:B------:R-:W-:Y:S01]  /*38ba0*/  ISETP.GE.AND P2, PT, R16, UR4, PT ;  /* 0x0000000410007c0c */ /* 0x000fe2000bf46270 */
[----:B------:R-:W-:Y:S01]  /*38bb0*/  ULDC UR4, c[0x0][0x228] ;  /* 0x00008a0000047ab9 */ /* 0x000fe20000000800 */
[----:B--2---:R-:W-:Y:S01]  /*38bc0*/  PRMT R14, R45, 0x7632, R14 ;  /* 0x000076322d0e7816 */ /* 0x004fe2000000000e */
[C---:B------:R-:W-:Y:S01]  /*38bd0*/  IMAD.WIDE R4, R15.reuse, 0x2, R52 ;  /* 0x000000020f047825 */ /* 0x040fe200078e0234 */
[----:B------:R0:W-:Y:S03]  /*38be0*/  @P3 STG.E.U16 desc[UR6][R8.64], R12 ;  /* 0x0000000c08003986 */ /* 0x0001e6000c101506 */
[----:B---3--:R-:W-:Y:S01]  /*38bf0*/  IMAD.WIDE R10, R15, 0x2, R54 ;  /* 0x000000020f0a7825 */ /* 0x008fe200078e0236 */
[----:B------:R1:W-:Y:S01]  /*38c00*/  @P4 STG.E.U16 desc[UR6][R6.64], R45 ;  /* 0x0000002d06004986 */ /* 0x0003e2000c101506 */
[----:B------:R-:W-:Y:S01]  /*38c10*/  ISETP.LT.AND P3, PT, R31, UR4, !P1 ;  /* 0x000000041f007c0c */ /* 0x000fe2000cf61270 */
[----:B------:R-:W-:Y:S01]  /*38c20*/  ULDC UR4, c[0x0][0x22c] ;  /* 0x00008b0000047ab9 */ /* 0x000fe20000000800 */
[----:B------:R-:W-:Y:S01]  /*38c30*/  ISETP.LT.AND P4, PT, R23, UR8, !P2 ;  /* 0x0000000817007c0c */ /* 0x000fe2000d781270 */
[----:B------:R2:W-:Y:S01]  /*38c40*/  @P5 STG.E.U16 desc[UR6][R4.64], R14 ;  /* 0x0000000e04005986 */ /* 0x0005e2000c101506 */
[----:B------:R-:W-:Y:S01]  /*38c50*/  ISETP.LT.AND P5, PT, R61, UR10, !P2 ;  /* 0x0000000a3d007c0c */ /* 0x000fe2000d7a1270 */
[----:B------:R-:W-:Y:S01]  /*38c60*/  VIADD R16, R30, 0x34 ;  /* 0x000000341e107836 */ /* 0x000fe20000000000 */
[----:B------:R-:W-:Y:S01]  /*38c70*/  ULDC UR8, c[0x0][0x228] ;  /* 0x00008a0000087ab9 */ /* 0x000fe20000000800 */
[----:B------:R3:W-:Y:S01]  /*38c80*/  @P6 STG.E.U16 desc[UR6][R10.64], R37 ;  /* 0x000000250a006986 */ /* 0x0007e2000c101506 */
[----:B------:R-:W-:Y:S01]  /*38c90*/  ISETP.LT.AND P6, PT, R27, UR12, !P2 ;  /* 0x0000000c1b007c0c */ /* 0x000fe2000d7c1270 */
[----:B------:R-:W-:Y:S01]  /*38ca0*/  VIADD R13, R15, UR24 ;  /* 0x000000180f0d7c36 */ /* 0x000fe20008000000 */
[----:B0-----:R-:W-:Y:S01]  /*38cb0*/  PRMT R12, R37, 0x7632, R12 ;  /* 0x00007632250c7816 */ /* 0x001fe2000000000c */
[----:B------:R-:W-:Y:S01]  /*38cc0*/  ULDC UR10, c[0x0][0x228] ;  /* 0x00008a00000a7ab9 */ /* 0x000fe20000000800 */
[----:B------:R-:W-:Y:S01]  /*38cd0*/  ISETP.GE.AND P1, PT, R16, UR4, PT ;  /* 0x0000000410007c0c */ /* 0x000fe2000bf26270 */
[----:B-1----:R-:W-:Y:S01]  /*38ce0*/  IMAD.WIDE R6, R13, 0x2, R2 ;  /* 0x000000020d067825 */ /* 0x002fe200078e0202 */
[----:B------:R-:W-:Y:S01]  /*38cf0*/  ULDC UR4, c[0x0][0x228] ;  /* 0x00008a0000047ab9 */ /* 0x000fe20000000800 */
[----:B--2---:R-:W-:-:S02]  /*38d00*/  PRMT R14, R41, 0x7632, R14 ;  /* 0x00007632290e7816 */ /* 0x004fc4000000000e */
[----:B------:R-:W-:Y:S01]  /*38d10*/  IMAD.WIDE R4, R15, 0x2, R56 ;  /* 0x000000020f047825 */ /* 0x000fe200078e0238 */
[----:B------:R-:W-:Y:S01]  /*38d20*/  ISETP.LT.AND P2, PT, R31, UR4, !P2 ;  /* 0x000000041f007c0c */ /* 0x000fe2000d741270 */
[----:B------:R-:W-:Y:S02]  /*38d30*/  ULDC UR4, c[0x0][0x228] ;  /* 0x00008a0000047ab9 */ /* 0x000fe40000000800 */
[C---:B------:R-:W-:Y:S01]  /*38d40*/  IMAD.WIDE R8, R13.reuse, 0x2, R52 ;  /* 0x000000020d087825 */ /* 0x040fe200078e0234 */
[----:B------:R0:W-:Y:S03]  /*38d50*/  @P3 STG.E.U16 desc[UR6][R4.64], R12 ;  /* 0x0000000c04003986 */ /* 0x0001e6000c101506 */
[----:B---3--:R-:W-:Y:S01]  /*38d60*/  IMAD.WIDE R10, R13, 0x2, R54 ;  /* 0x000000020d0a7825 */ /* 0x008fe200078e0236 */
[----:B------:R1:W-:Y:S01]  /*38d70*/  @P4 STG.E.U16 desc[UR6][R6.64], R41 ;  /* 0x0000002906004986 */ /* 0x0003e2000c101506 */
[----:B------:R-:W-:Y:S01]  /*38d80*/  ISETP.LT.AND P4, PT, R27, UR4, !P1 ;  /* 0x000000041b007c0c */ /* 0x000fe2000cf81270 */
[----:B------:R-:W-:-:S02]  /*38d90*/  ULDC UR4, c[0x0][0x22c] ;  /* 0x00008b0000047ab9 */ /* 0x000fc40000000800 */
[----:B------:R-:W-:Y:S01]  /*38da0*/  @P5 STG.E.U16 desc[UR6][R8.64], R14 ;  /* 0x0000000e08005986 */ /* 0x000fe2000c101506 */
[----:B------:R-:W-:Y:S01]  /*38db0*/  ISETP.LT.AND P5, PT, R23, UR8, !P1 ;  /* 0x0000000817007c0c */ /* 0x000fe2000cfa1270 */
[----:B------:R-:W-:Y:S01]  /*38dc0*/  VIADD R15, R13, UR24 ;  /* 0x000000180d0f7c36 */ /* 0x000fe20008000000 */
[----:B------:R-:W-:Y:S01]  /*38dd0*/  ULDC UR8, c[0x0][0x228] ;  /* 0x00008a0000087ab9 */ /* 0x000fe20000000800 */
[----:B------:R2:W-:Y:S01]  /*38de0*/  @P6 STG.E.U16 desc[UR6][R10.64], R33 ;  /* 0x000000210a006986 */ /* 0x0005e2000c101506 */
[----:B------:R-:W-:Y:S01]  /*38df0*/  ISETP.LT.AND P6, PT, R61, UR10, !P1 ;  /* 0x0000000a3d007c0c */ /* 0x000fe2000cfc1270 */
[----:B0-----:R-:W-:Y:S01]  /*38e00*/  VIADD R12, R30, 0x35 ;  /* 0x000000351e0c7836 */ /* 0x001fe20000000000 */
[----:B------:R-:W-:Y:S01]  /*38e10*/  ULDC UR10, c[0x0][0x228] ;  /* 0x00008a00000a7ab9 */ /* 0x000fe20000000800 */
[----:B------:R-:W-:Y:S01]  /*38e20*/  IMAD.WIDE R4, R13, 0x2, R56 ;  /* 0x000000020d047825 */ /* 0x000fe200078e0238 */
[----:B------:R-:W-:Y:S02]  /*38e30*/  PRMT R13, R46, 0x7632, R13 ;  /* 0x000076322e0d7816 */ /* 0x000fe4000000000d */
[----:B------:R-:W-:Y:S01]  /*38e40*/  ISETP.GE.AND P3, PT, R12, UR4, PT ;  /* 0x000000040c007c0c */ /* 0x000fe2000bf66270 */
[----:B-1----:R-:W-:Y:S01]  /*38e50*/  IMAD.WIDE R6, R15, 0x2, R2 ;  /* 0x000000020f067825 */ /* 0x002fe200078e0202 */
[----:B------:R-:W-:Y:S01]  /*38e60*/  ULDC UR4, c[0x0][0x228] ;  /* 0x00008a0000047ab9 */ /* 0x000fe20000000800 */
[----:B--2---:R-:W-:-:S02]  /*38e70*/  PRMT R11, R33, 0x7632, R11 ;  /* 0x00007632210b7816 */ /* 0x004fc4000000000b */
[----:B------:R-:W-:-:S03]  /*38e80*/  IMAD.WIDE R8, R15, 0x2, R52 ;  /* 0x000000020f087825 */ /* 0x000fc600078e0234 */
[----:B------:R0:W-:Y:S01]  /*38e90*/  @P2 STG.E.U16 desc[UR6][R4.64], R11 ;  /* 0x0000000b04002986 */ /* 0x0001e2000c101506 */
[----:B------:R-:W-:Y:S01]  /*38ea0*/  ISETP.LT.AND P2, PT, R31, UR4, !P1 ;  /* 0x000000041f007c0c */ /* 0x000fe2000cf41270 */
[----:B------:R-:W-:Y:S02]  /*38eb0*/  ULDC UR4, c[0x0][0x228] ;  /* 0x00008a0000047ab9 */ /* 0x000fe40000000800 */
[----:B------:R1:W-:Y:S01]  /*38ec0*/  @P5 STG.E.U16 desc[UR6][R6.64], R46 ;  /* 0x0000002e06005986 */ /* 0x0003e2000c101506 */
[----:B------:R-:W-:Y:S01]  /*38ed0*/  ISETP.LT.AND P5, PT, R61, UR8, !P3 ;  /* 0x000000083d007c0c */ /* 0x000fe2000dfa1270 */
[----:B------:R-:W-:Y:S01]  /*38ee0*/  VIADD R12, R30, 0x36 ;  /* 0x000000361e0c7836 */ /* 0x000fe20000000000 */
[----:B------:R-:W-:Y:S01]  /*38ef0*/  ULDC UR8, c[0x0][0x228] ;  /* 0x00008a0000087ab9 */ /* 0x000fe20000000800 */
[----:B------:R2:W-:Y:S01]  /*38f00*/  @P6 STG.E.U16 desc[UR6][R8.64], R13 ;  /* 0x0000000d08006986 */ /* 0x0005e2000c101506 */
[----:B0-----:R-:W-:Y:S01]  /*38f10*/  IMAD.WIDE R10, R15, 0x2, R54 ;  /* 0x000000020f0a7825 */ /* 0x001fe200078e0236 */
[----:B------:R-:W-:-:S04]  /*38f20*/  ISETP.LT.AND P6, PT, R27, UR10, !P3 ;  /* 0x0000000a1b007c0c */ /* 0x000fc8000dfc1270 */
[----:B------:R0:W-:Y:S01]  /*38f30*/  @P4 STG.E.U16 desc[UR6][R10.64], R38 ;  /* 0x000000260a004986 */ /* 0x0001e2000c101506 */
[----:B------:R-:W-:Y:S01]  /*38f40*/  ISETP.LT.AND P4, PT, R23, UR4, !P3 ;  /* 0x0000000417007c0c */ /* 0x000fe2000df81270 */
[C---:B------:R-:W-:Y:S01]  /*38f50*/  IMAD.WIDE R4, R15.reuse, 0x2, R56 ;  /* 0x000000020f047825 */ /* 0x040fe200078e0238 */
[----:B-1----:R-:W-:Y:S01]  /*38f60*/  PRMT R7, R38, 0x7632, R7 ;  /* 0x0000763226077816 */ /* 0x002fe20000000007 */
[----:B------:R-:W-:Y:S02]  /*38f70*/  ULDC UR4, c[0x0][0x228] ;  /* 0x00008a0000047ab9 */ /* 0x000fe40000000800 */
[----:B------:R-:W-:Y:S02]  /*38f80*/  VIADD R15, R15, UR24 ;  /* 0x000000180f0f7c36 */ /* 0x000fe40008000000 */
[----:B------:R1:W-:Y:S01]  /*38f90*/  @P2 STG.E.U16 desc[UR6][R4.64], R7 ;  /* 0x0000000704002986 */ /* 0x0003e2000c101506 */
[----:B------:R-:W-:Y:S01]  /*38fa0*/  ISETP.LT.AND P3, PT, R31, UR4, !P3 ;  /* 0x000000041f007c0c */ /* 0x000fe2000df61270 */
[----:B--2---:R-:W-:Y:S01]  /*38fb0*/  IMAD.WIDE R8, R15, 0x2, R52 ;  /* 0x000000020f087825 */ /* 0x004fe200078e0234 */
[----:B------:R-:W-:Y:S01]  /*38fc0*/  ISETP.GE.AND P1, PT, R12, UR13, PT ;  /* 0x0000000d0c007c0c */ /* 0x000fe2000bf26270 */
[----:B------:R-:W-:-:S02]  /*38fd0*/  ULDC UR4, c[0x0][0x228] ;  /* 0x00008a0000047ab9 */ /* 0x000fc40000000800 */
[----:B0-----:R-:W-:-:S04]  /*38fe0*/  IMAD.WIDE R10, R15, 0x2, R54 ;  /* 0x000000020f0a7825 */ /* 0x001fc800078e0236 */
[----:B-1----:R-:W-:Y:S01]  /*38ff0*/  IMAD.WIDE R6, R15, 0x2, R2 ;  /* 0x000000020f067825 */ /* 0x002fe200078e0202 */
[----:B------:R-:W-:-:S04]  /*39000*/  PRMT R5, R42, 0x7632, R5 ;  /* 0x000076322a057816 */ /* 0x000fc80000000005 */
[----:B------:R0:W-:Y:S04]  /*39010*/  @P4 STG.E.U16 desc[UR6][R6.64], R42 ;  /* 0x0000002a06004986 */ /* 0x0001e8000c101506 */
[----:B------:R1:W-:Y:S04]  /*39020*/  @P5 STG.E.U16 desc[UR6][R8.64], R5 ;  /* 0x0000000508005986 */ /* 0x0003e8000c101506 */
[----:B------:R-:W-:Y:S01]  /*39030*/  @P6 STG.E.U16 desc[UR6][R10.64], R34 ;  /* 0x000000220a006986 */ /* 0x000fe2000c101506 */
[----:B------:R-:W-:Y:S01]  /*39040*/  ISETP.LT.AND P6, PT, R23, UR4, !P1 ;  /* 0x0000000417007c0c */ /* 0x000fe2000cfc1270 */
[----:B------:R-:W-:Y:S01]  /*39050*/  VIADD R12, R30, 0x37 ;  /* 0x000000371e0c7836 */ /* 0x000fe20000000000 */
[----:B------:R-:W-:Y:S01]  /*39060*/  ULDC UR4, c[0x0][0x228] ;  /* 0x00008a0000047ab9 */ /* 0x000fe20000000800 */
[----:B0-----:R-:W-:Y:S01]  /*39070*/  PRMT R7, R34, 0x7632, R7 ;  /* 0x0000763222077816 */ /* 0x001fe20000000007 */
[----:B-1----:R-:W-:Y:S01]  /*39080*/  IMAD.WIDE R4, R15, 0x2, R56 ;  /* 0x000000020f047825 */ /* 0x002fe200078e0238 */
[----:B------:R-:W-:Y:S01]  /*39090*/  ISETP.LT.AND P5, PT, R61, UR8, !P1 ;  /* 0x000000083d007c0c */ /* 0x000fe2000cfa1270 */
[----:B------:R-:W-:-:S02]  /*390a0*/  ULDC UR8, c[0x0][0x228] ;  /* 0x00008a0000087ab9 */ /* 0x000fc40000000800 */
[----:B------:R-:W-:Y:S01]  /*390b0*/  VIADD R15, R15, UR24 ;  /* 0x000000180f0f7c36 */ /* 0x000fe20008000000 */
[----:B------:R0:W-:Y:S01]  /*390c0*/  @P3 STG.E.U16 desc[UR6][R4.64], R7 ;  /* 0x0000000704003986 */ /* 0x0001e2000c101506 */
[----:B------:R-:W-:Y:S01]  /*390d0*/  ISETP.LT.AND P4, PT, R27, UR4, !P1 ;  /* 0x000000041b007c0c */ /* 0x000fe2000cf81270 */
[----:B------:R-:W-:Y:S01]  /*390e0*/  ULDC UR4, c[0x0][0x228] ;  /* 0x00008a0000047ab9 */ /* 0x000fe20000000800 */
[----:B------:R-:W-:Y:S02]  /*390f0*/  ISETP.GE.AND P2, PT, R12, UR11, PT ;  /* 0x0000000b0c007c0c */ /* 0x000fe4000bf46270 */
[----:B------:R-:W-:Y:S01]  /*39100*/  ISETP.LT.AND P1, PT, R31, UR4, !P1 ;  /* 0x000000041f007c0c */ /* 0x000fe2000cf21270 */
[----:B------:R-:W-:Y:S01]  /*39110*/  ULDC UR4, c[0x0][0x228] ;  /* 0x00008a0000047ab9 */ /* 0x000fe20000000800 */
[----:B0-----:R-:W-:Y:S01]  /*39120*/  IMAD.WIDE R6, R15, 0x2, R2 ;  /* 0x000000020f067825 */ /* 0x001fe200078e0202 */
[----:B------:R-:W-:-:S03]  /*39130*/  PRMT R5, R47, 0x7632, R5 ;  /* 0x000076322f057816 */ /* 0x000fc60000000005 */
[----:B------:R-:W-:Y:S01]  /*39140*/  IMAD.WIDE R8, R15, 0x2, R52 ;  /* 0x000000020f087825 */ /* 0x000fe200078e0234 */
[----:B------:R0:W-:Y:S01]  /*39150*/  @P6 STG.E.U16 desc[UR6][R6.64], R47 ;  /* 0x0000002f06006986 */ /* 0x0001e2000c101506 */
[----:B------:R-:W-:Y:S01]  /*39160*/  ISETP.LT.AND P6, PT, R23, UR4, !P2 ;  /* 0x0000000417007c0c */ /* 0x000fe2000d7c1270 */
[----:B------:R-:W-:Y:S01]  /*39170*/  ULDC UR4, c[0x0][0x228] ;  /* 0x00008a0000047ab9 */ /* 0x000fe20000000800 */
[C---:B------:R-:W-:Y:S01]  /*39180*/  IMAD.WIDE R10, R15.reuse, 0x2, R54 ;  /* 0x000000020f0a7825 */ /* 0x040fe200078e0236 */
[----:B------:R1:W-:Y:S03]  /*39190*/  @P5 STG.E.U16 desc[UR6][R8.64], R5 ;  /* 0x0000000508005986 */ /* 0x0003e6000c101506 */
[----:B------:R-:W-:Y:S01]  /*391a0*/  VIADD R13, R15, UR24 ;  /* 0x000000180f0d7c36 */ /* 0x000fe20008000000 */
[----:B------:R2:W-:Y:S01]  /*391b0*/  @P4 STG.E.U16 desc[UR6][R10.64], R39 ;  /* 0x000000270a004986 */ /* 0x0005e2000c101506 */
[----:B------:R-:W-:Y:S01]  /*391c0*/  VIADD R12, R30, 0x38 ;  /* 0x000000381e0c7836 */ /* 0x000fe20000000000 */
[----:B------:R-:W-:Y:S01]  /*391d0*/  ISETP.LT.AND P4, PT, R61, UR4, !P2 ;  /* 0x000000043d007c0c */ /* 0x000fe2000d781270 */
[----:B------:R-:W-:Y:S01]  /*391e0*/  ULDC UR4, c[0x0][0x228] ;  /* 0x00008a0000047ab9 */ /* 0x000fe20000000800 */
[----:B0-----:R-:W-:Y:S01]  /*391f0*/  IMAD.WIDE R6, R13, 0x2, R2 ;  /* 0x000000020d067825 */ /* 0x001fe200078e0202 */
[----:B-1----:R-:W-:-:S03]  /*39200*/  PRMT R9, R39, 0x7632, R9 ;  /* 0x0000763227097816 */ /* 0x002fc60000000009 */
[----:B------:R-:W-:Y:S01]  /*39210*/  IMAD.WIDE R4, R15, 0x2, R56 ;  /* 0x000000020f047825 */ /* 0x000fe200078e0238 */
[----:B------:R-:W-:Y:S02]  /*39220*/  ISETP.GE.AND P3, PT, R12, UR9, PT ;  /* 0x000000090c007c0c */ /* 0x000fe4000bf66270 */
[----:B------:R-:W-:Y:S01]  /*39230*/  ISETP.LT.AND P5, PT, R27, UR8, !P2 ;  /* 0x000000081b007c0c */ /* 0x000fe2000d7a1270 */
[----:B------:R-:W-:Y:S01]  /*39240*/  VIADD R12, R30, 0x39 ;  /* 0x000000391e0c7836 */ /* 0x000fe20000000000 */
[----:B------:R0:W-:Y:S01]  /*39250*/  @P1 STG.E.U16 desc[UR6][R4.64], R9 ;  /* 0x0000000904001986 */ /* 0x0001e2000c101506 */
[----:B------:R-:W-:Y:S01]  /*39260*/  PRMT R15, R43, 0x7632, R15 ;  /* 0x000076322b0f7816 */ /* 0x000fe2000000000f */
[----:B--2---:R-:W-:Y:S01]  /*39270*/  IMAD.WIDE R10, R13, 0x2, R54 ;  /* 0x000000020d0a7825 */ /* 0x004fe200078e0236 */
[----:B------:R-:W-:Y:S01]  /*39280*/  ULDC UR8, c[0x0][0x228] ;  /* 0x00008a0000087ab9 */ /* 0x000fe20000000800 */
[----:B------:R-:W-:Y:S01]  /*39290*/  @P6 STG.E.U16 desc[UR6][R6.64], R43 ;  /* 0x0000002b06006986 */ /* 0x000fe2000c101506 */
[----:B------:R-:W-:Y:S01]  /*392a0*/  ISETP.LT.AND P2, PT, R31, UR4, !P2 ;  /* 0x000000041f007c0c */ /* 0x000fe2000d741270 */
[----:B------:R-:W-:-:S02]  /*392b0*/  ULDC UR4, c[0x0][0x228] ;  /* 0x00008a0000047ab9 */ /* 0x000fc40000000800 */
[----:B------:R-:W1:Y:S01]  /*392c0*/  LDS.128 R4, [R0] ;  /* 0x0000000000047984 */ /* 0x000e620000000c00 */
[----:B------:R-:W-:Y:S01]  /*392d0*/  ISETP.GE.AND P1, PT, R12, UR5, PT ;  /* 0x000000050c007c0c */ /* 0x000fe2000bf26270 */
[----:B------:R-:W-:Y:S01]  /*392e0*/  ULDC UR5, c[0x0][0x228] ;  /* 0x00008a0000057ab9 */ /* 0x000fe20000000800 */
[----:B0-----:R-:W-:Y:S01]  /*392f0*/  IMAD.WIDE R8, R13, 0x2, R52 ;  /* 0x000000020d087825 */ /* 0x001fe200078e0234 */
[----:B------:R-:W-:Y:S01]  /*39300*/  ISETP.LT.AND P6, PT, R23, UR5, !P3 ;  /* 0x0000000517007c0c */ /* 0x000fe2000dfc1270 */
[----:B------:R-:W-:-:S03]  /*39310*/  ULDC UR5, c[0x0][0x228] ;  /* 0x00008a0000057ab9 */ /* 0x000fc60000000800 */
[----:B------:R0:W-:Y:S01]  /*39320*/  @P4 STG.E.U16 desc[UR6][R8.64], R15 ;  /* 0x0000000f08004986 */ /* 0x0001e2000c101506 */
[----:B------:R-:W-:Y:S01]  /*39330*/  ISETP.LT.AND P4, PT, R61, UR4, !P3 ;  /* 0x000000043d007c0c */ /* 0x000fe2000df81270 */
[C---:B------:R-:W-:Y:S01]  /*39340*/  VIADD R17, R13.reuse, UR24 ;  /* 0x000000180d117c36 */ /* 0x040fe20008000000 */
[----:B------:R-:W-:Y:S01]  /*39350*/  ULDC UR4, c[0x0][0x228] ;  /* 0x00008a0000047ab9 */ /* 0x000fe20000000800 */
[----:B------:R-:W-:Y:S01]  /*39360*/  IMAD.WIDE R12, R13, 0x2, R56 ;  /* 0x000000020d0c7825 */ /* 0x000fe200078e0238 */
[----:B------:R2:W-:Y:S01]  /*39370*/  @P5 STG.E.U16 desc[UR6][R10.64], R35 ;  /* 0x000000230a005986 */ /* 0x0005e2000c101506 */
[----:B------:R-:W-:Y:S01]  /*39380*/  ISETP.LT.AND P5, PT, R27, UR5, !P3 ;  /* 0x000000051b007c0c */ /* 0x000fe2000dfa1270 */
[----:B------:R-:W-:Y:S01]  /*39390*/  ULDC UR5, c[0x0][0x228] ;  /* 0x00008a0000057ab9 */ /* 0x000fe20000000800 */
[----:B------:R-:W-:Y:S01]  /*393a0*/  ISETP.LT.AND P3, PT, R31, UR4, !P3 ;  /* 0x000000041f007c0c */ /* 0x000fe2000df61270 */
[----:B------:R-:W-:Y:S01]  /*393b0*/  ULDC UR4, c[0x0][0x228] ;  /* 0x00008a0000047ab9 */ /* 0x000fe20000000800 */
[----:B0-----:R-:W-:Y:S01]  /*393c0*/  PRMT R9, R35, 0x7632, R9 ;  /* 0x0000763223097816 */ /* 0x001fe20000000009 */
[----:B------:R-:W-:-:S04]  /*393d0*/  IMAD.WIDE R14, R17, 0x2, R2 ;  /* 0x00000002110e7825 */ /* 0x000fc800078e0202 */
[----:B------:R0:W-:Y:S01]  /*393e0*/  @P2 STG.E.U16 desc[UR6][R12.64], R9 ;  /* 0x000000090c002986 */ /* 0x0001e2000c101506 */
[----:B--2---:R-:W-:-:S03]  /*393f0*/  IMAD.WIDE R10, R17, 0x2, R54 ;  /* 0x00000002110a7825 */ /* 0x004fc600078e0236 */
[----:B------:R-:W-:Y:S01]  /*39400*/  @P6 STG.E.U16 desc[UR6][R14.64], R20 ;  /* 0x000000140e006986 */ /* 0x000fe2000c101506 */
[----:B0-----:R-:W-:Y:S01]  /*39410*/  PRMT R13, R20, 0x7632, R13 ;  /* 0x00007632140d7816 */ /* 0x001fe2000000000d */
[----:B------:R-:W-:Y:S01]  /*39420*/  IMAD.WIDE R8, R17, 0x2, R52 ;  /* 0x0000000211087825 */ /* 0x000fe200078e0234 */
[----:B------:R-:W-:Y:S01]  /*39430*/  ISETP.LT.AND P6, PT, R23, UR5, !P1 ;  /* 0x0000000517007c0c */ /* 0x000fe2000cfc1270 */
[----:B------:R-:W-:-:S03]  /*39440*/  ULDC UR5, c[0x0][0x228] ;  /* 0x00008a0000057ab9 */ /* 0x000fc60000000800 */
[----:B------:R0:W-:Y:S01]  /*39450*/  @P4 STG.E.U16 desc[UR6][R8.64], R13 ;  /* 0x0000000d08004986 */ /* 0x0001e2000c101506 */
[----:B------:R-:W-:Y:S01]  /*39460*/  ISETP.LT.AND P4, PT, R61, UR4, !P1 ;  /* 0x000000043d007c0c */ /* 0x000fe2000cf81270 */
[C---:B------:R-:W-:Y:S01]  /*39470*/  VIADD R19, R17.reuse, UR24 ;  /* 0x0000001811137c36 */ /* 0x040fe20008000000 */
[----:B------:R-:W-:Y:S01]  /*39480*/  ULDC UR4, c[0x0][0x228] ;  /* 0x00008a0000047ab9 */ /* 0x000fe20000000800 */
[----:B------:R2:W-:Y:S01]  /*39490*/  @P5 STG.E.U16 desc[UR6][R10.64], R24 ;  /* 0x000000180a005986 */ /* 0x0005e2000c101506 */
[----:B0-----:R-:W-:Y:S01]  /*394a0*/  PRMT R9, R24, 0x7632, R9 ;  /* 0x0000763218097816 */ /* 0x001fe20000000009 */
[----:B------:R-:W-:-:S05]  /*394b0*/  IMAD.WIDE R12, R17, 0x2, R56 ;  /* 0x00000002110c7825 */ /* 0x000fca00078e0238 */
[----:B------:R0:W-:Y:S01]  /*394c0*/  @P3 STG.E.U16 desc[UR6][R12.64], R9 ;  /* 0x000000090c003986 */ /* 0x0001e2000c101506 */
[----:B------:R-:W-:Y:S01]  /*394d0*/  ISETP.LT.AND P3, PT, R27, UR5, !P1 ;  /* 0x000000051b007c0c */ /* 0x000fe2000cf61270 */
[----:B------:R-:W-:Y:S01]  /*394e0*/  VIADD R0, R30, 0x3a ;  /* 0x0000003a1e007836 */ /* 0x000fe20000000000 */
[----:B------:R-:W-:Y:S01]  /*394f0*/  ISETP.LT.AND P5, PT, R31, UR4, !P1 ;  /* 0x000000041f007c0c */ /* 0x000fe2000cfa1270 */
[C---:B------:R-:W-:Y:S01]  /*39500*/  IMAD.WIDE R14, R19.reuse, 0x2, R2 ;  /* 0x00000002130e7825 */ /* 0x040fe200078e0202 */
[----:B------:R-:W-:Y:S01]  /*39510*/  ULDC UR5, c[0x0][0x228] ;  /* 0x00008a0000057ab9 */ /* 0x000fe20000000800 */
[----:B------:R-:W-:Y:S01]  /*39520*/  ULDC UR4, c[0x0][0x228] ;  /* 0x00008a0000047ab9 */ /* 0x000fe20000000800 */
[----:B------:R-:W-:Y:S01]  /*39530*/  ISETP.GE.AND P2, PT, R0, UR21, PT ;  /* 0x0000001500007c0c */ /* 0x000fe2000bf46270 */
[----:B--2---:R-:W-:Y:S01]  /*39540*/  IMAD.WIDE R10, R19, 0x2, R54 ;  /* 0x00000002130a7825 */ /* 0x004fe200078e0236 */
[----:B0-----:R-:W-:-:S03]  /*39550*/  PRMT R13, R28, 0x7632, R13 ;  /* 0x000076321c0d7816 */ /* 0x001fc6000000000d */
[----:B------:R-:W-:Y:S01]  /*39560*/  IMAD.WIDE R8, R19, 0x2, R52 ;  /* 0x0000000213087825 */ /* 0x000fe200078e0234 */
[----:B------:R-:W-:Y:S01]  /*39570*/  @P6 STG.E.U16 desc[UR6][R14.64], R28 ;  /* 0x0000001c0e006986 */ /* 0x000fe2000c101506 */
[----:B------:R-:W-:Y:S01]  /*39580*/  ISETP.LT.AND P6, PT, R23, UR5, !P2 ;  /* 0x0000000517007c0c */ /* 0x000fe2000d7c1270 */
[----:B------:R-:W-:Y:S02]  /*39590*/  ULDC UR5, c[0x0][0x228] ;  /* 0x00008a0000057ab9 */ /* 0x000fe40000000800 */
[----:B------:R0:W-:Y:S04]  /*395a0*/  @P4 STG.E.U16 desc[UR6][R8.64], R13 ;  /* 0x0000000d08004986 */ /* 0x0001e8000c101506 */
[----:B-1----:R-:W-:Y:S01]  /*395b0*/  @P3 STG.E.U16 desc[UR6][R10.64], R4 ;  /* 0x000000040a003986 */ /* 0x002fe2000c101506 */
[----:B------:R-:W-:Y:S01]  /*395c0*/  ISETP.LT.AND P3, PT, R61, UR4, !P2 ;  /* 0x000000043d007c0c */ /* 0x000fe2000d761270 */
[C---:B------:R-:W-:Y:S01]  /*395d0*/  VIADD R17, R19.reuse, UR24 ;  /* 0x0000001813117c36 */ /* 0x040fe20008000000 */
[----:B------:R-:W-:Y:S01]  /*395e0*/  ULDC UR4, c[0x0][0x228] ;  /* 0x00008a0000047ab9 */ /* 0x000fe20000000800 */
[----:B------:R-:W-:Y:S01]  /*395f0*/  VIADD R0, R30, 0x3b ;  /* 0x0000003b1e007836 */ /* 0x000fe20000000000 */
[----:B0-----:R-:W-:Y:S01]  /*39600*/  PRMT R9, R4, 0x7632, R9 ;  /* 0x0000763204097816 */ /* 0x001fe20000000009 */
[----:B------:R-:W-:Y:S01]  /*39610*/  IMAD.WIDE R12, R19, 0x2, R56 ;  /* 0x00000002130c7825 */ /* 0x000fe200078e0238 */
[----:B------:R-:W-:Y:S01]  /*39620*/  ISETP.LT.AND P4, PT, R27, UR5, !P2 ;  /* 0x000000051b007c0c */ /* 0x000fe2000d781270 */
[----:B------:R-:W-:-:S03]  /*39630*/  ULDC UR5, c[0x0][0x228] ;  /* 0x00008a0000057ab9 */ /* 0x000fc60000000800 */
[----:B------:R0:W-:Y:S01]  /*39640*/  @P5 STG.E.U16 desc[UR6][R12.64], R9 ;  /* 0x000000090c005986 */ /* 0x0001e2000c101506 */
[----:B------:R-:W-:Y:S01]  /*39650*/  ISETP.LT.AND P5, PT, R31, UR4, !P2 ;  /* 0x000000041f007c0c */ /* 0x000fe2000d7a1270 */
[----:B------:R-:W-:Y:S01]  /*39660*/  IMAD.WIDE R14, R17, 0x2, R2 ;  /* 0x00000002110e7825 */ /* 0x000fe200078e0202 */
[----:B------:R-:W-:Y:S01]  /*39670*/  ISETP.GE.AND P1, PT, R0, UR19, PT ;  /* 0x0000001300007c0c */ /* 0x000fe2000bf26270 */
[----:B------:R-:W-:Y:S02]  /*39680*/  ULDC UR4, c[0x0][0x228] ;  /* 0x00008a0000047ab9 */ /* 0x000fe40000000800 */
[----:B------:R-:W-:Y:S01]  /*39690*/  VIADD R0, R30, 0x3c ;  /* 0x0000003c1e007836 */ /* 0x000fe20000000000 */
[----:B------:R-:W-:Y:S01]  /*396a0*/  @P6 STG.E.U16 desc[UR6][R14.64], R21 ;  /* 0x000000150e006986 */ /* 0x000fe2000c101506 */
[----:B0-----:R-:W-:Y:S01]  /*396b0*/  PRMT R13, R21, 0x7632, R13 ;  /* 0x00007632150d7816 */ /* 0x001fe2000000000d */
[----:B------:R-:W-:Y:S01]  /*396c0*/  IMAD.WIDE R8, R17, 0x2, R52 ;  /* 0x0000000211087825 */ /* 0x000fe200078e0234 */
[----:B------:R-:W-:-:S03]  /*396d0*/  PRMT R4, R25, 0x7632, R4 ;  /* 0x0000763219047816 */ /* 0x000fc60000000004 */
[----:B------:R-:W-:Y:S01]  /*396e0*/  IMAD.WIDE R10, R17, 0x2, R54 ;  /* 0x00000002110a7825 */ /* 0x000fe200078e0236 */
[----:B------:R0:W-:Y:S01]  /*396f0*/  @P3 STG.E.U16 desc[UR6][R8.64], R13 ;  /* 0x0000000d08003986 */ /* 0x0001e2000c101506 */
[----:B------:R-:W-:Y:S02]  /*39700*/  ISETP.GE.AND P2, PT, R0, UR17, PT ;  /* 0x0000001100007c0c */ /* 0x000fe4000bf46270 */
[----:B------:R-:W-:Y:S01]  /*39710*/  VIADD R0, R30, 0x3d ;  /* 0x0000003d1e007836 */ /* 0x000fe20000000000 */
[----:B------:R-:W-:Y:S01]  /*39720*/  ISETP.LT.AND P6, PT, R23, UR5, !P1 ;  /* 0x0000000517007c0c */ /* 0x000fe2000cfc1270 */
[----:B------:R-:W-:Y:S01]  /*39730*/  @P4 STG.E.U16 desc[UR6][R10.64], R25 ;  /* 0x000000190a004986 */ /* 0x000fe2000c101506 */
[----:B------:R-:W-:Y:S01]  /*39740*/  ISETP.LT.AND P3, PT, R61, UR4, !P1 ;  /* 0x000000043d007c0c */ /* 0x000fe2000cf61270 */
[----:B------:R-:W-:Y:S01]  /*39750*/  ULDC UR5, c[0x0][0x228] ;  /* 0x00008a0000057ab9 */ /* 0x000fe20000000800 */
[----:B------:R-:W-:Y:S01]  /*39760*/  ULDC UR4, c[0x0][0x228] ;  /* 0x00008a0000047ab9 */ /* 0x000fe20000000800 */
[----:B0-----:R-:W-:Y:S01]  /*39770*/  IMAD.WIDE R12, R17, 0x2, R56 ;  /* 0x00000002110c7825 */ /* 0x001fe200078e0238 */
[----:B------:R-:W-:Y:S01]  /*39780*/  ISETP.LT.AND P4, PT, R27, UR5, !P1 ;  /* 0x000000051b007c0c */ /* 0x000fe2000cf81270 */
[----:B------:R-:W-:-:S03]  /*39790*/  ULDC UR5, c[0x0][0x228] ;  /* 0x00008a0000057ab9 */ /* 0x000fc60000000800 */
[----:B------:R0:W-:Y:S01]  /*397a0*/  @P5 STG.E.U16 desc[UR6][R12.64], R4 ;  /* 0x000000040c005986 */ /* 0x0001e2000c101506 */
[----:B------:R-:W-:Y:S01]  /*397b0*/  ISETP.LT.AND P5, PT, R31, UR4, !P1 ;  /* 0x000000041f007c0c */ /* 0x000fe2000cfa1270 */
[----:B------:R-:W-:Y:S01]  /*397c0*/  VIADD R19, R17, UR24 ;  /* 0x0000001811137c36 */ /* 0x000fe20008000000 */
[----:B------:R-:W-:Y:S01]  /*397d0*/  ISETP.GE.AND P1, PT, R0, UR15, PT ;  /* 0x0000000f00007c0c */ /* 0x000fe2000bf26270 */
[----:B------:R-:W-:Y:S01]  /*397e0*/  VIADD R0, R30, 0x3e ;  /* 0x0000003e1e007836 */ /* 0x000fe20000000000 */
[----:B------:R-:W-:Y:S01]  /*397f0*/  ULDC UR4, c[0x0][0x228] ;  /* 0x00008a0000047ab9 */ /* 0x000fe20000000800 */
[----:B------:R-:W2:Y:S01]  /*39800*/  LDL.LU R30, [R1+0x1378] ;  /* 0x00137800011e7983 */ /* 0x000ea20000300800 */
[----:B------:R-:W-:-:S05]  /*39810*/  IMAD.WIDE R14, R19, 0x2, R2 ;  /* 0x00000002130e7825 */ /* 0x000fca00078e0202 */
[----:B------:R1:W-:Y:S01]  /*39820*/  @P6 STG.E.U16 desc[UR6][R14.64], R29 ;  /* 0x0000001d0e006986 */ /* 0x0003e2000c101506 */
[----:B------:R-:W-:Y:S01]  /*39830*/  ISETP.LT.AND P6, PT, R23, UR5, !P2 ;  /* 0x0000000517007c0c */ /* 0x000fe2000d7c1270 */
[----:B------:R-:W-:Y:S01]  /*39840*/  IMAD.WIDE R8, R19, 0x2, R52 ;  /* 0x0000000213087825 */ /* 0x000fe200078e0234 */
[----:B0-----:R-:W-:Y:S01]  /*39850*/  PRMT R13, R29, 0x7632, R13 ;  /* 0x000076321d0d7816 */ /* 0x001fe2000000000d */
[----:B------:R-:W-:Y:S02]  /*39860*/  ULDC UR5, c[0x0][0x228] ;  /* 0x00008a0000057ab9 */ /* 0x000fe40000000800 */
[C---:B------:R-:W-:Y:S02]  /*39870*/  VIADD R17, R19.reuse, UR24 ;  /* 0x0000001813117c36 */ /* 0x040fe40008000000 */
[----:B------:R-:W-:Y:S01]  /*39880*/  IMAD.WIDE R10, R19, 0x2, R54 ;  /* 0x00000002130a7825 */ /* 0x000fe200078e0236 */
[----:B------:R0:W-:Y:S01]  /*39890*/  @P3 STG.E.U16 desc[UR6][R8.64], R13 ;  /* 0x0000000d08003986 */ /* 0x0001e2000c101506 */
[----:B------:R-:W-:Y:S01]  /*398a0*/  ISETP.LT.AND P3, PT, R61, UR4, !P2 ;  /* 0x000000043d007c0c */ /* 0x000fe2000d761270 */
[----:B------:R-:W-:Y:S01]  /*398b0*/  ULDC UR4, c[0x0][0x228] ;  /* 0x00008a0000047ab9 */ /* 0x000fe20000000800 */
[----:B-1----:R-:W-:Y:S01]  /*398c0*/  IMAD.WIDE R14, R17, 0x2, R2 ;  /* 0x00000002110e7825 */ /* 0x002fe200078e0202 */
[----:B------:R1:W-:Y:S01]  /*398d0*/  @P4 STG.E.U16 desc[UR6][R10.64], R5 ;  /* 0x000000050a004986 */ /* 0x0003e2000c101506 */
[----:B------:R-:W-:Y:S01]  /*398e0*/  ISETP.LT.AND P4, PT, R27, UR5, !P2 ;  /* 0x000000051b007c0c */ /* 0x000fe2000d781270 */
[----:B------:R-:W-:Y:S01]  /*398f0*/  ULDC UR5, c[0x0][0x228] ;  /* 0x00008a0000057ab9 */ /* 0x000fe20000000800 */
[----:B0-----:R-:W-:Y:S01]  /*39900*/  PRMT R9, R5, 0x7632, R9 ;  /* 0x0000763205097816 */ /* 0x001fe20000000009 */
[----:B------:R-:W-:-:S05]  /*39910*/  IMAD.WIDE R12, R19, 0x2, R56 ;  /* 0x00000002130c7825 */ /* 0x000fca00078e0238 */
[----:B------:R0:W-:Y:S01]  /*39920*/  @P5 STG.E.U16 desc[UR6][R12.64], R9 ;  /* 0x000000090c005986 */ /* 0x0001e2000c101506 */
[----:B------:R-:W-:Y:S01]  /*39930*/  ISETP.LT.AND P5, PT, R31, UR4, !P2 ;  /* 0x000000041f007c0c */ /* 0x000fe2000d7a1270 */
[----:B-1----:R-:W-:Y:S02]  /*39940*/  IMAD.WIDE R4, R17, 0x2, R52 ;  /* 0x0000000211047825 */ /* 0x002fe400078e0234 */
[----:B------:R1:W-:Y:S01]  /*39950*/  @P6 STG.E.U16 desc[UR6][R14.64], R22 ;  /* 0x000000160e006986 */ /* 0x0003e2000c101506 */
[----:B------:R-:W-:Y:S01]  /*39960*/  ISETP.LT.AND P6, PT, R23, UR5, !P1 ;  /* 0x0000000517007c0c */ /* 0x000fe2000cfc1270 */
[----:B------:R-:W-:Y:S01]  /*39970*/  ULDC UR5, c[0x0][0x228] ;  /* 0x00008a0000057ab9 */ /* 0x000fe20000000800 */
[----:B------:R-:W-:Y:S01]  /*39980*/  PRMT R11, R22, 0x7632, R11 ;  /* 0x00007632160b7816 */ /* 0x000fe2000000000b */
[----:B------:R-:W-:Y:S01]  /*39990*/  ULDC UR4, c[0x0][0x228] ;  /* 0x00008a0000047ab9 */ /* 0x000fe20000000800 */
[----:B0-----:R-:W-:-:S03]  /*399a0*/  IMAD.WIDE R8, R17, 0x2, R54 ;  /* 0x0000000211087825 */ /* 0x001fc600078e0236 */
[----:B------:R0:W-:Y:S01]  /*399b0*/  @P3 STG.E.U16 desc[UR6][R4.64], R11 ;  /* 0x0000000b04003986 */ /* 0x0001e2000c101506 */
[----:B-1----:R-:W-:Y:S01]  /*399c0*/  VIADD R15, R17, UR24 ;  /* 0x00000018110f7c36 */ /* 0x002fe20008000000 */
[----:B------:R-:W-:Y:S02]  /*399d0*/  ISETP.GE.AND P2, PT, R0, UR23, PT ;  /* 0x0000001700007c0c */ /* 0x000fe4000bf46270 */
[----:B------:R-:W-:Y:S01]  /*399e0*/  @P4 STG.E.U16 desc[UR6][R8.64], R26 ;  /* 0x0000001a08004986 */ /* 0x000fe2000c101506 */
[----:B------:R-:W-:Y:S01]  /*399f0*/  IMAD.WIDE R12, R15, 0x2, R2 ;  /* 0x000000020f0c7825 */ /* 0x000fe200078e0202 */
[----:B------:R-:W-:Y:S01]  /*39a00*/  ISETP.LT.AND P4, PT, R27, UR5, !P1 ;  /* 0x000000051b007c0c */ /* 0x000fe2000cf81270 */
[----:B------:R-:W-:Y:S01]  /*39a10*/  ULDC UR5, c[0x0][0x228] ;  /* 0x00008a0000057ab9 */ /* 0x000fe20000000800 */
[----:B0-----:R-:W-:Y:S01]  /*39a20*/  PRMT R5, R26, 0x7632, R5 ;  /* 0x000076321a057816 */ /* 0x001fe20000000005 */
[----:B------:R-:W-:-:S05]  /*39a30*/  IMAD.WIDE R10, R17, 0x2, R56 ;  /* 0x00000002110a7825 */ /* 0x000fca00078e0238 */
[----:B------:R0:W-:Y:S01]  /*39a40*/  @P5 STG.E.U16 desc[UR6][R10.64], R5 ;  /* 0x000000050a005986 */ /* 0x0001e2000c101506 */
[----:B------:R-:W-:-:S03]  /*39a50*/  ISETP.LT.AND P5, PT, R23, UR8, !P0 ;  /* 0x0000000817007c0c */ /* 0x000fc6000c7a1270 */
[----:B--2---:R1:W-:Y:S01]  /*39a60*/  @P6 STG.E.U16 desc[UR6][R12.64], R30 ;  /* 0x0000001e0c006986 */ /* 0x0043e2000c101506 */
[----:B------:R-:W-:Y:S02]  /*39a70*/  ISETP.LT.AND P6, PT, R23, UR5, !P2 ;  /* 0x0000000517007c0c */ /* 0x000fe4000d7c1270 */
[----:B------:R-:W-:Y:S01]  /*39a80*/  ISETP.LT.AND P3, PT, R61, UR4, !P1 ;  /* 0x000000043d007c0c */ /* 0x000fe2000cf61270 */
[----:B------:R-:W2:Y:S01]  /*39a90*/  LDL.LU R23, [R1+0x1374] ;  /* 0x0013740001177983 */ /* 0x000ea20000300800 */
[----:B------:R-:W-:Y:S01]  /*39aa0*/  ULDC UR4, c[0x0][0x228] ;  /* 0x00008a0000047ab9 */ /* 0x000fe20000000800 */
[----:B------:R-:W-:Y:S01]  /*39ab0*/  PRMT R0, R30, 0x7632, R0 ;  /* 0x000076321e007816 */ /* 0x000fe20000000000 */
[----:B0-----:R-:W-:Y:S01]  /*39ac0*/  IMAD.WIDE R4, R15, 0x2, R52 ;  /* 0x000000020f047825 */ /* 0x001fe200078e0234 */
[----:B------:R-:W-:Y:S01]  /*39ad0*/  ISETP.LT.AND P1, PT, R31, UR4, !P1 ;  /* 0x000000041f007c0c */ /* 0x000fe2000cf21270 */
[----:B------:R-:W-:Y:S01]  /*39ae0*/  ULDC UR5, c[0x0][0x228] ;  /* 0x00008a0000057ab9 */ /* 0x000fe20000000800 */
[----:B------:R-:W-:Y:S01]  /*39af0*/  ULDC UR4, c[0x0][0x228] ;  /* 0x00008a0000047ab9 */ /* 0x000fe20000000800 */
[----:B------:R-:W-:-:S02]  /*39b00*/  VIADD R17, R15, UR24 ;  /* 0x000000180f117c36 */ /* 0x000fc40008000000 */
[----:B------:R-:W-:-:S03]  /*39b10*/  IMAD.WIDE R8, R15, 0x2, R54 ;  /* 0x000000020f087825 */ /* 0x000fc600078e0236 */
[----:B------:R0:W-:Y:S01]  /*39b20*/  @P3 STG.E.U16 desc[UR6][R4.64], R0 ;  /* 0x0000000004003986 */ /* 0x0001e2000c101506 */
[----:B------:R-:W-:Y:S01]  /*39b30*/  IMAD.WIDE R10, R15, 0x2, R56 ;  /* 0x000000020f0a7825 */ /* 0x000fe200078e0238 */
[----:B------:R-:W-:Y:S01]  /*39b40*/  ISETP.LT.AND P3, PT, R61, UR5, !P0 ;  /* 0x000000053d007c0c */ /* 0x000fe2000c761270 */
[----:B------:R-:W-:Y:S02]  /*39b50*/  ULDC UR5, c[0x0][0x228] ;  /* 0x00008a0000057ab9 */ /* 0x000fe40000000800 */
[----:B-1----:R-:W-:Y:S01]  /*39b60*/  IMAD.WIDE R12, R17, 0x2, R2 ;  /* 0x00000002110c7825 */ /* 0x002fe200078e0202 */
[----:B------:R-:W-:Y:S01]  /*39b70*/  @P4 STG.E.U16 desc[UR6][R8.64], R6 ;  /* 0x0000000608004986 */ /* 0x000fe2000c101506 */
[----:B------:R-:W-:Y:S01]  /*39b80*/  ISETP.LT.AND P4, PT, R61, UR4, !P2 ;  /* 0x000000043d007c0c */ /* 0x000fe2000d781270 */
[----:B------:R-:W-:Y:S01]  /*39b90*/  ULDC UR4, c[0x0][0x228] ;  /* 0x00008a0000047ab9 */ /* 0x000fe20000000800 */
[----:B0-----:R-:W-:-:S05]  /*39ba0*/  PRMT R5, R6, 0x7632, R5 ;  /* 0x0000763206057816 */ /* 0x001fca0000000005 */
[----:B------:R0:W-:Y:S01]  /*39bb0*/  @P1 STG.E.U16 desc[UR6][R10.64], R5 ;  /* 0x000000050a001986 */ /* 0x0001e2000c101506 */
[----:B------:R-:W-:Y:S01]  /*39bc0*/  ISETP.LT.AND P1, PT, R27, UR5, !P0 ;  /* 0x000000051b007c0c */ /* 0x000fe2000c721270 */
[----:B------:R-:W-:Y:S02]  /*39bd0*/  ULDC UR5, c[0x0][0x228] ;  /* 0x00008a0000057ab9 */ /* 0x000fe40000000800 */
[----:B------:R-:W-:Y:S01]  /*39be0*/  ISETP.LT.AND P0, PT, R31, UR5, !P0 ;  /* 0x000000051f007c0c */ /* 0x000fe2000c701270 */
[----:B--2---:R1:W-:Y:S01]  /*39bf0*/  @P6 STG.E.U16 desc[UR6][R12.64], R23 ;  /* 0x000000170c006986 */ /* 0x0043e2000c101506 */
[----:B------:R-:W-:Y:S01]  /*39c00*/  ISETP.LT.AND P6, PT, R27, UR4, !P2 ;  /* 0x000000041b007c0c */ /* 0x000fe2000d7c1270 */
[----:B------:R-:W-:Y:S02]  /*39c10*/  ULDC UR4, c[0x0][0x228] ;  /* 0x00008a0000047ab9 */ /* 0x000fe40000000800 */
[----:B------:R-:W2:Y:S01]  /*39c20*/  LDL.LU R27, [R1+0x1370] ;  /* 0x00137000011b7983 */ /* 0x000ea20000300800 */
[----:B------:R-:W-:-:S03]  /*39c30*/  ISETP.LT.AND P2, PT, R31, UR4, !P2 ;  /* 0x000000041f007c0c */ /* 0x000fc6000d741270 */
[----:B------:R-:W3:Y:S01]  /*39c40*/  LDL.LU R31, [R1+0x136c] ;  /* 0x00136c00011f7983 */ /* 0x000ee20000300800 */
[----:B------:R-:W-:Y:S01]  /*39c50*/  VIADD R15, R17, UR24 ;  /* 0x00000018110f7c36 */ /* 0x000fe20008000000 */
[----:B------:R-:W-:Y:S01]  /*39c60*/  PRMT R0, R23, 0x7632, R0 ;  /* 0x0000763217007816 */ /* 0x000fe20000000000 */
[----:B0-----:R-:W-:-:S04]  /*39c70*/  IMAD.WIDE R4, R17, 0x2, R52 ;  /* 0x0000000211047825 */ /* 0x001fc800078e0234 */
[C---:B------:R-:W-:Y:S01]  /*39c80*/  IMAD.WIDE R8, R17.reuse, 0x2, R54 ;  /* 0x0000000211087825 */ /* 0x040fe200078e0236 */
[----:B------:R1:W-:Y:S03]  /*39c90*/  @P4 STG.E.U16 desc[UR6][R4.64], R0 ;  /* 0x0000000004004986 */ /* 0x0003e6000c101506 */
[----:B------:R-:W-:-:S04]  /*39ca0*/  IMAD.WIDE R10, R17, 0x2, R56 ;  /* 0x00000002110a7825 */ /* 0x000fc800078e0238 */
[----:B------:R-:W-:-:S04]  /*39cb0*/  IMAD.WIDE R2, R15, 0x2, R2 ;  /* 0x000000020f027825 */ /* 0x000fc800078e0202 */
[----:B------:R-:W-:-:S04]  /*39cc0*/  IMAD.WIDE R52, R15, 0x2, R52 ;  /* 0x000000020f347825 */ /* 0x000fc800078e0234 */
[----:B------:R-:W-:-:S04]  /*39cd0*/  IMAD.WIDE R54, R15, 0x2, R54 ;  /* 0x000000020f367825 */ /* 0x000fc800078e0236 */
[----:B------:R-:W-:Y:S01]  /*39ce0*/  IMAD.WIDE R56, R15, 0x2, R56 ;  /* 0x000000020f387825 */ /* 0x000fe200078e0238 */
[----:B--2---:R-:W-:Y:S01]  /*39cf0*/  PRMT R6, R27, 0x7632, R6 ;  /* 0x000076321b067816 */ /* 0x004fe20000000006 */
[----:B------:R1:W-:Y:S01]  /*39d00*/  @P6 STG.E.U16 desc[UR6][R8.64], R27 ;  /* 0x0000001b08006986 */ /* 0x0003e2000c101506 */
[----:B---3--:R-:W-:-:S03]  /*39d10*/  PRMT R26, R31, 0x7632, R26 ;  /* 0x000076321f1a7816 */ /* 0x008fc6000000001a */
[----:B------:R1:W-:Y:S04]  /*39d20*/  @P2 STG.E.U16 desc[UR6][R10.64], R6 ;  /* 0x000000060a002986 */ /* 0x0003e8000c101506 */
[----:B------:R1:W-:Y:S04]  /*39d30*/  @P5 STG.E.U16 desc[UR6][R2.64], R31 ;  /* 0x0000001f02005986 */ /* 0x0003e8000c101506 */
[----:B------:R1:W-:Y:S04]  /*39d40*/  @P3 STG.E.U16 desc[UR6][R52.64], R26 ;  /* 0x0000001a34003986 */ /* 0x0003e8000c101506 */
[----:B------:R1:W-:Y:S01]  /*39d50*/  @P1 STG.E.U16 desc[UR6][R54.64], R7 ;  /* 0x0000000736001986 */ /* 0x0003e2000c101506 */
[----:B------:R-:W-:Y:S05]  /*39d60*/  @!P0 EXIT ;  /* 0x000000000000894d */ /* 0x000fea0003800000 */
[----:B------:R-:W-:-:S05]  /*39d70*/  PRMT R28, R7, 0x7632, R28 ;  /* 0x00007632071c7816 */ /* 0x000fca000000001c */
[----:B------:R-:W-:Y:S01]  /*39d80*/  STG.E.U16 desc[UR6][R56.64], R28 ;  /* 0x0000001c38007986 */ /* 0x000fe2000c101506 */
[----:B------:R-:W-:Y:S05]  /*39d90*/  EXIT ;  /* 0x000000000000794d */ /* 0x000fea0003800000 */
.L_x_2:
[----:B------:R-:W-:-:S00]  /*39da0*/  BRA `(.L_x_2) ;  /* 0xfffffffc00fc7947 */ /* 0x000fc0000383ffff */
[----:B------:R-:W-:-:S00]  /*39db0*/  NOP ;  /* 0x0000000000007918 */ /* 0x000fc00000000000 */
        /* <DEDUP_REMOVED lines=12> */
.L_x_3:


//--------------------- .nv.shared.matmul_kernel  --------------------------
	.section	.nv.shared.matmul_kernel,"aw",@nobits
	.sectionflags	@""
	.align	16
	.zero		1024


//--------------------- .nv.shared.reserved.0     --------------------------
	.section	.nv.shared.reserved.0,"aw",@nobits
	.weak		__nv_reservedSMEM_offset_0_alias
	.size		__nv_reservedSMEM_offset_0_alias, 0, 0
	.other		__nv_reservedSMEM_offset_0_alias,@"STO_CUDA_RESERVED_SHARED STV_DEFAULT"
__nv_reservedSMEM_offset_0_alias:
	.zero		0


//--------------------- .nv.constant0.matmul_kernel --------------------------
	.section	.nv.constant0.matmul_kernel,"a",@progbits
	.sectionflags	@""
	.align	4
.nv.constant0.matmul_kernel:
	.zero		608


//--------------------- SYMBOLS --------------------------

	.type		.nv.reservedSmem.offset0,@object
	.size		.nv.reservedSmem.offset0,0x4
